	.target	sm_80

	.elftype	@"ET_EXEC"


//--------------------- .note.nv.tkinfo           --------------------------
	.section	.note.nv.tkinfo,"",@"SHT_NOTE"
	.sectionflags	@"SHF_NOTE_NV_TKINFO"
	.tkinfo
        /*0018*/ 	.word	0x00000002
        /*0030*/ 	.string	""
        /*0030*/ 	.string	"ptxas"
        /*0030*/ 	.string	"Cuda compilation tools, release 13.0, V13.0.88"
        /*0030*/ 	.string	"Build cuda_13.0.r13.0/compiler.36424714_0"
        /*0030*/ 	.string	"-arch sm_80 -m 64 "



//--------------------- .note.nv.cuinfo           --------------------------
	.section	.note.nv.cuinfo,"",@"SHT_NOTE"
	.sectionflags	@"SHF_NOTE_NV_CUINFO"
        /*0018*/ 	.short	0x0002
        /*001a*/ 	.short	0x0050
        /*001c*/ 	.short	0x0082
	.zero		2


//--------------------- .nv.info                  --------------------------
	.section	.nv.info,"",@"SHT_CUDA_INFO"
	.align	4


	//----- nvinfo : EIATTR_REGCOUNT
	.align		4
        /*0000*/ 	.byte	0x04, 0x2f
        /*0002*/ 	.short	(.L_12 - .L_11)
	.align		4
.L_11:
        /*0004*/ 	.word	index@(_ZN5flash25flash_bwd_dot_do_o_kernelILb1E23Flash_bwd_kernel_traitsILi256ELi64ELi64ELi8ELi4ELi2ELi2ELb0ELb0EN7cutlass10bfloat16_tE19Flash_kernel_traitsILi256ELi64ELi64ELi8ES3_EEEEvNS_16Flash_bwd_paramsE)
        /*0008*/ 	.word	0x00000051


	//----- nvinfo : EIATTR_FRAME_SIZE
	.align		4
.L_12:
        /*000c*/ 	.byte	0x04, 0x11
        /*000e*/ 	.short	(.L_14 - .L_13)
	.align		4
.L_13:
        /*0010*/ 	.word	index@(_ZN5flash25flash_bwd_dot_do_o_kernelILb1E23Flash_bwd_kernel_traitsILi256ELi64ELi64ELi8ELi4ELi2ELi2ELb0ELb0EN7cutlass10bfloat16_tE19Flash_kernel_traitsILi256ELi64ELi64ELi8ES3_EEEEvNS_16Flash_bwd_paramsE)
        /*0014*/ 	.word	0x00000000


	//----- nvinfo : EIATTR_REGCOUNT
	.align		4
.L_14:
        /*0018*/ 	.byte	0x04, 0x2f
        /*001a*/ 	.short	(.L_16 - .L_15)
	.align		4
.L_15:
        /*001c*/ 	.word	index@(_ZN5flash25flash_bwd_dot_do_o_kernelILb0E23Flash_bwd_kernel_traitsILi256ELi64ELi64ELi8ELi4ELi2ELi2ELb0ELb0EN7cutlass10bfloat16_tE19Flash_kernel_traitsILi256ELi64ELi64ELi8ES3_EEEEvNS_16Flash_bwd_paramsE)
        /*0020*/ 	.word	0x0000004f


	//----- nvinfo : EIATTR_FRAME_SIZE
	.align		4
.L_16:
        /*0024*/ 	.byte	0x04, 0x11
        /*0026*/ 	.short	(.L_18 - .L_17)
	.align		4
.L_17:
        /*0028*/ 	.word	index@(_ZN5flash25flash_bwd_dot_do_o_kernelILb0E23Flash_bwd_kernel_traitsILi256ELi64ELi64ELi8ELi4ELi2ELi2ELb0ELb0EN7cutlass10bfloat16_tE19Flash_kernel_traitsILi256ELi64ELi64ELi8ES3_EEEEvNS_16Flash_bwd_paramsE)
        /*002c*/ 	.word	0x00000000


	//----- nvinfo : EIATTR_REGCOUNT
	.align		4
.L_18:
        /*0030*/ 	.byte	0x04, 0x2f
        /*0032*/ 	.short	(.L_20 - .L_19)
	.align		4
.L_19:
        /*0034*/ 	.word	index@(_ZN5flash44flash_bwd_dq_dk_dv_loop_seqk_parallel_kernelI23Flash_bwd_kernel_traitsILi256ELi64ELi64ELi8ELi4ELi2ELi2ELb0ELb0EN7cutlass10bfloat16_tE19Flash_kernel_traitsILi256ELi64ELi64ELi8ES3_EELb0ELb1ELb0ELb1ELb0ELb0ELb1EEEvNS_16Flash_bwd_paramsE)
        /*0038*/ 	.word	0x000000ff


	//----- nvinfo : EIATTR_FRAME_SIZE
	.align		4
.L_20:
        /*003c*/ 	.byte	0x04, 0x11
        /*003e*/ 	.short	(.L_22 - .L_21)
	.align		4
.L_21:
        /*0040*/ 	.word	index@(_ZN5flash44flash_bwd_dq_dk_dv_loop_seqk_parallel_kernelI23Flash_bwd_kernel_traitsILi256ELi64ELi64ELi8ELi4ELi2ELi2ELb0ELb0EN7cutlass10bfloat16_tE19Flash_kernel_traitsILi256ELi64ELi64ELi8ES3_EELb0ELb1ELb0ELb1ELb0ELb0ELb1EEEvNS_16Flash_bwd_paramsE)
        /*0044*/ 	.word	0x000000a0


	//----- nvinfo : EIATTR_REGCOUNT
	.align		4
.L_22:
        /*0048*/ 	.byte	0x04, 0x2f
        /*004a*/ 	.short	(.L_24 - .L_23)
	.align		4
.L_23:
        /*004c*/ 	.word	index@(_ZN5flash44flash_bwd_dq_dk_dv_loop_seqk_parallel_kernelI23Flash_bwd_kernel_traitsILi256ELi64ELi64ELi8ELi4ELi2ELi2ELb0ELb0EN7cutlass10bfloat16_tE19Flash_kernel_traitsILi256ELi64ELi64ELi8ES3_EELb1ELb1ELb0ELb1ELb0ELb0ELb0EEEvNS_16Flash_bwd_paramsE)
        /*0050*/ 	.word	0x000000ff


	//----- nvinfo : EIATTR_FRAME_SIZE
	.align		4
.L_24:
        /*0054*/ 	.byte	0x04, 0x11
        /*0056*/ 	.short	(.L_26 - .L_25)
	.align		4
.L_25:
        /*0058*/ 	.word	index@(_ZN5flash44flash_bwd_dq_dk_dv_loop_seqk_parallel_kernelI23Flash_bwd_kernel_traitsILi256ELi64ELi64ELi8ELi4ELi2ELi2ELb0ELb0EN7cutlass10bfloat16_tE19Flash_kernel_traitsILi256ELi64ELi64ELi8ES3_EELb1ELb1ELb0ELb1ELb0ELb0ELb0EEEvNS_16Flash_bwd_paramsE)
        /*005c*/ 	.word	0x000000b0


	//----- nvinfo : EIATTR_REGCOUNT
	.align		4
.L_26:
        /*0060*/ 	.byte	0x04, 0x2f
        /*0062*/ 	.short	(.L_28 - .L_27)
	.align		4
.L_27:
        /*0064*/ 	.word	index@(_ZN5flash44flash_bwd_dq_dk_dv_loop_seqk_parallel_kernelI23Flash_bwd_kernel_traitsILi256ELi64ELi64ELi8ELi4ELi2ELi2ELb0ELb0EN7cutlass10bfloat16_tE19Flash_kernel_traitsILi256ELi64ELi64ELi8ES3_EELb0ELb1ELb0ELb0ELb0ELb1ELb1EEEvNS_16Flash_bwd_paramsE)
        /*0068*/ 	.word	0x000000ff


	//----- nvinfo : EIATTR_FRAME_SIZE
	.align		4
.L_28:
        /*006c*/ 	.byte	0x04, 0x11
        /*006e*/ 	.short	(.L_30 - .L_29)
	.align		4
.L_29:
        /*0070*/ 	.word	index@(_ZN5flash44flash_bwd_dq_dk_dv_loop_seqk_parallel_kernelI23Flash_bwd_kernel_traitsILi256ELi64ELi64ELi8ELi4ELi2ELi2ELb0ELb0EN7cutlass10bfloat16_tE19Flash_kernel_traitsILi256ELi64ELi64ELi8ES3_EELb0ELb1ELb0ELb0ELb0ELb1ELb1EEEvNS_16Flash_bwd_paramsE)
        /*0074*/ 	.word	0x00000058


	//----- nvinfo : EIATTR_REGCOUNT
	.align		4
.L_30:
        /*0078*/ 	.byte	0x04, 0x2f
        /*007a*/ 	.short	(.L_32 - .L_31)
	.align		4
.L_31:
        /*007c*/ 	.word	index@(_ZN5flash44flash_bwd_dq_dk_dv_loop_seqk_parallel_kernelI23Flash_bwd_kernel_traitsILi256ELi64ELi64ELi8ELi4ELi2ELi2ELb0ELb0EN7cutlass10bfloat16_tE19Flash_kernel_traitsILi256ELi64ELi64ELi8ES3_EELb1ELb1ELb0ELb0ELb0ELb1ELb0EEEvNS_16Flash_bwd_paramsE)
        /*0080*/ 	.word	0x000000ff


	//----- nvinfo : EIATTR_FRAME_SIZE
	.align		4
.L_32:
        /*0084*/ 	.byte	0x04, 0x11
        /*0086*/ 	.short	(.L_34 - .L_33)
	.align		4
.L_33:
        /*0088*/ 	.word	index@(_ZN5flash44flash_bwd_dq_dk_dv_loop_seqk_parallel_kernelI23Flash_bwd_kernel_traitsILi256ELi64ELi64ELi8ELi4ELi2ELi2ELb0ELb0EN7cutlass10bfloat16_tE19Flash_kernel_traitsILi256ELi64ELi64ELi8ES3_EELb1ELb1ELb0ELb0ELb0ELb1ELb0EEEvNS_16Flash_bwd_paramsE)
        /*008c*/ 	.word	0x00000058


	//----- nvinfo : EIATTR_REGCOUNT
	.align		4
.L_34:
        /*0090*/ 	.byte	0x04, 0x2f
        /*0092*/ 	.short	(.L_36 - .L_35)
	.align		4
.L_35:
        /*0094*/ 	.word	index@(_ZN5flash44flash_bwd_dq_dk_dv_loop_seqk_parallel_kernelI23Flash_bwd_kernel_traitsILi256ELi64ELi64ELi8ELi4ELi2ELi2ELb0ELb0EN7cutlass10bfloat16_tE19Flash_kernel_traitsILi256ELi64ELi64ELi8ES3_EELb0ELb1ELb0ELb0ELb0ELb0ELb1EEEvNS_16Flash_bwd_paramsE)
        /*0098*/ 	.word	0x000000ff


	//----- nvinfo : EIATTR_FRAME_SIZE
	.align		4
.L_36:
        /*009c*/ 	.byte	0x04, 0x11
        /*009e*/ 	.short	(.L_38 - .L_37)
	.align		4
.L_37:
        /*00a0*/ 	.word	index@(_ZN5flash44flash_bwd_dq_dk_dv_loop_seqk_parallel_kernelI23Flash_bwd_kernel_traitsILi256ELi64ELi64ELi8ELi4ELi2ELi2ELb0ELb0EN7cutlass10bfloat16_tE19Flash_kernel_traitsILi256ELi64ELi64ELi8ES3_EELb0ELb1ELb0ELb0ELb0ELb0ELb1EEEvNS_16Flash_bwd_paramsE)
        /*00a4*/ 	.word	0x00000060


	//----- nvinfo : EIATTR_REGCOUNT
	.align		4
.L_38:
        /*00a8*/ 	.byte	0x04, 0x2f
        /*00aa*/ 	.short	(.L_40 - .L_39)
	.align		4
.L_39:
        /*00ac*/ 	.word	index@(_ZN5flash44flash_bwd_dq_dk_dv_loop_seqk_parallel_kernelI23Flash_bwd_kernel_traitsILi256ELi64ELi64ELi8ELi4ELi2ELi2ELb0ELb0EN7cutlass10bfloat16_tE19Flash_kernel_traitsILi256ELi64ELi64ELi8ES3_EELb1ELb1ELb0ELb0ELb0ELb0ELb0EEEvNS_16Flash_bwd_paramsE)
        /*00b0*/ 	.word	0x000000ff


	//----- nvinfo : EIATTR_FRAME_SIZE
	.align		4
.L_40:
        /*00b4*/ 	.byte	0x04, 0x11
        /*00b6*/ 	.short	(.L_42 - .L_41)
	.align		4
.L_41:
        /*00b8*/ 	.word	index@(_ZN5flash44flash_bwd_dq_dk_dv_loop_seqk_parallel_kernelI23Flash_bwd_kernel_traitsILi256ELi64ELi64ELi8ELi4ELi2ELi2ELb0ELb0EN7cutlass10bfloat16_tE19Flash_kernel_traitsILi256ELi64ELi64ELi8ES3_EELb1ELb1ELb0ELb0ELb0ELb0ELb0EEEvNS_16Flash_bwd_paramsE)
        /*00bc*/ 	.word	0x00000068


	//----- nvinfo : EIATTR_REGCOUNT
	.align		4
.L_42:
        /*00c0*/ 	.byte	0x04, 0x2f
        /*00c2*/ 	.short	(.L_44 - .L_43)
	.align		4
.L_43:
        /*00c4*/ 	.word	index@(_ZN5flash27flash_bwd_convert_dq_kernelI23Flash_bwd_kernel_traitsILi256ELi64ELi64ELi8ELi4ELi2ELi2ELb0ELb0EN7cutlass10bfloat16_tE19Flash_kernel_traitsILi256ELi64ELi64ELi8ES3_EEEEvNS_16Flash_bwd_paramsEi)
        /*00c8*/ 	.word	0x00000060


	//----- nvinfo : EIATTR_FRAME_SIZE
	.align		4
.L_44:
        /*00cc*/ 	.byte	0x04, 0x11
        /*00ce*/ 	.short	(.L_46 - .L_45)
	.align		4
.L_45:
        /*00d0*/ 	.word	index@(_ZN5flash27flash_bwd_convert_dq_kernelI23Flash_bwd_kernel_traitsILi256ELi64ELi64ELi8ELi4ELi2ELi2ELb0ELb0EN7cutlass10bfloat16_tE19Flash_kernel_traitsILi256ELi64ELi64ELi8ES3_EEEEvNS_16Flash_bwd_paramsEi)
        /*00d4*/ 	.word	0x00000000


	//----- nvinfo : EIATTR_REGCOUNT
	.align		4
.L_46:
        /*00d8*/ 	.byte	0x04, 0x2f
        /*00da*/ 	.short	(.L_48 - .L_47)
	.align		4
.L_47:
        /*00dc*/ 	.word	index@(_ZN5flash25flash_bwd_dot_do_o_kernelILb1E23Flash_bwd_kernel_traitsILi256ELi64ELi64ELi8ELi4ELi2ELi2ELb0ELb1EN7cutlass10bfloat16_tE19Flash_kernel_traitsILi256ELi64ELi64ELi8ES3_EEEEvNS_16Flash_bwd_paramsE)
        /*00e0*/ 	.word	0x00000051


	//----- nvinfo : EIATTR_FRAME_SIZE
	.align		4
.L_48:
        /*00e4*/ 	.byte	0x04, 0x11
        /*00e6*/ 	.short	(.L_50 - .L_49)
	.align		4
.L_49:
        /*00e8*/ 	.word	index@(_ZN5flash25flash_bwd_dot_do_o_kernelILb1E23Flash_bwd_kernel_traitsILi256ELi64ELi64ELi8ELi4ELi2ELi2ELb0ELb1EN7cutlass10bfloat16_tE19Flash_kernel_traitsILi256ELi64ELi64ELi8ES3_EEEEvNS_16Flash_bwd_paramsE)
        /*00ec*/ 	.word	0x00000000


	//----- nvinfo : EIATTR_REGCOUNT
	.align		4
.L_50:
        /*00f0*/ 	.byte	0x04, 0x2f
        /*00f2*/ 	.short	(.L_52 - .L_51)
	.align		4
.L_51:
        /*00f4*/ 	.word	index@(_ZN5flash25flash_bwd_dot_do_o_kernelILb0E23Flash_bwd_kernel_traitsILi256ELi64ELi64ELi8ELi4ELi2ELi2ELb0ELb1EN7cutlass10bfloat16_tE19Flash_kernel_traitsILi256ELi64ELi64ELi8ES3_EEEEvNS_16Flash_bwd_paramsE)
        /*00f8*/ 	.word	0x0000004f


	//----- nvinfo : EIATTR_FRAME_SIZE
	.align		4
.L_52:
        /*00fc*/ 	.byte	0x04, 0x11
        /*00fe*/ 	.short	(.L_54 - .L_53)
	.align		4
.L_53:
        /*0100*/ 	.word	index@(_ZN5flash25flash_bwd_dot_do_o_kernelILb0E23Flash_bwd_kernel_traitsILi256ELi64ELi64ELi8ELi4ELi2ELi2ELb0ELb1EN7cutlass10bfloat16_tE19Flash_kernel_traitsILi256ELi64ELi64ELi8ES3_EEEEvNS_16Flash_bwd_paramsE)
        /*0104*/ 	.word	0x00000000


	//----- nvinfo : EIATTR_REGCOUNT
	.align		4
.L_54:
        /*0108*/ 	.byte	0x04, 0x2f
        /*010a*/ 	.short	(.L_56 - .L_55)
	.align		4
.L_55:
        /*010c*/ 	.word	index@(_ZN5flash44flash_bwd_dq_dk_dv_loop_seqk_parallel_kernelI23Flash_bwd_kernel_traitsILi256ELi64ELi64ELi8ELi4ELi2ELi2ELb0ELb1EN7cutlass10bfloat16_tE19Flash_kernel_traitsILi256ELi64ELi64ELi8ES3_EELb0ELb1ELb0ELb1ELb0ELb0ELb1EEEvNS_16Flash_bwd_paramsE)
        /*0110*/ 	.word	0x000000ff


	//----- nvinfo : EIATTR_FRAME_SIZE
	.align		4
.L_56:
        /*0114*/ 	.byte	0x04, 0x11
        /*0116*/ 	.short	(.L_58 - .L_57)
	.align		4
.L_57:
        /*0118*/ 	.word	index@(_ZN5flash44flash_bwd_dq_dk_dv_loop_seqk_parallel_kernelI23Flash_bwd_kernel_traitsILi256ELi64ELi64ELi8ELi4ELi2ELi2ELb0ELb1EN7cutlass10bfloat16_tE19Flash_kernel_traitsILi256ELi64ELi64ELi8ES3_EELb0ELb1ELb0ELb1ELb0ELb0ELb1EEEvNS_16Flash_bwd_paramsE)
        /*011c*/ 	.word	0x00000040


	//----- nvinfo : EIATTR_REGCOUNT
	.align		4
.L_58:
        /*0120*/ 	.byte	0x04, 0x2f
        /*0122*/ 	.short	(.L_60 - .L_59)
	.align		4
.L_59:
        /*0124*/ 	.word	index@(_ZN5flash44flash_bwd_dq_dk_dv_loop_seqk_parallel_kernelI23Flash_bwd_kernel_traitsILi256ELi64ELi64ELi8ELi4ELi2ELi2ELb0ELb1EN7cutlass10bfloat16_tE19Flash_kernel_traitsILi256ELi64ELi64ELi8ES3_EELb1ELb1ELb0ELb1ELb0ELb0ELb0EEEvNS_16Flash_bwd_paramsE)
        /*0128*/ 	.word	0x000000ff


	//----- nvinfo : EIATTR_FRAME_SIZE
	.align		4
.L_60:
        /*012c*/ 	.byte	0x04, 0x11
        /*012e*/ 	.short	(.L_62 - .L_61)
	.align		4
.L_61:
        /*0130*/ 	.word	index@(_ZN5flash44flash_bwd_dq_dk_dv_loop_seqk_parallel_kernelI23Flash_bwd_kernel_traitsILi256ELi64ELi64ELi8ELi4ELi2ELi2ELb0ELb1EN7cutlass10bfloat16_tE19Flash_kernel_traitsILi256ELi64ELi64ELi8ES3_EELb1ELb1ELb0ELb1ELb0ELb0ELb0EEEvNS_16Flash_bwd_paramsE)
        /*0134*/ 	.word	0x00000050


	//----- nvinfo : EIATTR_REGCOUNT
	.align		4
.L_62:
        /*0138*/ 	.byte	0x04, 0x2f
        /*013a*/ 	.short	(.L_64 - .L_63)
	.align		4
.L_63:
        /*013c*/ 	.word	index@(_ZN5flash44flash_bwd_dq_dk_dv_loop_seqk_parallel_kernelI23Flash_bwd_kernel_traitsILi256ELi64ELi64ELi8ELi4ELi2ELi2ELb0ELb1EN7cutlass10bfloat16_tE19Flash_kernel_traitsILi256ELi64ELi64ELi8ES3_EELb0ELb1ELb0ELb0ELb0ELb1ELb1EEEvNS_16Flash_bwd_paramsE)
        /*0140*/ 	.word	0x000000ff


	//----- nvinfo : EIATTR_FRAME_SIZE
	.align		4
.L_64:
        /*0144*/ 	.byte	0x04, 0x11
        /*0146*/ 	.short	(.L_66 - .L_65)
	.align		4
.L_65:
        /*0148*/ 	.word	index@(_ZN5flash44flash_bwd_dq_dk_dv_loop_seqk_parallel_kernelI23Flash_bwd_kernel_traitsILi256ELi64ELi64ELi8ELi4ELi2ELi2ELb0ELb1EN7cutlass10bfloat16_tE19Flash_kernel_traitsILi256ELi64ELi64ELi8ES3_EELb0ELb1ELb0ELb0ELb0ELb1ELb1EEEvNS_16Flash_bwd_paramsE)
        /*014c*/ 	.word	0x00000000


	//----- nvinfo : EIATTR_REGCOUNT
	.align		4
.L_66:
        /*0150*/ 	.byte	0x04, 0x2f
        /*0152*/ 	.short	(.L_68 - .L_67)
	.align		4
.L_67:
        /*0154*/ 	.word	index@(_ZN5flash44flash_bwd_dq_dk_dv_loop_seqk_parallel_kernelI23Flash_bwd_kernel_traitsILi256ELi64ELi64ELi8ELi4ELi2ELi2ELb0ELb1EN7cutlass10bfloat16_tE19Flash_kernel_traitsILi256ELi64ELi64ELi8ES3_EELb1ELb1ELb0ELb0ELb0ELb1ELb0EEEvNS_16Flash_bwd_paramsE)
        /*0158*/ 	.word	0x000000ff


	//----- nvinfo : EIATTR_FRAME_SIZE
	.align		4
.L_68:
        /*015c*/ 	.byte	0x04, 0x11
        /*015e*/ 	.short	(.L_70 - .L_69)
	.align		4
.L_69:
        /*0160*/ 	.word	index@(_ZN5flash44flash_bwd_dq_dk_dv_loop_seqk_parallel_kernelI23Flash_bwd_kernel_traitsILi256ELi64ELi64ELi8ELi4ELi2ELi2ELb0ELb1EN7cutlass10bfloat16_tE19Flash_kernel_traitsILi256ELi64ELi64ELi8ES3_EELb1ELb1ELb0ELb0ELb0ELb1ELb0EEEvNS_16Flash_bwd_paramsE)
        /*0164*/ 	.word	0x00000000


	//----- nvinfo : EIATTR_REGCOUNT
	.align		4
.L_70:
        /*0168*/ 	.byte	0x04, 0x2f
        /*016a*/ 	.short	(.L_72 - .L_71)
	.align		4
.L_71:
        /*016c*/ 	.word	index@(_ZN5flash44flash_bwd_dq_dk_dv_loop_seqk_parallel_kernelI23Flash_bwd_kernel_traitsILi256ELi64ELi64ELi8ELi4ELi2ELi2ELb0ELb1EN7cutlass10bfloat16_tE19Flash_kernel_traitsILi256ELi64ELi64ELi8ES3_EELb0ELb1ELb0ELb0ELb0ELb0ELb1EEEvNS_16Flash_bwd_paramsE)
        /*0170*/ 	.word	0x000000ff


	//----- nvinfo : EIATTR_FRAME_SIZE
	.align		4
.L_72:
        /*0174*/ 	.byte	0x04, 0x11
        /*0176*/ 	.short	(.L_74 - .L_73)
	.align		4
.L_73:
        /*0178*/ 	.word	index@(_ZN5flash44flash_bwd_dq_dk_dv_loop_seqk_parallel_kernelI23Flash_bwd_kernel_traitsILi256ELi64ELi64ELi8ELi4ELi2ELi2ELb0ELb1EN7cutlass10bfloat16_tE19Flash_kernel_traitsILi256ELi64ELi64ELi8ES3_EELb0ELb1ELb0ELb0ELb0ELb0ELb1EEEvNS_16Flash_bwd_paramsE)
        /*017c*/ 	.word	0x00000000


	//----- nvinfo : EIATTR_REGCOUNT
	.align		4
.L_74:
        /*0180*/ 	.byte	0x04, 0x2f
        /*0182*/ 	.short	(.L_76 - .L_75)
	.align		4
.L_75:
        /*0184*/ 	.word	index@(_ZN5flash44flash_bwd_dq_dk_dv_loop_seqk_parallel_kernelI23Flash_bwd_kernel_traitsILi256ELi64ELi64ELi8ELi4ELi2ELi2ELb0ELb1EN7cutlass10bfloat16_tE19Flash_kernel_traitsILi256ELi64ELi64ELi8ES3_EELb1ELb1ELb0ELb0ELb0ELb0ELb0EEEvNS_16Flash_bwd_paramsE)
        /*0188*/ 	.word	0x000000ff


	//----- nvinfo : EIATTR_FRAME_SIZE
	.align		4
.L_76:
        /*018c*/ 	.byte	0x04, 0x11
        /*018e*/ 	.short	(.L_78 - .L_77)
	.align		4
.L_77:
        /*0190*/ 	.word	index@(_ZN5flash44flash_bwd_dq_dk_dv_loop_seqk_parallel_kernelI23Flash_bwd_kernel_traitsILi256ELi64ELi64ELi8ELi4ELi2ELi2ELb0ELb1EN7cutlass10bfloat16_tE19Flash_kernel_traitsILi256ELi64ELi64ELi8ES3_EELb1ELb1ELb0ELb0ELb0ELb0ELb0EEEvNS_16Flash_bwd_paramsE)
        /*0194*/ 	.word	0x00000000


	//----- nvinfo : EIATTR_REGCOUNT
	.align		4
.L_78:
        /*0198*/ 	.byte	0x04, 0x2f
        /*019a*/ 	.short	(.L_80 - .L_79)
	.align		4
.L_79:
        /*019c*/ 	.word	index@(_ZN5flash27flash_bwd_convert_dq_kernelI23Flash_bwd_kernel_traitsILi256ELi64ELi64ELi8ELi4ELi2ELi2ELb0ELb1EN7cutlass10bfloat16_tE19Flash_kernel_traitsILi256ELi64ELi64ELi8ES3_EEEEvNS_16Flash_bwd_paramsEi)
        /*01a0*/ 	.word	0x00000060


	//----- nvinfo : EIATTR_FRAME_SIZE
	.align		4
.L_80:
        /*01a4*/ 	.byte	0x04, 0x11
        /*01a6*/ 	.short	(.L_82 - .L_81)
	.align		4
.L_81:
        /*01a8*/ 	.word	index@(_ZN5flash27flash_bwd_convert_dq_kernelI23Flash_bwd_kernel_traitsILi256ELi64ELi64ELi8ELi4ELi2ELi2ELb0ELb1EN7cutlass10bfloat16_tE19Flash_kernel_traitsILi256ELi64ELi64ELi8ES3_EEEEvNS_16Flash_bwd_paramsEi)
        /*01ac*/ 	.word	0x00000000


	//----- nvinfo : EIATTR_REGCOUNT
	.align		4
.L_82:
        /*01b0*/ 	.byte	0x04, 0x2f
        /*01b2*/ 	.short	(.L_84 - .L_83)
	.align		4
.L_83:
        /*01b4*/ 	.word	index@(_ZN5flash44flash_bwd_dq_dk_dv_loop_seqk_parallel_kernelI23Flash_bwd_kernel_traitsILi256ELi64ELi64ELi8ELi4ELi2ELi2ELb0ELb0EN7cutlass10bfloat16_tE19Flash_kernel_traitsILi256ELi64ELi64ELi8ES3_EELb0ELb1ELb0ELb1ELb0ELb0ELb0EEEvNS_16Flash_bwd_paramsE)
        /*01b8*/ 	.word	0x000000ff


	//----- nvinfo : EIATTR_FRAME_SIZE
	.align		4
.L_84:
        /*01bc*/ 	.byte	0x04, 0x11
        /*01be*/ 	.short	(.L_86 - .L_85)
	.align		4
.L_85:
        /*01c0*/ 	.word	index@(_ZN5flash44flash_bwd_dq_dk_dv_loop_seqk_parallel_kernelI23Flash_bwd_kernel_traitsILi256ELi64ELi64ELi8ELi4ELi2ELi2ELb0ELb0EN7cutlass10bfloat16_tE19Flash_kernel_traitsILi256ELi64ELi64ELi8ES3_EELb0ELb1ELb0ELb1ELb0ELb0ELb0EEEvNS_16Flash_bwd_paramsE)
        /*01c4*/ 	.word	0x000000a0


	//----- nvinfo : EIATTR_REGCOUNT
	.align		4
.L_86:
        /*01c8*/ 	.byte	0x04, 0x2f
        /*01ca*/ 	.short	(.L_88 - .L_87)
	.align		4
.L_87:
        /*01cc*/ 	.word	index@(_ZN5flash44flash_bwd_dq_dk_dv_loop_seqk_parallel_kernelI23Flash_bwd_kernel_traitsILi256ELi64ELi64ELi8ELi4ELi2ELi2ELb0ELb0EN7cutlass10bfloat16_tE19Flash_kernel_traitsILi256ELi64ELi64ELi8ES3_EELb0ELb1ELb0ELb0ELb0ELb1ELb0EEEvNS_16Flash_bwd_paramsE)
        /*01d0*/ 	.word	0x000000ff


	//----- nvinfo : EIATTR_FRAME_SIZE
	.align		4
.L_88:
        /*01d4*/ 	.byte	0x04, 0x11
        /*01d6*/ 	.short	(.L_90 - .L_89)
	.align		4
.L_89:
        /*01d8*/ 	.word	index@(_ZN5flash44flash_bwd_dq_dk_dv_loop_seqk_parallel_kernelI23Flash_bwd_kernel_traitsILi256ELi64ELi64ELi8ELi4ELi2ELi2ELb0ELb0EN7cutlass10bfloat16_tE19Flash_kernel_traitsILi256ELi64ELi64ELi8ES3_EELb0ELb1ELb0ELb0ELb0ELb1ELb0EEEvNS_16Flash_bwd_paramsE)
        /*01dc*/ 	.word	0x00000058


	//----- nvinfo : EIATTR_REGCOUNT
	.align		4
.L_90:
        /*01e0*/ 	.byte	0x04, 0x2f
        /*01e2*/ 	.short	(.L_92 - .L_91)
	.align		4
.L_91:
        /*01e4*/ 	.word	index@(_ZN5flash44flash_bwd_dq_dk_dv_loop_seqk_parallel_kernelI23Flash_bwd_kernel_traitsILi256ELi64ELi64ELi8ELi4ELi2ELi2ELb0ELb0EN7cutlass10bfloat16_tE19Flash_kernel_traitsILi256ELi64ELi64ELi8ES3_EELb0ELb1ELb0ELb0ELb0ELb0ELb0EEEvNS_16Flash_bwd_paramsE)
        /*01e8*/ 	.word	0x000000ff


	//----- nvinfo : EIATTR_FRAME_SIZE
	.align		4
.L_92:
        /*01ec*/ 	.byte	0x04, 0x11
        /*01ee*/ 	.short	(.L_94 - .L_93)
	.align		4
.L_93:
        /*01f0*/ 	.word	index@(_ZN5flash44flash_bwd_dq_dk_dv_loop_seqk_parallel_kernelI23Flash_bwd_kernel_traitsILi256ELi64ELi64ELi8ELi4ELi2ELi2ELb0ELb0EN7cutlass10bfloat16_tE19Flash_kernel_traitsILi256ELi64ELi64ELi8ES3_EELb0ELb1ELb0ELb0ELb0ELb0ELb0EEEvNS_16Flash_bwd_paramsE)
        /*01f4*/ 	.word	0x00000060


	//----- nvinfo : EIATTR_REGCOUNT
	.align		4
.L_94:
        /*01f8*/ 	.byte	0x04, 0x2f
        /*01fa*/ 	.short	(.L_96 - .L_95)
	.align		4
.L_95:
        /*01fc*/ 	.word	index@(_ZN5flash44flash_bwd_dq_dk_dv_loop_seqk_parallel_kernelI23Flash_bwd_kernel_traitsILi256ELi64ELi64ELi8ELi4ELi2ELi2ELb0ELb1EN7cutlass10bfloat16_tE19Flash_kernel_traitsILi256ELi64ELi64ELi8ES3_EELb0ELb1ELb0ELb1ELb0ELb0ELb0EEEvNS_16Flash_bwd_paramsE)
        /*0200*/ 	.word	0x000000ff


	//----- nvinfo : EIATTR_FRAME_SIZE
	.align		4
.L_96:
        /*0204*/ 	.byte	0x04, 0x11
        /*0206*/ 	.short	(.L_98 - .L_97)
	.align		4
.L_97:
        /*0208*/ 	.word	index@(_ZN5flash44flash_bwd_dq_dk_dv_loop_seqk_parallel_kernelI23Flash_bwd_kernel_traitsILi256ELi64ELi64ELi8ELi4ELi2ELi2ELb0ELb1EN7cutlass10bfloat16_tE19Flash_kernel_traitsILi256ELi64ELi64ELi8ES3_EELb0ELb1ELb0ELb1ELb0ELb0ELb0EEEvNS_16Flash_bwd_paramsE)
        /*020c*/ 	.word	0x00000040


	//----- nvinfo : EIATTR_REGCOUNT
	.align		4
.L_98:
        /*0210*/ 	.byte	0x04, 0x2f
        /*0212*/ 	.short	(.L_100 - .L_99)
	.align		4
.L_99:
        /*0214*/ 	.word	index@(_ZN5flash44flash_bwd_dq_dk_dv_loop_seqk_parallel_kernelI23Flash_bwd_kernel_traitsILi256ELi64ELi64ELi8ELi4ELi2ELi2ELb0ELb1EN7cutlass10bfloat16_tE19Flash_kernel_traitsILi256ELi64ELi64ELi8ES3_EELb0ELb1ELb0ELb0ELb0ELb1ELb0EEEvNS_16Flash_bwd_paramsE)
        /*0218*/ 	.word	0x000000ff


	//----- nvinfo : EIATTR_FRAME_SIZE
	.align		4
.L_100:
        /*021c*/ 	.byte	0x04, 0x11
        /*021e*/ 	.short	(.L_102 - .L_101)
	.align		4
.L_101:
        /*0220*/ 	.word	index@(_ZN5flash44flash_bwd_dq_dk_dv_loop_seqk_parallel_kernelI23Flash_bwd_kernel_traitsILi256ELi64ELi64ELi8ELi4ELi2ELi2ELb0ELb1EN7cutlass10bfloat16_tE19Flash_kernel_traitsILi256ELi64ELi64ELi8ES3_EELb0ELb1ELb0ELb0ELb0ELb1ELb0EEEvNS_16Flash_bwd_paramsE)
        /*0224*/ 	.word	0x00000000


	//----- nvinfo : EIATTR_REGCOUNT
	.align		4
.L_102:
        /*0228*/ 	.byte	0x04, 0x2f
        /*022a*/ 	.short	(.L_104 - .L_103)
	.align		4
.L_103:
        /*022c*/ 	.word	index@(_ZN5flash44flash_bwd_dq_dk_dv_loop_seqk_parallel_kernelI23Flash_bwd_kernel_traitsILi256ELi64ELi64ELi8ELi4ELi2ELi2ELb0ELb1EN7cutlass10bfloat16_tE19Flash_kernel_traitsILi256ELi64ELi64ELi8ES3_EELb0ELb1ELb0ELb0ELb0ELb0ELb0EEEvNS_16Flash_bwd_paramsE)
        /*0230*/ 	.word	0x000000fe


	//----- nvinfo : EIATTR_FRAME_SIZE
	.align		4
.L_104:
        /*0234*/ 	.byte	0x04, 0x11
        /*0236*/ 	.short	(.L_106 - .L_105)
	.align		4
.L_105:
        /*0238*/ 	.word	index@(_ZN5flash44flash_bwd_dq_dk_dv_loop_seqk_parallel_kernelI23Flash_bwd_kernel_traitsILi256ELi64ELi64ELi8ELi4ELi2ELi2ELb0ELb1EN7cutlass10bfloat16_tE19Flash_kernel_traitsILi256ELi64ELi64ELi8ES3_EELb0ELb1ELb0ELb0ELb0ELb0ELb0EEEvNS_16Flash_bwd_paramsE)
        /*023c*/ 	.word	0x00000000


	//----- nvinfo : EIATTR_REGCOUNT
	.align		4
.L_106:
        /*0240*/ 	.byte	0x04, 0x2f
        /*0242*/ 	.short	(.L_108 - .L_107)
	.align		4
.L_107:
        /*0244*/ 	.word	index@(_ZN5flash25flash_bwd_dot_do_o_kernelILb1E23Flash_bwd_kernel_traitsILi256ELi64ELi32ELi8ELi4ELi1ELi2ELb1ELb1EN7cutlass10bfloat16_tE19Flash_kernel_traitsILi256ELi64ELi32ELi8ES3_EEEEvNS_16Flash_bwd_paramsE)
        /*0248*/ 	.word	0x00000051


	//----- nvinfo : EIATTR_FRAME_SIZE
	.align		4
.L_108:
        /*024c*/ 	.byte	0x04, 0x11
        /*024e*/ 	.short	(.L_110 - .L_109)
	.align		4
.L_109:
        /*0250*/ 	.word	index@(_ZN5flash25flash_bwd_dot_do_o_kernelILb1E23Flash_bwd_kernel_traitsILi256ELi64ELi32ELi8ELi4ELi1ELi2ELb1ELb1EN7cutlass10bfloat16_tE19Flash_kernel_traitsILi256ELi64ELi32ELi8ES3_EEEEvNS_16Flash_bwd_paramsE)
        /*0254*/ 	.word	0x00000000


	//----- nvinfo : EIATTR_REGCOUNT
	.align		4
.L_110:
        /*0258*/ 	.byte	0x04, 0x2f
        /*025a*/ 	.short	(.L_112 - .L_111)
	.align		4
.L_111:
        /*025c*/ 	.word	index@(_ZN5flash25flash_bwd_dot_do_o_kernelILb0E23Flash_bwd_kernel_traitsILi256ELi64ELi32ELi8ELi4ELi1ELi2ELb1ELb1EN7cutlass10bfloat16_tE19Flash_kernel_traitsILi256ELi64ELi32ELi8ES3_EEEEvNS_16Flash_bwd_paramsE)
        /*0260*/ 	.word	0x0000004f


	//----- nvinfo : EIATTR_FRAME_SIZE
	.align		4
.L_112:
        /*0264*/ 	.byte	0x04, 0x11
        /*0266*/ 	.short	(.L_114 - .L_113)
	.align		4
.L_113:
        /*0268*/ 	.word	index@(_ZN5flash25flash_bwd_dot_do_o_kernelILb0E23Flash_bwd_kernel_traitsILi256ELi64ELi32ELi8ELi4ELi1ELi2ELb1ELb1EN7cutlass10bfloat16_tE19Flash_kernel_traitsILi256ELi64ELi32ELi8ES3_EEEEvNS_16Flash_bwd_paramsE)
        /*026c*/ 	.word	0x00000000


	//----- nvinfo : EIATTR_REGCOUNT
	.align		4
.L_114:
        /*0270*/ 	.byte	0x04, 0x2f
        /*0272*/ 	.short	(.L_116 - .L_115)
	.align		4
.L_115:
        /*0274*/ 	.word	index@(_ZN5flash44flash_bwd_dq_dk_dv_loop_seqk_parallel_kernelI23Flash_bwd_kernel_traitsILi256ELi64ELi32ELi8ELi4ELi1ELi2ELb1ELb1EN7cutlass10bfloat16_tE19Flash_kernel_traitsILi256ELi64ELi32ELi8ES3_EELb0ELb1ELb0ELb1ELb0ELb0ELb1EEEvNS_16Flash_bwd_paramsE)
        /*0278*/ 	.word	0x000000ff


	//----- nvinfo : EIATTR_FRAME_SIZE
	.align		4
.L_116:
        /*027c*/ 	.byte	0x04, 0x11
        /*027e*/ 	.short	(.L_118 - .L_117)
	.align		4
.L_117:
        /*0280*/ 	.word	index@(_ZN5flash44flash_bwd_dq_dk_dv_loop_seqk_parallel_kernelI23Flash_bwd_kernel_traitsILi256ELi64ELi32ELi8ELi4ELi1ELi2ELb1ELb1EN7cutlass10bfloat16_tE19Flash_kernel_traitsILi256ELi64ELi32ELi8ES3_EELb0ELb1ELb0ELb1ELb0ELb0ELb1EEEvNS_16Flash_bwd_paramsE)
        /*0284*/ 	.word	0x00000020


	//----- nvinfo : EIATTR_REGCOUNT
	.align		4
.L_118:
        /*0288*/ 	.byte	0x04, 0x2f
        /*028a*/ 	.short	(.L_120 - .L_119)
	.align		4
.L_119:
        /*028c*/ 	.word	index@(_ZN5flash44flash_bwd_dq_dk_dv_loop_seqk_parallel_kernelI23Flash_bwd_kernel_traitsILi256ELi64ELi32ELi8ELi4ELi1ELi2ELb1ELb1EN7cutlass10bfloat16_tE19Flash_kernel_traitsILi256ELi64ELi32ELi8ES3_EELb0ELb1ELb0ELb1ELb0ELb0ELb0EEEvNS_16Flash_bwd_paramsE)
        /*0290*/ 	.word	0x000000ff


	//----- nvinfo : EIATTR_FRAME_SIZE
	.align		4
.L_120:
        /*0294*/ 	.byte	0x04, 0x11
        /*0296*/ 	.short	(.L_122 - .L_121)
	.align		4
.L_121:
        /*0298*/ 	.word	index@(_ZN5flash44flash_bwd_dq_dk_dv_loop_seqk_parallel_kernelI23Flash_bwd_kernel_traitsILi256ELi64ELi32ELi8ELi4ELi1ELi2ELb1ELb1EN7cutlass10bfloat16_tE19Flash_kernel_traitsILi256ELi64ELi32ELi8ES3_EELb0ELb1ELb0ELb1ELb0ELb0ELb0EEEvNS_16Flash_bwd_paramsE)
        /*029c*/ 	.word	0x00000020


	//----- nvinfo : EIATTR_REGCOUNT
	.align		4
.L_122:
        /*02a0*/ 	.byte	0x04, 0x2f
        /*02a2*/ 	.short	(.L_124 - .L_123)
	.align		4
.L_123:
        /*02a4*/ 	.word	index@(_ZN5flash44flash_bwd_dq_dk_dv_loop_seqk_parallel_kernelI23Flash_bwd_kernel_traitsILi256ELi64ELi32ELi8ELi4ELi1ELi2ELb1ELb1EN7cutlass10bfloat16_tE19Flash_kernel_traitsILi256ELi64ELi32ELi8ES3_EELb0ELb1ELb0ELb0ELb0ELb1ELb1EEEvNS_16Flash_bwd_paramsE)
        /*02a8*/ 	.word	0x000000ff


	//----- nvinfo : EIATTR_FRAME_SIZE
	.align		4
.L_124:
        /*02ac*/ 	.byte	0x04, 0x11
        /*02ae*/ 	.short	(.L_126 - .L_125)
	.align		4
.L_125:
        /*02b0*/ 	.word	index@(_ZN5flash44flash_bwd_dq_dk_dv_loop_seqk_parallel_kernelI23Flash_bwd_kernel_traitsILi256ELi64ELi32ELi8ELi4ELi1ELi2ELb1ELb1EN7cutlass10bfloat16_tE19Flash_kernel_traitsILi256ELi64ELi32ELi8ES3_EELb0ELb1ELb0ELb0ELb0ELb1ELb1EEEvNS_16Flash_bwd_paramsE)
        /*02b4*/ 	.word	0x00000018


	//----- nvinfo : EIATTR_REGCOUNT
	.align		4
.L_126:
        /*02b8*/ 	.byte	0x04, 0x2f
        /*02ba*/ 	.short	(.L_128 - .L_127)
	.align		4
.L_127:
        /*02bc*/ 	.word	index@(_ZN5flash44flash_bwd_dq_dk_dv_loop_seqk_parallel_kernelI23Flash_bwd_kernel_traitsILi256ELi64ELi32ELi8ELi4ELi1ELi2ELb1ELb1EN7cutlass10bfloat16_tE19Flash_kernel_traitsILi256ELi64ELi32ELi8ES3_EELb0ELb1ELb0ELb0ELb0ELb1ELb0EEEvNS_16Flash_bwd_paramsE)
        /*02c0*/ 	.word	0x000000ff


	//----- nvinfo : EIATTR_FRAME_SIZE
	.align		4
.L_128:
        /*02c4*/ 	.byte	0x04, 0x11
        /*02c6*/ 	.short	(.L_130 - .L_129)
	.align		4
.L_129:
        /*02c8*/ 	.word	index@(_ZN5flash44flash_bwd_dq_dk_dv_loop_seqk_parallel_kernelI23Flash_bwd_kernel_traitsILi256ELi64ELi32ELi8ELi4ELi1ELi2ELb1ELb1EN7cutlass10bfloat16_tE19Flash_kernel_traitsILi256ELi64ELi32ELi8ES3_EELb0ELb1ELb0ELb0ELb0ELb1ELb0EEEvNS_16Flash_bwd_paramsE)
        /*02cc*/ 	.word	0x00000018


	//----- nvinfo : EIATTR_REGCOUNT
	.align		4
.L_130:
        /*02d0*/ 	.byte	0x04, 0x2f
        /*02d2*/ 	.short	(.L_132 - .L_131)
	.align		4
.L_131:
        /*02d4*/ 	.word	index@(_ZN5flash44flash_bwd_dq_dk_dv_loop_seqk_parallel_kernelI23Flash_bwd_kernel_traitsILi256ELi64ELi32ELi8ELi4ELi1ELi2ELb1ELb1EN7cutlass10bfloat16_tE19Flash_kernel_traitsILi256ELi64ELi32ELi8ES3_EELb0ELb1ELb0ELb0ELb0ELb0ELb1EEEvNS_16Flash_bwd_paramsE)
        /*02d8*/ 	.word	0x000000ff


	//----- nvinfo : EIATTR_FRAME_SIZE
	.align		4
.L_132:
        /*02dc*/ 	.byte	0x04, 0x11
        /*02de*/ 	.short	(.L_134 - .L_133)
	.align		4
.L_133:
        /*02e0*/ 	.word	index@(_ZN5flash44flash_bwd_dq_dk_dv_loop_seqk_parallel_kernelI23Flash_bwd_kernel_traitsILi256ELi64ELi32ELi8ELi4ELi1ELi2ELb1ELb1EN7cutlass10bfloat16_tE19Flash_kernel_traitsILi256ELi64ELi32ELi8ES3_EELb0ELb1ELb0ELb0ELb0ELb0ELb1EEEvNS_16Flash_bwd_paramsE)
        /*02e4*/ 	.word	0x00000010


	//----- nvinfo : EIATTR_REGCOUNT
	.align		4
.L_134:
        /*02e8*/ 	.byte	0x04, 0x2f
        /*02ea*/ 	.short	(.L_136 - .L_135)
	.align		4
.L_135:
        /*02ec*/ 	.word	index@(_ZN5flash44flash_bwd_dq_dk_dv_loop_seqk_parallel_kernelI23Flash_bwd_kernel_traitsILi256ELi64ELi32ELi8ELi4ELi1ELi2ELb1ELb1EN7cutlass10bfloat16_tE19Flash_kernel_traitsILi256ELi64ELi32ELi8ES3_EELb0ELb1ELb0ELb0ELb0ELb0ELb0EEEvNS_16Flash_bwd_paramsE)
        /*02f0*/ 	.word	0x000000ff


	//----- nvinfo : EIATTR_FRAME_SIZE
	.align		4
.L_136:
        /*02f4*/ 	.byte	0x04, 0x11
        /*02f6*/ 	.short	(.L_138 - .L_137)
	.align		4
.L_137:
        /*02f8*/ 	.word	index@(_ZN5flash44flash_bwd_dq_dk_dv_loop_seqk_parallel_kernelI23Flash_bwd_kernel_traitsILi256ELi64ELi32ELi8ELi4ELi1ELi2ELb1ELb1EN7cutlass10bfloat16_tE19Flash_kernel_traitsILi256ELi64ELi32ELi8ES3_EELb0ELb1ELb0ELb0ELb0ELb0ELb0EEEvNS_16Flash_bwd_paramsE)
        /*02fc*/ 	.word	0x00000010


	//----- nvinfo : EIATTR_REGCOUNT
	.align		4
.L_138:
        /*0300*/ 	.byte	0x04, 0x2f
        /*0302*/ 	.short	(.L_140 - .L_139)
	.align		4
.L_139:
        /*0304*/ 	.word	index@(_ZN5flash27flash_bwd_convert_dq_kernelI23Flash_bwd_kernel_traitsILi256ELi64ELi32ELi8ELi4ELi1ELi2ELb1ELb1EN7cutlass10bfloat16_tE19Flash_kernel_traitsILi256ELi64ELi32ELi8ES3_EEEEvNS_16Flash_bwd_paramsEi)
        /*0308*/ 	.word	0x00000060


	//----- nvinfo : EIATTR_FRAME_SIZE
	.align		4
.L_140:
        /*030c*/ 	.byte	0x04, 0x11
        /*030e*/ 	.short	(.L_142 - .L_141)
	.align		4
.L_141:
        /*0310*/ 	.word	index@(_ZN5flash27flash_bwd_convert_dq_kernelI23Flash_bwd_kernel_traitsILi256ELi64ELi32ELi8ELi4ELi1ELi2ELb1ELb1EN7cutlass10bfloat16_tE19Flash_kernel_traitsILi256ELi64ELi32ELi8ES3_EEEEvNS_16Flash_bwd_paramsEi)
        /*0314*/ 	.word	0x00000000


	//----- nvinfo : EIATTR_MIN_STACK_SIZE
	.align		4
.L_142:
        /*0318*/ 	.byte	0x04, 0x12
        /*031a*/ 	.short	(.L_144 - .L_143)
	.align		4
.L_143:
        /*031c*/ 	.word	index@(_ZN5flash27flash_bwd_convert_dq_kernelI23Flash_bwd_kernel_traitsILi256ELi64ELi32ELi8ELi4ELi1ELi2ELb1ELb1EN7cutlass10bfloat16_tE19Flash_kernel_traitsILi256ELi64ELi32ELi8ES3_EEEEvNS_16Flash_bwd_paramsEi)
        /*0320*/ 	.word	0x00000000


	//----- nvinfo : EIATTR_MIN_STACK_SIZE
	.align		4
.L_144:
        /*0324*/ 	.byte	0x04, 0x12
        /*0326*/ 	.short	(.L_146 - .L_145)
	.align		4
.L_145:
        /*0328*/ 	.word	index@(_ZN5flash44flash_bwd_dq_dk_dv_loop_seqk_parallel_kernelI23Flash_bwd_kernel_traitsILi256ELi64ELi32ELi8ELi4ELi1ELi2ELb1ELb1EN7cutlass10bfloat16_tE19Flash_kernel_traitsILi256ELi64ELi32ELi8ES3_EELb0ELb1ELb0ELb0ELb0ELb0ELb0EEEvNS_16Flash_bwd_paramsE)
        /*032c*/ 	.word	0x00000010


	//----- nvinfo : EIATTR_MIN_STACK_SIZE
	.align		4
.L_146:
        /*0330*/ 	.byte	0x04, 0x12
        /*0332*/ 	.short	(.L_148 - .L_147)
	.align		4
.L_147:
        /*0334*/ 	.word	index@(_ZN5flash44flash_bwd_dq_dk_dv_loop_seqk_parallel_kernelI23Flash_bwd_kernel_traitsILi256ELi64ELi32ELi8ELi4ELi1ELi2ELb1ELb1EN7cutlass10bfloat16_tE19Flash_kernel_traitsILi256ELi64ELi32ELi8ES3_EELb0ELb1ELb0ELb0ELb0ELb0ELb1EEEvNS_16Flash_bwd_paramsE)
        /*0338*/ 	.word	0x00000010


	//----- nvinfo : EIATTR_MIN_STACK_SIZE
	.align		4
.L_148:
        /*033c*/ 	.byte	0x04, 0x12
        /*033e*/ 	.short	(.L_150 - .L_149)
	.align		4
.L_149:
        /*0340*/ 	.word	index@(_ZN5flash44flash_bwd_dq_dk_dv_loop_seqk_parallel_kernelI23Flash_bwd_kernel_traitsILi256ELi64ELi32ELi8ELi4ELi1ELi2ELb1ELb1EN7cutlass10bfloat16_tE19Flash_kernel_traitsILi256ELi64ELi32ELi8ES3_EELb0ELb1ELb0ELb0ELb0ELb1ELb0EEEvNS_16Flash_bwd_paramsE)
        /*0344*/ 	.word	0x00000018


	//----- nvinfo : EIATTR_MIN_STACK_SIZE
	.align		4
.L_150:
        /*0348*/ 	.byte	0x04, 0x12
        /*034a*/ 	.short	(.L_152 - .L_151)
	.align		4
.L_151:
        /*034c*/ 	.word	index@(_ZN5flash44flash_bwd_dq_dk_dv_loop_seqk_parallel_kernelI23Flash_bwd_kernel_traitsILi256ELi64ELi32ELi8ELi4ELi1ELi2ELb1ELb1EN7cutlass10bfloat16_tE19Flash_kernel_traitsILi256ELi64ELi32ELi8ES3_EELb0ELb1ELb0ELb0ELb0ELb1ELb1EEEvNS_16Flash_bwd_paramsE)
        /*0350*/ 	.word	0x00000018


	//----- nvinfo : EIATTR_MIN_STACK_SIZE
	.align		4
.L_152:
        /*0354*/ 	.byte	0x04, 0x12
        /*0356*/ 	.short	(.L_154 - .L_153)
	.align		4
.L_153:
        /*0358*/ 	.word	index@(_ZN5flash44flash_bwd_dq_dk_dv_loop_seqk_parallel_kernelI23Flash_bwd_kernel_traitsILi256ELi64ELi32ELi8ELi4ELi1ELi2ELb1ELb1EN7cutlass10bfloat16_tE19Flash_kernel_traitsILi256ELi64ELi32ELi8ES3_EELb0ELb1ELb0ELb1ELb0ELb0ELb0EEEvNS_16Flash_bwd_paramsE)
        /*035c*/ 	.word	0x00000020


	//----- nvinfo : EIATTR_MIN_STACK_SIZE
	.align		4
.L_154:
        /*0360*/ 	.byte	0x04, 0x12
        /*0362*/ 	.short	(.L_156 - .L_155)
	.align		4
.L_155:
        /*0364*/ 	.word	index@(_ZN5flash44flash_bwd_dq_dk_dv_loop_seqk_parallel_kernelI23Flash_bwd_kernel_traitsILi256ELi64ELi32ELi8ELi4ELi1ELi2ELb1ELb1EN7cutlass10bfloat16_tE19Flash_kernel_traitsILi256ELi64ELi32ELi8ES3_EELb0ELb1ELb0ELb1ELb0ELb0ELb1EEEvNS_16Flash_bwd_paramsE)
        /*0368*/ 	.word	0x00000020


	//----- nvinfo : EIATTR_MIN_STACK_SIZE
	.align		4
.L_156:
        /*036c*/ 	.byte	0x04, 0x12
        /*036e*/ 	.short	(.L_158 - .L_157)
	.align		4
.L_157:
        /*0370*/ 	.word	index@(_ZN5flash25flash_bwd_dot_do_o_kernelILb0E23Flash_bwd_kernel_traitsILi256ELi64ELi32ELi8ELi4ELi1ELi2ELb1ELb1EN7cutlass10bfloat16_tE19Flash_kernel_traitsILi256ELi64ELi32ELi8ES3_EEEEvNS_16Flash_bwd_paramsE)
        /*0374*/ 	.word	0x00000000


	//----- nvinfo : EIATTR_MIN_STACK_SIZE
	.align		4
.L_158:
        /*0378*/ 	.byte	0x04, 0x12
        /*037a*/ 	.short	(.L_160 - .L_159)
	.align		4
.L_159:
        /*037c*/ 	.word	index@(_ZN5flash25flash_bwd_dot_do_o_kernelILb1E23Flash_bwd_kernel_traitsILi256ELi64ELi32ELi8ELi4ELi1ELi2ELb1ELb1EN7cutlass10bfloat16_tE19Flash_kernel_traitsILi256ELi64ELi32ELi8ES3_EEEEvNS_16Flash_bwd_paramsE)
        /*0380*/ 	.word	0x00000000


	//----- nvinfo : EIATTR_MIN_STACK_SIZE
	.align		4
.L_160:
        /*0384*/ 	.byte	0x04, 0x12
        /*0386*/ 	.short	(.L_162 - .L_161)
	.align		4
.L_161:
        /*0388*/ 	.word	index@(_ZN5flash44flash_bwd_dq_dk_dv_loop_seqk_parallel_kernelI23Flash_bwd_kernel_traitsILi256ELi64ELi64ELi8ELi4ELi2ELi2ELb0ELb1EN7cutlass10bfloat16_tE19Flash_kernel_traitsILi256ELi64ELi64ELi8ES3_EELb0ELb1ELb0ELb0ELb0ELb0ELb0EEEvNS_16Flash_bwd_paramsE)
        /*038c*/ 	.word	0x00000000


	//----- nvinfo : EIATTR_MIN_STACK_SIZE
	.align		4
.L_162:
        /*0390*/ 	.byte	0x04, 0x12
        /*0392*/ 	.short	(.L_164 - .L_163)
	.align		4
.L_163:
        /*0394*/ 	.word	index@(_ZN5flash44flash_bwd_dq_dk_dv_loop_seqk_parallel_kernelI23Flash_bwd_kernel_traitsILi256ELi64ELi64ELi8ELi4ELi2ELi2ELb0ELb1EN7cutlass10bfloat16_tE19Flash_kernel_traitsILi256ELi64ELi64ELi8ES3_EELb0ELb1ELb0ELb0ELb0ELb1ELb0EEEvNS_16Flash_bwd_paramsE)
        /*0398*/ 	.word	0x00000000


	//----- nvinfo : EIATTR_MIN_STACK_SIZE
	.align		4
.L_164:
        /*039c*/ 	.byte	0x04, 0x12
        /*039e*/ 	.short	(.L_166 - .L_165)
	.align		4
.L_165:
        /*03a0*/ 	.word	index@(_ZN5flash44flash_bwd_dq_dk_dv_loop_seqk_parallel_kernelI23Flash_bwd_kernel_traitsILi256ELi64ELi64ELi8ELi4ELi2ELi2ELb0ELb1EN7cutlass10bfloat16_tE19Flash_kernel_traitsILi256ELi64ELi64ELi8ES3_EELb0ELb1ELb0ELb1ELb0ELb0ELb0EEEvNS_16Flash_bwd_paramsE)
        /*03a4*/ 	.word	0x00000040


	//----- nvinfo : EIATTR_MIN_STACK_SIZE
	.align		4
.L_166:
        /*03a8*/ 	.byte	0x04, 0x12
        /*03aa*/ 	.short	(.L_168 - .L_167)
	.align		4
.L_167:
        /*03ac*/ 	.word	index@(_ZN5flash44flash_bwd_dq_dk_dv_loop_seqk_parallel_kernelI23Flash_bwd_kernel_traitsILi256ELi64ELi64ELi8ELi4ELi2ELi2ELb0ELb0EN7cutlass10bfloat16_tE19Flash_kernel_traitsILi256ELi64ELi64ELi8ES3_EELb0ELb1ELb0ELb0ELb0ELb0ELb0EEEvNS_16Flash_bwd_paramsE)
        /*03b0*/ 	.word	0x00000060


	//----- nvinfo : EIATTR_MIN_STACK_SIZE
	.align		4
.L_168:
        /*03b4*/ 	.byte	0x04, 0x12
        /*03b6*/ 	.short	(.L_170 - .L_169)
	.align		4
.L_169:
        /*03b8*/ 	.word	index@(_ZN5flash44flash_bwd_dq_dk_dv_loop_seqk_parallel_kernelI23Flash_bwd_kernel_traitsILi256ELi64ELi64ELi8ELi4ELi2ELi2ELb0ELb0EN7cutlass10bfloat16_tE19Flash_kernel_traitsILi256ELi64ELi64ELi8ES3_EELb0ELb1ELb0ELb0ELb0ELb1ELb0EEEvNS_16Flash_bwd_paramsE)
        /*03bc*/ 	.word	0x00000058


	//----- nvinfo : EIATTR_MIN_STACK_SIZE
	.align		4
.L_170:
        /*03c0*/ 	.byte	0x04, 0x12
        /*03c2*/ 	.short	(.L_172 - .L_171)
	.align		4
.L_171:
        /*03c4*/ 	.word	index@(_ZN5flash44flash_bwd_dq_dk_dv_loop_seqk_parallel_kernelI23Flash_bwd_kernel_traitsILi256ELi64ELi64ELi8ELi4ELi2ELi2ELb0ELb0EN7cutlass10bfloat16_tE19Flash_kernel_traitsILi256ELi64ELi64ELi8ES3_EELb0ELb1ELb0ELb1ELb0ELb0ELb0EEEvNS_16Flash_bwd_paramsE)
        /*03c8*/ 	.word	0x000000a0


	//----- nvinfo : EIATTR_MIN_STACK_SIZE
	.align		4
.L_172:
        /*03cc*/ 	.byte	0x04, 0x12
        /*03ce*/ 	.short	(.L_174 - .L_173)
	.align		4
.L_173:
        /*03d0*/ 	.word	index@(_ZN5flash27flash_bwd_convert_dq_kernelI23Flash_bwd_kernel_traitsILi256ELi64ELi64ELi8ELi4ELi2ELi2ELb0ELb1EN7cutlass10bfloat16_tE19Flash_kernel_traitsILi256ELi64ELi64ELi8ES3_EEEEvNS_16Flash_bwd_paramsEi)
        /*03d4*/ 	.word	0x00000000


	//----- nvinfo : EIATTR_MIN_STACK_SIZE
	.align		4
.L_174:
        /*03d8*/ 	.byte	0x04, 0x12
        /*03da*/ 	.short	(.L_176 - .L_175)
	.align		4
.L_175:
        /*03dc*/ 	.word	index@(_ZN5flash44flash_bwd_dq_dk_dv_loop_seqk_parallel_kernelI23Flash_bwd_kernel_traitsILi256ELi64ELi64ELi8ELi4ELi2ELi2ELb0ELb1EN7cutlass10bfloat16_tE19Flash_kernel_traitsILi256ELi64ELi64ELi8ES3_EELb1ELb1ELb0ELb0ELb0ELb0ELb0EEEvNS_16Flash_bwd_paramsE)
        /*03e0*/ 	.word	0x00000000


	//----- nvinfo : EIATTR_MIN_STACK_SIZE
	.align		4
.L_176:
        /*03e4*/ 	.byte	0x04, 0x12
        /*03e6*/ 	.short	(.L_178 - .L_177)
	.align		4
.L_177:
        /*03e8*/ 	.word	index@(_ZN5flash44flash_bwd_dq_dk_dv_loop_seqk_parallel_kernelI23Flash_bwd_kernel_traitsILi256ELi64ELi64ELi8ELi4ELi2ELi2ELb0ELb1EN7cutlass10bfloat16_tE19Flash_kernel_traitsILi256ELi64ELi64ELi8ES3_EELb0ELb1ELb0ELb0ELb0ELb0ELb1EEEvNS_16Flash_bwd_paramsE)
        /*03ec*/ 	.word	0x00000000


	//----- nvinfo : EIATTR_MIN_STACK_SIZE
	.align		4
.L_178:
        /*03f0*/ 	.byte	0x04, 0x12
        /*03f2*/ 	.short	(.L_180 - .L_179)
	.align		4
.L_179:
        /*03f4*/ 	.word	index@(_ZN5flash44flash_bwd_dq_dk_dv_loop_seqk_parallel_kernelI23Flash_bwd_kernel_traitsILi256ELi64ELi64ELi8ELi4ELi2ELi2ELb0ELb1EN7cutlass10bfloat16_tE19Flash_kernel_traitsILi256ELi64ELi64ELi8ES3_EELb1ELb1ELb0ELb0ELb0ELb1ELb0EEEvNS_16Flash_bwd_paramsE)
        /*03f8*/ 	.word	0x00000000


	//----- nvinfo : EIATTR_MIN_STACK_SIZE
	.align		4
.L_180:
        /*03fc*/ 	.byte	0x04, 0x12
        /*03fe*/ 	.short	(.L_182 - .L_181)
	.align		4
.L_181:
        /*0400*/ 	.word	index@(_ZN5flash44flash_bwd_dq_dk_dv_loop_seqk_parallel_kernelI23Flash_bwd_kernel_traitsILi256ELi64ELi64ELi8ELi4ELi2ELi2ELb0ELb1EN7cutlass10bfloat16_tE19Flash_kernel_traitsILi256ELi64ELi64ELi8ES3_EELb0ELb1ELb0ELb0ELb0ELb1ELb1EEEvNS_16Flash_bwd_paramsE)
        /*0404*/ 	.word	0x00000000


	//----- nvinfo : EIATTR_MIN_STACK_SIZE
	.align		4
.L_182:
        /*0408*/ 	.byte	0x04, 0x12
        /*040a*/ 	.short	(.L_184 - .L_183)
	.align		4
.L_183:
        /*040c*/ 	.word	index@(_ZN5flash44flash_bwd_dq_dk_dv_loop_seqk_parallel_kernelI23Flash_bwd_kernel_traitsILi256ELi64ELi64ELi8ELi4ELi2ELi2ELb0ELb1EN7cutlass10bfloat16_tE19Flash_kernel_traitsILi256ELi64ELi64ELi8ES3_EELb1ELb1ELb0ELb1ELb0ELb0ELb0EEEvNS_16Flash_bwd_paramsE)
        /*0410*/ 	.word	0x00000050


	//----- nvinfo : EIATTR_MIN_STACK_SIZE
	.align		4
.L_184:
        /*0414*/ 	.byte	0x04, 0x12
        /*0416*/ 	.short	(.L_186 - .L_185)
	.align		4
.L_185:
        /*0418*/ 	.word	index@(_ZN5flash44flash_bwd_dq_dk_dv_loop_seqk_parallel_kernelI23Flash_bwd_kernel_traitsILi256ELi64ELi64ELi8ELi4ELi2ELi2ELb0ELb1EN7cutlass10bfloat16_tE19Flash_kernel_traitsILi256ELi64ELi64ELi8ES3_EELb0ELb1ELb0ELb1ELb0ELb0ELb1EEEvNS_16Flash_bwd_paramsE)
        /*041c*/ 	.word	0x00000040


	//----- nvinfo : EIATTR_MIN_STACK_SIZE
	.align		4
.L_186:
        /*0420*/ 	.byte	0x04, 0x12
        /*0422*/ 	.short	(.L_188 - .L_187)
	.align		4
.L_187:
        /*0424*/ 	.word	index@(_ZN5flash25flash_bwd_dot_do_o_kernelILb0E23Flash_bwd_kernel_traitsILi256ELi64ELi64ELi8ELi4ELi2ELi2ELb0ELb1EN7cutlass10bfloat16_tE19Flash_kernel_traitsILi256ELi64ELi64ELi8ES3_EEEEvNS_16Flash_bwd_paramsE)
        /*0428*/ 	.word	0x00000000


	//----- nvinfo : EIATTR_MIN_STACK_SIZE
	.align		4
.L_188:
        /*042c*/ 	.byte	0x04, 0x12
        /*042e*/ 	.short	(.L_190 - .L_189)
	.align		4
.L_189:
        /*0430*/ 	.word	index@(_ZN5flash25flash_bwd_dot_do_o_kernelILb1E23Flash_bwd_kernel_traitsILi256ELi64ELi64ELi8ELi4ELi2ELi2ELb0ELb1EN7cutlass10bfloat16_tE19Flash_kernel_traitsILi256ELi64ELi64ELi8ES3_EEEEvNS_16Flash_bwd_paramsE)
        /*0434*/ 	.word	0x00000000


	//----- nvinfo : EIATTR_MIN_STACK_SIZE
	.align		4
.L_190:
        /*0438*/ 	.byte	0x04, 0x12
        /*043a*/ 	.short	(.L_192 - .L_191)
	.align		4
.L_191:
        /*043c*/ 	.word	index@(_ZN5flash27flash_bwd_convert_dq_kernelI23Flash_bwd_kernel_traitsILi256ELi64ELi64ELi8ELi4ELi2ELi2ELb0ELb0EN7cutlass10bfloat16_tE19Flash_kernel_traitsILi256ELi64ELi64ELi8ES3_EEEEvNS_16Flash_bwd_paramsEi)
        /*0440*/ 	.word	0x00000000


	//----- nvinfo : EIATTR_MIN_STACK_SIZE
	.align		4
.L_192:
        /*0444*/ 	.byte	0x04, 0x12
        /*0446*/ 	.short	(.L_194 - .L_193)
	.align		4
.L_193:
        /*0448*/ 	.word	index@(_ZN5flash44flash_bwd_dq_dk_dv_loop_seqk_parallel_kernelI23Flash_bwd_kernel_traitsILi256ELi64ELi64ELi8ELi4ELi2ELi2ELb0ELb0EN7cutlass10bfloat16_tE19Flash_kernel_traitsILi256ELi64ELi64ELi8ES3_EELb1ELb1ELb0ELb0ELb0ELb0ELb0EEEvNS_16Flash_bwd_paramsE)
        /*044c*/ 	.word	0x00000068


	//----- nvinfo : EIATTR_MIN_STACK_SIZE
	.align		4
.L_194:
        /*0450*/ 	.byte	0x04, 0x12
        /*0452*/ 	.short	(.L_196 - .L_195)
	.align		4
.L_195:
        /*0454*/ 	.word	index@(_ZN5flash44flash_bwd_dq_dk_dv_loop_seqk_parallel_kernelI23Flash_bwd_kernel_traitsILi256ELi64ELi64ELi8ELi4ELi2ELi2ELb0ELb0EN7cutlass10bfloat16_tE19Flash_kernel_traitsILi256ELi64ELi64ELi8ES3_EELb0ELb1ELb0ELb0ELb0ELb0ELb1EEEvNS_16Flash_bwd_paramsE)
        /*0458*/ 	.word	0x00000060


	//----- nvinfo : EIATTR_MIN_STACK_SIZE
	.align		4
.L_196:
        /*045c*/ 	.byte	0x04, 0x12
        /*045e*/ 	.short	(.L_198 - .L_197)
	.align		4
.L_197:
        /*0460*/ 	.word	index@(_ZN5flash44flash_bwd_dq_dk_dv_loop_seqk_parallel_kernelI23Flash_bwd_kernel_traitsILi256ELi64ELi64ELi8ELi4ELi2ELi2ELb0ELb0EN7cutlass10bfloat16_tE19Flash_kernel_traitsILi256ELi64ELi64ELi8ES3_EELb1ELb1ELb0ELb0ELb0ELb1ELb0EEEvNS_16Flash_bwd_paramsE)
        /*0464*/ 	.word	0x00000058


	//----- nvinfo : EIATTR_MIN_STACK_SIZE
	.align		4
.L_198:
        /*0468*/ 	.byte	0x04, 0x12
        /*046a*/ 	.short	(.L_200 - .L_199)
	.align		4
.L_199:
        /*046c*/ 	.word	index@(_ZN5flash44flash_bwd_dq_dk_dv_loop_seqk_parallel_kernelI23Flash_bwd_kernel_traitsILi256ELi64ELi64ELi8ELi4ELi2ELi2ELb0ELb0EN7cutlass10bfloat16_tE19Flash_kernel_traitsILi256ELi64ELi64ELi8ES3_EELb0ELb1ELb0ELb0ELb0ELb1ELb1EEEvNS_16Flash_bwd_paramsE)
        /*0470*/ 	.word	0x00000058


	//----- nvinfo : EIATTR_MIN_STACK_SIZE
	.align		4
.L_200:
        /*0474*/ 	.byte	0x04, 0x12
        /*0476*/ 	.short	(.L_202 - .L_201)
	.align		4
.L_201:
        /*0478*/ 	.word	index@(_ZN5flash44flash_bwd_dq_dk_dv_loop_seqk_parallel_kernelI23Flash_bwd_kernel_traitsILi256ELi64ELi64ELi8ELi4ELi2ELi2ELb0ELb0EN7cutlass10bfloat16_tE19Flash_kernel_traitsILi256ELi64ELi64ELi8ES3_EELb1ELb1ELb0ELb1ELb0ELb0ELb0EEEvNS_16Flash_bwd_paramsE)
        /*047c*/ 	.word	0x000000b0


	//----- nvinfo : EIATTR_MIN_STACK_SIZE
	.align		4
.L_202:
        /*0480*/ 	.byte	0x04, 0x12
        /*0482*/ 	.short	(.L_204 - .L_203)
	.align		4
.L_203:
        /*0484*/ 	.word	index@(_ZN5flash44flash_bwd_dq_dk_dv_loop_seqk_parallel_kernelI23Flash_bwd_kernel_traitsILi256ELi64ELi64ELi8ELi4ELi2ELi2ELb0ELb0EN7cutlass10bfloat16_tE19Flash_kernel_traitsILi256ELi64ELi64ELi8ES3_EELb0ELb1ELb0ELb1ELb0ELb0ELb1EEEvNS_16Flash_bwd_paramsE)
        /*0488*/ 	.word	0x000000a0


	//----- nvinfo : EIATTR_MIN_STACK_SIZE
	.align		4
.L_204:
        /*048c*/ 	.byte	0x04, 0x12
        /*048e*/ 	.short	(.L_206 - .L_205)
	.align		4
.L_205:
        /*0490*/ 	.word	index@(_ZN5flash25flash_bwd_dot_do_o_kernelILb0E23Flash_bwd_kernel_traitsILi256ELi64ELi64ELi8ELi4ELi2ELi2ELb0ELb0EN7cutlass10bfloat16_tE19Flash_kernel_traitsILi256ELi64ELi64ELi8ES3_EEEEvNS_16Flash_bwd_paramsE)
        /*0494*/ 	.word	0x00000000


	//----- nvinfo : EIATTR_MIN_STACK_SIZE
	.align		4
.L_206:
        /*0498*/ 	.byte	0x04, 0x12
        /*049a*/ 	.short	(.L_208 - .L_207)
	.align		4
.L_207:
        /*049c*/ 	.word	index@(_ZN5flash25flash_bwd_dot_do_o_kernelILb1E23Flash_bwd_kernel_traitsILi256ELi64ELi64ELi8ELi4ELi2ELi2ELb0ELb0EN7cutlass10bfloat16_tE19Flash_kernel_traitsILi256ELi64ELi64ELi8ES3_EEEEvNS_16Flash_bwd_paramsE)
        /*04a0*/ 	.word	0x00000000
.L_208:


//--------------------- .nv.info._ZN5flash27flash_bwd_convert_dq_kernelI23Flash_bwd_kernel_traitsILi256ELi64ELi32ELi8ELi4ELi1ELi2ELb1ELb1EN7cutlass10bfloat16_tE19Flash_kernel_traitsILi256ELi64ELi32ELi8ES3_EEEEvNS_16Flash_bwd_paramsEi --------------------------
	.section	.nv.info._ZN5flash27flash_bwd_convert_dq_kernelI23Flash_bwd_kernel_traitsILi256ELi64ELi32ELi8ELi4ELi1ELi2ELb1ELb1EN7cutlass10bfloat16_tE19Flash_kernel_traitsILi256ELi64ELi32ELi8ES3_EEEEvNS_16Flash_bwd_paramsEi,"",@"SHT_CUDA_INFO"
	.sectionflags	@""
	.align	4


	//----- nvinfo : EIATTR_CUDA_API_VERSION
	.align		4
        /*0000*/ 	.byte	0x04, 0x37
        /*0002*/ 	.short	(.L_210 - .L_209)
.L_209:
        /*0004*/ 	.word	0x00000082


	//----- nvinfo : EIATTR_SW2861232_WAR
	.align		4
.L_210:
        /*0008*/ 	.byte	0x01, 0x35
	.zero		2


	//----- nvinfo : EIATTR_PARAM_CBANK
	.align		4
        /*000c*/ 	.byte	0x04, 0x0a
        /*000e*/ 	.short	(.L_212 - .L_211)
	.align		4
.L_211:
        /*0010*/ 	.word	index@(.nv.constant0._ZN5flash27flash_bwd_convert_dq_kernelI23Flash_bwd_kernel_traitsILi256ELi64ELi32ELi8ELi4ELi1ELi2ELb1ELb1EN7cutlass10bfloat16_tE19Flash_kernel_traitsILi256ELi64ELi32ELi8ES3_EEEEvNS_16Flash_bwd_paramsEi)
        /*0014*/ 	.short	0x0160
        /*0016*/ 	.short	0x0284


	//----- nvinfo : EIATTR_CBANK_PARAM_SIZE
	.align		4
.L_212:
        /*0018*/ 	.byte	0x03, 0x19
        /*001a*/ 	.short	0x0284


	//----- nvinfo : EIATTR_KPARAM_INFO
	.align		4
        /*001c*/ 	.byte	0x04, 0x17
        /*001e*/ 	.short	(.L_214 - .L_213)
.L_213:
        /*0020*/ 	.word	0x00000000
        /*0024*/ 	.short	0x0001
        /*0026*/ 	.short	0x0280
        /*0028*/ 	.byte	0x00, 0xf0, 0x11, 0x00


	//----- nvinfo : EIATTR_KPARAM_INFO
	.align		4
.L_214:
        /*002c*/ 	.byte	0x04, 0x17
        /*002e*/ 	.short	(.L_216 - .L_215)
.L_215:
        /*0030*/ 	.word	0x00000000
        /*0034*/ 	.short	0x0000
        /*0036*/ 	.short	0x0000
        /*0038*/ 	.byte	0x00, 0xf0, 0x01, 0x0a


	//----- nvinfo : EIATTR_MAXREG_COUNT
	.align		4
.L_216:
        /*003c*/ 	.byte	0x03, 0x1b
        /*003e*/ 	.short	0x00ff


	//----- nvinfo : EIATTR_NUM_BARRIERS
	.align		4
        /*0040*/ 	.byte	0x02, 0x4c
        /*0042*/ 	.byte	0x01
	.zero		1


	//----- nvinfo : EIATTR_MERCURY_ISA_VERSION
	.align		4
        /*0044*/ 	.byte	0x03, 0x5f
        /*0046*/ 	.short	0x0000


	//----- nvinfo : EIATTR_EXIT_INSTR_OFFSETS
	.align		4
        /*0048*/ 	.byte	0x04, 0x1c
        /*004a*/ 	.short	(.L_218 - .L_217)


	//   ....[0]....
.L_217:
        /*004c*/ 	.word	0x00000170


	//   ....[1]....
        /*0050*/ 	.word	0x000021b0


	//   ....[2]....
        /*0054*/ 	.word	0x000022d0


	//   ....[3]....
        /*0058*/ 	.word	0x000022f0


	//----- nvinfo : EIATTR_CTAIDZ_USED
	.align		4
.L_218:
        /*005c*/ 	.byte	0x01, 0x04
	.zero		2


	//----- nvinfo : EIATTR_CRS_STACK_SIZE
	.align		4
        /*0060*/ 	.byte	0x04, 0x1e
        /*0062*/ 	.short	(.L_220 - .L_219)
.L_219:
        /*0064*/ 	.word	0x00000000
.L_220:


//--------------------- .nv.info._ZN5flash44flash_bwd_dq_dk_dv_loop_seqk_parallel_kernelI23Flash_bwd_kernel_traitsILi256ELi64ELi32ELi8ELi4ELi1ELi2ELb1ELb1EN7cutlass10bfloat16_tE19Flash_kernel_traitsILi256ELi64ELi32ELi8ES3_EELb0ELb1ELb0ELb0ELb0ELb0ELb0EEEvNS_16Flash_bwd_paramsE --------------------------
	.section	.nv.info._ZN5flash44flash_bwd_dq_dk_dv_loop_seqk_parallel_kernelI23Flash_bwd_kernel_traitsILi256ELi64ELi32ELi8ELi4ELi1ELi2ELb1ELb1EN7cutlass10bfloat16_tE19Flash_kernel_traitsILi256ELi64ELi32ELi8ES3_EELb0ELb1ELb0ELb0ELb0ELb0ELb0EEEvNS_16Flash_bwd_paramsE,"",@"SHT_CUDA_INFO"
	.sectionflags	@""
	.align	4


	//----- nvinfo : EIATTR_CUDA_API_VERSION
	.align		4
        /*0000*/ 	.byte	0x04, 0x37
        /*0002*/ 	.short	(.L_222 - .L_221)
.L_221:
        /*0004*/ 	.word	0x00000082


	//----- nvinfo : EIATTR_SW2861232_WAR
	.align		4
.L_222:
        /*0008*/ 	.byte	0x01, 0x35
	.zero		2


	//----- nvinfo : EIATTR_PARAM_CBANK
	.align		4
        /*000c*/ 	.byte	0x04, 0x0a
        /*000e*/ 	.short	(.L_224 - .L_223)
	.align		4
.L_223:
        /*0010*/ 	.word	index@(.nv.constant0._ZN5flash44flash_bwd_dq_dk_dv_loop_seqk_parallel_kernelI23Flash_bwd_kernel_traitsILi256ELi64ELi32ELi8ELi4ELi1ELi2ELb1ELb1EN7cutlass10bfloat16_tE19Flash_kernel_traitsILi256ELi64ELi32ELi8ES3_EELb0ELb1ELb0ELb0ELb0ELb0ELb0EEEvNS_16Flash_bwd_paramsE)
        /*0014*/ 	.short	0x0160
        /*0016*/ 	.short	0x0280


	//----- nvinfo : EIATTR_CBANK_PARAM_SIZE
	.align		4
.L_224:
        /*0018*/ 	.byte	0x03, 0x19
        /*001a*/ 	.short	0x0280


	//----- nvinfo : EIATTR_KPARAM_INFO
	.align		4
        /*001c*/ 	.byte	0x04, 0x17
        /*001e*/ 	.short	(.L_226 - .L_225)
.L_225:
        /*0020*/ 	.word	0x00000000
        /*0024*/ 	.short	0x0000
        /*0026*/ 	.short	0x0000
        /*0028*/ 	.byte	0x00, 0xf0, 0x01, 0x0a


	//----- nvinfo : EIATTR_MAXREG_COUNT
	.align		4
.L_226:
        /*002c*/ 	.byte	0x03, 0x1b
        /*002e*/ 	.short	0x00ff


	//----- nvinfo : EIATTR_NUM_BARRIERS
	.align		4
        /*0030*/ 	.byte	0x02, 0x4c
        /*0032*/ 	.byte	0x01
	.zero		1


	//----- nvinfo : EIATTR_ANNOTATIONS
	.align		4
        /*0034*/ 	.byte	0x04, 0x55
        /*0036*/ 	.short	(.L_228 - .L_227)


	//   ....[0]....
.L_227:
        /*0038*/ 	.word	0x00000001
        /*003c*/ 	.byte	0x20, 0x08, 0x00, 0x00, 0x01, 0x00, 0x00, 0x00, 0xc0, 0x0b, 0x00, 0x00, 0x01, 0x00, 0x00, 0x00
        /*004c*/ 	.byte	0x90, 0x0c, 0x00, 0x00, 0x01, 0x00, 0x00, 0x00, 0x70, 0x34, 0x00, 0x00, 0x01, 0x00, 0x00, 0x00
        /*005c*/ 	.byte	0x80, 0x39, 0x00, 0x00, 0x01, 0x00, 0x00, 0x00, 0xb0, 0x3c, 0x00, 0x00, 0x01, 0x00, 0x00, 0x00
        /*006c*/ 	.byte	0xd0, 0x3c, 0x00, 0x00, 0x01, 0x00, 0x00, 0x00, 0x90, 0x69, 0x00, 0x00


	//----- nvinfo : EIATTR_MERCURY_ISA_VERSION
	.align		4
.L_228:
        /*0078*/ 	.byte	0x03, 0x5f
        /*007a*/ 	.short	0x0000


	//----- nvinfo : EIATTR_EXIT_INSTR_OFFSETS
	.align		4
        /*007c*/ 	.byte	0x04, 0x1c
        /*007e*/ 	.short	(.L_230 - .L_229)


	//   ....[0]....
.L_229:
        /*0080*/ 	.word	0x000000b0


	//   ....[1]....
        /*0084*/ 	.word	0x000077b0


	//----- nvinfo : EIATTR_CTAIDZ_USED
	.align		4
.L_230:
        /*0088*/ 	.byte	0x01, 0x04
	.zero		2


	//----- nvinfo : EIATTR_CRS_STACK_SIZE
	.align		4
        /*008c*/ 	.byte	0x04, 0x1e
        /*008e*/ 	.short	(.L_232 - .L_231)
.L_231:
        /*0090*/ 	.word	0x00000000
.L_232:


//--------------------- .nv.info._ZN5flash44flash_bwd_dq_dk_dv_loop_seqk_parallel_kernelI23Flash_bwd_kernel_traitsILi256ELi64ELi32ELi8ELi4ELi1ELi2ELb1ELb1EN7cutlass10bfloat16_tE19Flash_kernel_traitsILi256ELi64ELi32ELi8ES3_EELb0ELb1ELb0ELb0ELb0ELb0ELb1EEEvNS_16Flash_bwd_paramsE --------------------------
	.section	.nv.info._ZN5flash44flash_bwd_dq_dk_dv_loop_seqk_parallel_kernelI23Flash_bwd_kernel_traitsILi256ELi64ELi32ELi8ELi4ELi1ELi2ELb1ELb1EN7cutlass10bfloat16_tE19Flash_kernel_traitsILi256ELi64ELi32ELi8ES3_EELb0ELb1ELb0ELb0ELb0ELb0ELb1EEEvNS_16Flash_bwd_paramsE,"",@"SHT_CUDA_INFO"
	.sectionflags	@""
	.align	4


	//----- nvinfo : EIATTR_CUDA_API_VERSION
	.align		4
        /*0000*/ 	.byte	0x04, 0x37
        /*0002*/ 	.short	(.L_234 - .L_233)
.L_233:
        /*0004*/ 	.word	0x00000082


	//----- nvinfo : EIATTR_SW2861232_WAR
	.align		4
.L_234:
        /*0008*/ 	.byte	0x01, 0x35
	.zero		2


	//----- nvinfo : EIATTR_PARAM_CBANK
	.align		4
        /*000c*/ 	.byte	0x04, 0x0a
        /*000e*/ 	.short	(.L_236 - .L_235)
	.align		4
.L_235:
        /*0010*/ 	.word	index@(.nv.constant0._ZN5flash44flash_bwd_dq_dk_dv_loop_seqk_parallel_kernelI23Flash_bwd_kernel_traitsILi256ELi64ELi32ELi8ELi4ELi1ELi2ELb1ELb1EN7cutlass10bfloat16_tE19Flash_kernel_traitsILi256ELi64ELi32ELi8ES3_EELb0ELb1ELb0ELb0ELb0ELb0ELb1EEEvNS_16Flash_bwd_paramsE)
        /*0014*/ 	.short	0x0160
        /*0016*/ 	.short	0x0280


	//----- nvinfo : EIATTR_CBANK_PARAM_SIZE
	.align		4
.L_236:
        /*0018*/ 	.byte	0x03, 0x19
        /*001a*/ 	.short	0x0280


	//----- nvinfo : EIATTR_KPARAM_INFO
	.align		4
        /*001c*/ 	.byte	0x04, 0x17
        /*001e*/ 	.short	(.L_238 - .L_237)
.L_237:
        /*0020*/ 	.word	0x00000000
        /*0024*/ 	.short	0x0000
        /*0026*/ 	.short	0x0000
        /*0028*/ 	.byte	0x00, 0xf0, 0x01, 0x0a


	//----- nvinfo : EIATTR_MAXREG_COUNT
	.align		4
.L_238:
        /*002c*/ 	.byte	0x03, 0x1b
        /*002e*/ 	.short	0x00ff


	//----- nvinfo : EIATTR_NUM_BARRIERS
	.align		4
        /*0030*/ 	.byte	0x02, 0x4c
        /*0032*/ 	.byte	0x01
	.zero		1


	//----- nvinfo : EIATTR_ANNOTATIONS
	.align		4
        /*0034*/ 	.byte	0x04, 0x55
        /*0036*/ 	.short	(.L_240 - .L_239)


	//   ....[0]....
.L_239:
        /*0038*/ 	.word	0x00000001
        /*003c*/ 	.byte	0x20, 0x08, 0x00, 0x00, 0x01, 0x00, 0x00, 0x00, 0xc0, 0x0b, 0x00, 0x00, 0x01, 0x00, 0x00, 0x00
        /*004c*/ 	.byte	0x90, 0x0c, 0x00, 0x00, 0x01, 0x00, 0x00, 0x00, 0x70, 0x34, 0x00, 0x00, 0x01, 0x00, 0x00, 0x00
        /*005c*/ 	.byte	0x80, 0x39, 0x00, 0x00, 0x01, 0x00, 0x00, 0x00, 0xd0, 0x3c, 0x00, 0x00, 0x01, 0x00, 0x00, 0x00
        /*006c*/ 	.byte	0x00, 0x3d, 0x00, 0x00, 0x01, 0x00, 0x00, 0x00, 0xb0, 0x6c, 0x00, 0x00


	//----- nvinfo : EIATTR_MERCURY_ISA_VERSION
	.align		4
.L_240:
        /*0078*/ 	.byte	0x03, 0x5f
        /*007a*/ 	.short	0x0000


	//----- nvinfo : EIATTR_EXIT_INSTR_OFFSETS
	.align		4
        /*007c*/ 	.byte	0x04, 0x1c
        /*007e*/ 	.short	(.L_242 - .L_241)


	//   ....[0]....
.L_241:
        /*0080*/ 	.word	0x000000b0


	//   ....[1]....
        /*0084*/ 	.word	0x00007ad0


	//----- nvinfo : EIATTR_CTAIDZ_USED
	.align		4
.L_242:
        /*0088*/ 	.byte	0x01, 0x04
	.zero		2


	//----- nvinfo : EIATTR_CRS_STACK_SIZE
	.align		4
        /*008c*/ 	.byte	0x04, 0x1e
        /*008e*/ 	.short	(.L_244 - .L_243)
.L_243:
        /*0090*/ 	.word	0x00000000
.L_244:


//--------------------- .nv.info._ZN5flash44flash_bwd_dq_dk_dv_loop_seqk_parallel_kernelI23Flash_bwd_kernel_traitsILi256ELi64ELi32ELi8ELi4ELi1ELi2ELb1ELb1EN7cutlass10bfloat16_tE19Flash_kernel_traitsILi256ELi64ELi32ELi8ES3_EELb0ELb1ELb0ELb0ELb0ELb1ELb0EEEvNS_16Flash_bwd_paramsE --------------------------
	.section	.nv.info._ZN5flash44flash_bwd_dq_dk_dv_loop_seqk_parallel_kernelI23Flash_bwd_kernel_traitsILi256ELi64ELi32ELi8ELi4ELi1ELi2ELb1ELb1EN7cutlass10bfloat16_tE19Flash_kernel_traitsILi256ELi64ELi32ELi8ES3_EELb0ELb1ELb0ELb0ELb0ELb1ELb0EEEvNS_16Flash_bwd_paramsE,"",@"SHT_CUDA_INFO"
	.sectionflags	@""
	.align	4


	//----- nvinfo : EIATTR_CUDA_API_VERSION
	.align		4
        /*0000*/ 	.byte	0x04, 0x37
        /*0002*/ 	.short	(.L_246 - .L_245)
.L_245:
        /*0004*/ 	.word	0x00000082


	//----- nvinfo : EIATTR_SW2861232_WAR
	.align		4
.L_246:
        /*0008*/ 	.byte	0x01, 0x35
	.zero		2


	//----- nvinfo : EIATTR_PARAM_CBANK
	.align		4
        /*000c*/ 	.byte	0x04, 0x0a
        /*000e*/ 	.short	(.L_248 - .L_247)
	.align		4
.L_247:
        /*0010*/ 	.word	index@(.nv.constant0._ZN5flash44flash_bwd_dq_dk_dv_loop_seqk_parallel_kernelI23Flash_bwd_kernel_traitsILi256ELi64ELi32ELi8ELi4ELi1ELi2ELb1ELb1EN7cutlass10bfloat16_tE19Flash_kernel_traitsILi256ELi64ELi32ELi8ES3_EELb0ELb1ELb0ELb0ELb0ELb1ELb0EEEvNS_16Flash_bwd_paramsE)
        /*0014*/ 	.short	0x0160
        /*0016*/ 	.short	0x0280


	//----- nvinfo : EIATTR_CBANK_PARAM_SIZE
	.align		4
.L_248:
        /*0018*/ 	.byte	0x03, 0x19
        /*001a*/ 	.short	0x0280


	//----- nvinfo : EIATTR_KPARAM_INFO
	.align		4
        /*001c*/ 	.byte	0x04, 0x17
        /*001e*/ 	.short	(.L_250 - .L_249)
.L_249:
        /*0020*/ 	.word	0x00000000
        /*0024*/ 	.short	0x0000
        /*0026*/ 	.short	0x0000
        /*0028*/ 	.byte	0x00, 0xf0, 0x01, 0x0a


	//----- nvinfo : EIATTR_MAXREG_COUNT
	.align		4
.L_250:
        /*002c*/ 	.byte	0x03, 0x1b
        /*002e*/ 	.short	0x00ff


	//----- nvinfo : EIATTR_NUM_BARRIERS
	.align		4
        /*0030*/ 	.byte	0x02, 0x4c
        /*0032*/ 	.byte	0x01
	.zero		1


	//----- nvinfo : EIATTR_ANNOTATIONS
	.align		4
        /*0034*/ 	.byte	0x04, 0x55
        /*0036*/ 	.short	(.L_252 - .L_251)


	//   ....[0]....
.L_251:
        /*0038*/ 	.word	0x00000001
        /*003c*/ 	.byte	0xe0, 0x03, 0x00, 0x00, 0x01, 0x00, 0x00, 0x00, 0x80, 0x07, 0x00, 0x00, 0x01, 0x00, 0x00, 0x00
        /*004c*/ 	.byte	0x40, 0x08, 0x00, 0x00, 0x01, 0x00, 0x00, 0x00, 0x40, 0x0b, 0x00, 0x00, 0x01, 0x00, 0x00, 0x00
        /*005c*/ 	.byte	0x80, 0x19, 0x00, 0x00, 0x01, 0x00, 0x00, 0x00, 0x90, 0x19, 0x00, 0x00, 0x01, 0x00, 0x00, 0x00
        /*006c*/ 	.byte	0xc0, 0x19, 0x00, 0x00, 0x01, 0x00, 0x00, 0x00, 0x80, 0x1d, 0x00, 0x00, 0x01, 0x00, 0x00, 0x00
        /*007c*/ 	.byte	0xa0, 0x23, 0x00, 0x00, 0x01, 0x00, 0x00, 0x00, 0xf0, 0x2d, 0x00, 0x00, 0x01, 0x00, 0x00, 0x00
        /*008c*/ 	.byte	0x40, 0x2f, 0x00, 0x00, 0x01, 0x00, 0x00, 0x00, 0x70, 0x2f, 0x00, 0x00, 0x01, 0x00, 0x00, 0x00
        /*009c*/ 	.byte	0x30, 0x60, 0x00, 0x00


	//----- nvinfo : EIATTR_MERCURY_ISA_VERSION
	.align		4
.L_252:
        /*00a0*/ 	.byte	0x03, 0x5f
        /*00a2*/ 	.short	0x0000


	//----- nvinfo : EIATTR_EXIT_INSTR_OFFSETS
	.align		4
        /*00a4*/ 	.byte	0x04, 0x1c
        /*00a6*/ 	.short	(.L_254 - .L_253)


	//   ....[0]....
.L_253:
        /*00a8*/ 	.word	0x000000b0


	//   ....[1]....
        /*00ac*/ 	.word	0x00006420


	//----- nvinfo : EIATTR_CTAIDZ_USED
	.align		4
.L_254:
        /*00b0*/ 	.byte	0x01, 0x04
	.zero		2


	//----- nvinfo : EIATTR_CRS_STACK_SIZE
	.align		4
        /*00b4*/ 	.byte	0x04, 0x1e
        /*00b6*/ 	.short	(.L_256 - .L_255)
.L_255:
        /*00b8*/ 	.word	0x00000000
.L_256:


//--------------------- .nv.info._ZN5flash44flash_bwd_dq_dk_dv_loop_seqk_parallel_kernelI23Flash_bwd_kernel_traitsILi256ELi64ELi32ELi8ELi4ELi1ELi2ELb1ELb1EN7cutlass10bfloat16_tE19Flash_kernel_traitsILi256ELi64ELi32ELi8ES3_EELb0ELb1ELb0ELb0ELb0ELb1ELb1EEEvNS_16Flash_bwd_paramsE --------------------------
	.section	.nv.info._ZN5flash44flash_bwd_dq_dk_dv_loop_seqk_parallel_kernelI23Flash_bwd_kernel_traitsILi256ELi64ELi32ELi8ELi4ELi1ELi2ELb1ELb1EN7cutlass10bfloat16_tE19Flash_kernel_traitsILi256ELi64ELi32ELi8ES3_EELb0ELb1ELb0ELb0ELb0ELb1ELb1EEEvNS_16Flash_bwd_paramsE,"",@"SHT_CUDA_INFO"
	.sectionflags	@""
	.align	4


	//----- nvinfo : EIATTR_CUDA_API_VERSION
	.align		4
        /*0000*/ 	.byte	0x04, 0x37
        /*0002*/ 	.short	(.L_258 - .L_257)
.L_257:
        /*0004*/ 	.word	0x00000082


	//----- nvinfo : EIATTR_SW2861232_WAR
	.align		4
.L_258:
        /*0008*/ 	.byte	0x01, 0x35
	.zero		2


	//----- nvinfo : EIATTR_PARAM_CBANK
	.align		4
        /*000c*/ 	.byte	0x04, 0x0a
        /*000e*/ 	.short	(.L_260 - .L_259)
	.align		4
.L_259:
        /*0010*/ 	.word	index@(.nv.constant0._ZN5flash44flash_bwd_dq_dk_dv_loop_seqk_parallel_kernelI23Flash_bwd_kernel_traitsILi256ELi64ELi32ELi8ELi4ELi1ELi2ELb1ELb1EN7cutlass10bfloat16_tE19Flash_kernel_traitsILi256ELi64ELi32ELi8ES3_EELb0ELb1ELb0ELb0ELb0ELb1ELb1EEEvNS_16Flash_bwd_paramsE)
        /*0014*/ 	.short	0x0160
        /*0016*/ 	.short	0x0280


	//----- nvinfo : EIATTR_CBANK_PARAM_SIZE
	.align		4
.L_260:
        /*0018*/ 	.byte	0x03, 0x19
        /*001a*/ 	.short	0x0280


	//----- nvinfo : EIATTR_KPARAM_INFO
	.align		4
        /*001c*/ 	.byte	0x04, 0x17
        /*001e*/ 	.short	(.L_262 - .L_261)
.L_261:
        /*0020*/ 	.word	0x00000000
        /*0024*/ 	.short	0x0000
        /*0026*/ 	.short	0x0000
        /*0028*/ 	.byte	0x00, 0xf0, 0x01, 0x0a


	//----- nvinfo : EIATTR_MAXREG_COUNT
	.align		4
.L_262:
        /*002c*/ 	.byte	0x03, 0x1b
        /*002e*/ 	.short	0x00ff


	//----- nvinfo : EIATTR_NUM_BARRIERS
	.align		4
        /*0030*/ 	.byte	0x02, 0x4c
        /*0032*/ 	.byte	0x01
	.zero		1


	//----- nvinfo : EIATTR_ANNOTATIONS
	.align		4
        /*0034*/ 	.byte	0x04, 0x55
        /*0036*/ 	.short	(.L_264 - .L_263)


	//   ....[0]....
.L_263:
        /* <DEDUP_REMOVED lines=8> */


	//----- nvinfo : EIATTR_MERCURY_ISA_VERSION
	.align		4
.L_264:
        /*00a0*/ 	.byte	0x03, 0x5f
        /*00a2*/ 	.short	0x0000


	//----- nvinfo : EIATTR_EXIT_INSTR_OFFSETS
	.align		4
        /*00a4*/ 	.byte	0x04, 0x1c
        /*00a6*/ 	.short	(.L_266 - .L_265)


	//   ....[0]....
.L_265:
        /*00a8*/ 	.word	0x000000b0


	//   ....[1]....
        /*00ac*/ 	.word	0x00006740


	//----- nvinfo : EIATTR_CTAIDZ_USED
	.align		4
.L_266:
        /*00b0*/ 	.byte	0x01, 0x04
	.zero		2


	//----- nvinfo : EIATTR_CRS_STACK_SIZE
	.align		4
        /*00b4*/ 	.byte	0x04, 0x1e
        /*00b6*/ 	.short	(.L_268 - .L_267)
.L_267:
        /*00b8*/ 	.word	0x00000000
.L_268:


//--------------------- .nv.info._ZN5flash44flash_bwd_dq_dk_dv_loop_seqk_parallel_kernelI23Flash_bwd_kernel_traitsILi256ELi64ELi32ELi8ELi4ELi1ELi2ELb1ELb1EN7cutlass10bfloat16_tE19Flash_kernel_traitsILi256ELi64ELi32ELi8ES3_EELb0ELb1ELb0ELb1ELb0ELb0ELb0EEEvNS_16Flash_bwd_paramsE --------------------------
	.section	.nv.info._ZN5flash44flash_bwd_dq_dk_dv_loop_seqk_parallel_kernelI23Flash_bwd_kernel_traitsILi256ELi64ELi32ELi8ELi4ELi1ELi2ELb1ELb1EN7cutlass10bfloat16_tE19Flash_kernel_traitsILi256ELi64ELi32ELi8ES3_EELb0ELb1ELb0ELb1ELb0ELb0ELb0EEEvNS_16Flash_bwd_paramsE,"",@"SHT_CUDA_INFO"
	.sectionflags	@""
	.align	4


	//----- nvinfo : EIATTR_CUDA_API_VERSION
	.align		4
        /*0000*/ 	.byte	0x04, 0x37
        /*0002*/ 	.short	(.L_270 - .L_269)
.L_269:
        /*0004*/ 	.word	0x00000082


	//----- nvinfo : EIATTR_SW2861232_WAR
	.align		4
.L_270:
        /*0008*/ 	.byte	0x01, 0x35
	.zero		2


	//----- nvinfo : EIATTR_PARAM_CBANK
	.align		4
        /*000c*/ 	.byte	0x04, 0x0a
        /*000e*/ 	.short	(.L_272 - .L_271)
	.align		4
.L_271:
        /*0010*/ 	.word	index@(.nv.constant0._ZN5flash44flash_bwd_dq_dk_dv_loop_seqk_parallel_kernelI23Flash_bwd_kernel_traitsILi256ELi64ELi32ELi8ELi4ELi1ELi2ELb1ELb1EN7cutlass10bfloat16_tE19Flash_kernel_traitsILi256ELi64ELi32ELi8ES3_EELb0ELb1ELb0ELb1ELb0ELb0ELb0EEEvNS_16Flash_bwd_paramsE)
        /*0014*/ 	.short	0x0160
        /*0016*/ 	.short	0x0280


	//----- nvinfo : EIATTR_CBANK_PARAM_SIZE
	.align		4
.L_272:
        /*0018*/ 	.byte	0x03, 0x19
        /*001a*/ 	.short	0x0280


	//----- nvinfo : EIATTR_KPARAM_INFO
	.align		4
        /*001c*/ 	.byte	0x04, 0x17
        /*001e*/ 	.short	(.L_274 - .L_273)
.L_273:
        /*0020*/ 	.word	0x00000000
        /*0024*/ 	.short	0x0000
        /*0026*/ 	.short	0x0000
        /*0028*/ 	.byte	0x00, 0xf0, 0x01, 0x0a


	//----- nvinfo : EIATTR_MAXREG_COUNT
	.align		4
.L_274:
        /*002c*/ 	.byte	0x03, 0x1b
        /*002e*/ 	.short	0x00ff


	//----- nvinfo : EIATTR_NUM_BARRIERS
	.align		4
        /*0030*/ 	.byte	0x02, 0x4c
        /*0032*/ 	.byte	0x01
	.zero		1


	//----- nvinfo : EIATTR_ANNOTATIONS
	.align		4
        /*0034*/ 	.byte	0x04, 0x55
        /*0036*/ 	.short	(.L_276 - .L_275)


	//   ....[0]....
.L_275:
        /*0038*/ 	.word	0x00000001
        /*003c*/ 	.byte	0x40, 0x0b, 0x00, 0x00, 0x01, 0x00, 0x00, 0x00, 0x00, 0x0c, 0x00, 0x00, 0x01, 0x00, 0x00, 0x00
        /*004c*/ 	.byte	0x30, 0x0c, 0x00, 0x00, 0x01, 0x00, 0x00, 0x00, 0x90, 0x0c, 0x00, 0x00, 0x01, 0x00, 0x00, 0x00
        /*005c*/ 	.byte	0xc0, 0x0c, 0x00, 0x00, 0x01, 0x00, 0x00, 0x00, 0xe0, 0x0c, 0x00, 0x00, 0x01, 0x00, 0x00, 0x00
        /*006c*/ 	.byte	0x60, 0x34, 0x00, 0x00, 0x01, 0x00, 0x00, 0x00, 0xe0, 0x34, 0x00, 0x00, 0x01, 0x00, 0x00, 0x00
        /*007c*/ 	.byte	0x30, 0x3e, 0x00, 0x00, 0x01, 0x00, 0x00, 0x00, 0xd0, 0x3e, 0x00, 0x00, 0x01, 0x00, 0x00, 0x00
        /*008c*/ 	.byte	0xf0, 0x42, 0x00, 0x00, 0x01, 0x00, 0x00, 0x00, 0x30, 0x43, 0x00, 0x00, 0x01, 0x00, 0x00, 0x00
        /*009c*/ 	.byte	0xa0, 0x43, 0x00, 0x00, 0x01, 0x00, 0x00, 0x00, 0xe0, 0x43, 0x00, 0x00, 0x01, 0x00, 0x00, 0x00
        /*00ac*/ 	.byte	0xf0, 0x43, 0x00, 0x00, 0x01, 0x00, 0x00, 0x00, 0x60, 0x56, 0x00, 0x00, 0x01, 0x00, 0x00, 0x00
        /*00bc*/ 	.byte	0x80, 0x6c, 0x00, 0x00


	//----- nvinfo : EIATTR_MERCURY_ISA_VERSION
	.align		4
.L_276:
        /*00c0*/ 	.byte	0x03, 0x5f
        /*00c2*/ 	.short	0x0000


	//----- nvinfo : EIATTR_EXIT_INSTR_OFFSETS
	.align		4
        /*00c4*/ 	.byte	0x04, 0x1c
        /*00c6*/ 	.short	(.L_278 - .L_277)


	//   ....[0]....
.L_277:
        /*00c8*/ 	.word	0x000000b0


	//   ....[1]....
        /*00cc*/ 	.word	0x00007ab0


	//----- nvinfo : EIATTR_CTAIDZ_USED
	.align		4
.L_278:
        /*00d0*/ 	.byte	0x01, 0x04
	.zero		2


	//----- nvinfo : EIATTR_CRS_STACK_SIZE
	.align		4
        /*00d4*/ 	.byte	0x04, 0x1e
        /*00d6*/ 	.short	(.L_280 - .L_279)
.L_279:
        /*00d8*/ 	.word	0x00000000
.L_280:


//--------------------- .nv.info._ZN5flash44flash_bwd_dq_dk_dv_loop_seqk_parallel_kernelI23Flash_bwd_kernel_traitsILi256ELi64ELi32ELi8ELi4ELi1ELi2ELb1ELb1EN7cutlass10bfloat16_tE19Flash_kernel_traitsILi256ELi64ELi32ELi8ES3_EELb0ELb1ELb0ELb1ELb0ELb0ELb1EEEvNS_16Flash_bwd_paramsE --------------------------
	.section	.nv.info._ZN5flash44flash_bwd_dq_dk_dv_loop_seqk_parallel_kernelI23Flash_bwd_kernel_traitsILi256ELi64ELi32ELi8ELi4ELi1ELi2ELb1ELb1EN7cutlass10bfloat16_tE19Flash_kernel_traitsILi256ELi64ELi32ELi8ES3_EELb0ELb1ELb0ELb1ELb0ELb0ELb1EEEvNS_16Flash_bwd_paramsE,"",@"SHT_CUDA_INFO"
	.sectionflags	@""
	.align	4


	//----- nvinfo : EIATTR_CUDA_API_VERSION
	.align		4
        /*0000*/ 	.byte	0x04, 0x37
        /*0002*/ 	.short	(.L_282 - .L_281)
.L_281:
        /*0004*/ 	.word	0x00000082


	//----- nvinfo : EIATTR_SW2861232_WAR
	.align		4
.L_282:
        /*0008*/ 	.byte	0x01, 0x35
	.zero		2


	//----- nvinfo : EIATTR_PARAM_CBANK
	.align		4
        /*000c*/ 	.byte	0x04, 0x0a
        /*000e*/ 	.short	(.L_284 - .L_283)
	.align		4
.L_283:
        /*0010*/ 	.word	index@(.nv.constant0._ZN5flash44flash_bwd_dq_dk_dv_loop_seqk_parallel_kernelI23Flash_bwd_kernel_traitsILi256ELi64ELi32ELi8ELi4ELi1ELi2ELb1ELb1EN7cutlass10bfloat16_tE19Flash_kernel_traitsILi256ELi64ELi32ELi8ES3_EELb0ELb1ELb0ELb1ELb0ELb0ELb1EEEvNS_16Flash_bwd_paramsE)
        /*0014*/ 	.short	0x0160
        /*0016*/ 	.short	0x0280


	//----- nvinfo : EIATTR_CBANK_PARAM_SIZE
	.align		4
.L_284:
        /*0018*/ 	.byte	0x03, 0x19
        /*001a*/ 	.short	0x0280


	//----- nvinfo : EIATTR_KPARAM_INFO
	.align		4
        /*001c*/ 	.byte	0x04, 0x17
        /*001e*/ 	.short	(.L_286 - .L_285)
.L_285:
        /*0020*/ 	.word	0x00000000
        /*0024*/ 	.short	0x0000
        /*0026*/ 	.short	0x0000
        /*0028*/ 	.byte	0x00, 0xf0, 0x01, 0x0a


	//----- nvinfo : EIATTR_MAXREG_COUNT
	.align		4
.L_286:
        /*002c*/ 	.byte	0x03, 0x1b
        /*002e*/ 	.short	0x00ff


	//----- nvinfo : EIATTR_NUM_BARRIERS
	.align		4
        /*0030*/ 	.byte	0x02, 0x4c
        /*0032*/ 	.byte	0x01
	.zero		1


	//----- nvinfo : EIATTR_ANNOTATIONS
	.align		4
        /*0034*/ 	.byte	0x04, 0x55
        /*0036*/ 	.short	(.L_288 - .L_287)


	//   ....[0]....
.L_287:
        /* <DEDUP_REMOVED lines=10> */


	//----- nvinfo : EIATTR_MERCURY_ISA_VERSION
	.align		4
.L_288:
        /*00c0*/ 	.byte	0x03, 0x5f
        /*00c2*/ 	.short	0x0000


	//----- nvinfo : EIATTR_EXIT_INSTR_OFFSETS
	.align		4
        /*00c4*/ 	.byte	0x04, 0x1c
        /*00c6*/ 	.short	(.L_290 - .L_289)


	//   ....[0]....
.L_289:
        /*00c8*/ 	.word	0x000000b0


	//   ....[1]....
        /*00cc*/ 	.word	0x00007d40


	//----- nvinfo : EIATTR_CTAIDZ_USED
	.align		4
.L_290:
        /*00d0*/ 	.byte	0x01, 0x04
	.zero		2


	//----- nvinfo : EIATTR_CRS_STACK_SIZE
	.align		4
        /*00d4*/ 	.byte	0x04, 0x1e
        /*00d6*/ 	.short	(.L_292 - .L_291)
.L_291:
        /*00d8*/ 	.word	0x00000000
.L_292:


//--------------------- .nv.info._ZN5flash25flash_bwd_dot_do_o_kernelILb0E23Flash_bwd_kernel_traitsILi256ELi64ELi32ELi8ELi4ELi1ELi2ELb1ELb1EN7cutlass10bfloat16_tE19Flash_kernel_traitsILi256ELi64ELi32ELi8ES3_EEEEvNS_16Flash_bwd_paramsE --------------------------
	.section	.nv.info._ZN5flash25flash_bwd_dot_do_o_kernelILb0E23Flash_bwd_kernel_traitsILi256ELi64ELi32ELi8ELi4ELi1ELi2ELb1ELb1EN7cutlass10bfloat16_tE19Flash_kernel_traitsILi256ELi64ELi32ELi8ES3_EEEEvNS_16Flash_bwd_paramsE,"",@"SHT_CUDA_INFO"
	.sectionflags	@""
	.align	4


	//----- nvinfo : EIATTR_CUDA_API_VERSION
	.align		4
        /*0000*/ 	.byte	0x04, 0x37
        /*0002*/ 	.short	(.L_294 - .L_293)
.L_293:
        /*0004*/ 	.word	0x00000082


	//----- nvinfo : EIATTR_SW2861232_WAR
	.align		4
.L_294:
        /*0008*/ 	.byte	0x01, 0x35
	.zero		2


	//----- nvinfo : EIATTR_PARAM_CBANK
	.align		4
        /*000c*/ 	.byte	0x04, 0x0a
        /*000e*/ 	.short	(.L_296 - .L_295)
	.align		4
.L_295:
        /*0010*/ 	.word	index@(.nv.constant0._ZN5flash25flash_bwd_dot_do_o_kernelILb0E23Flash_bwd_kernel_traitsILi256ELi64ELi32ELi8ELi4ELi1ELi2ELb1ELb1EN7cutlass10bfloat16_tE19Flash_kernel_traitsILi256ELi64ELi32ELi8ES3_EEEEvNS_16Flash_bwd_paramsE)
        /*0014*/ 	.short	0x0160
        /*0016*/ 	.short	0x0280


	//----- nvinfo : EIATTR_CBANK_PARAM_SIZE
	.align		4
.L_296:
        /*0018*/ 	.byte	0x03, 0x19
        /*001a*/ 	.short	0x0280


	//----- nvinfo : EIATTR_KPARAM_INFO
	.align		4
        /*001c*/ 	.byte	0x04, 0x17
        /*001e*/ 	.short	(.L_298 - .L_297)
.L_297:
        /*0020*/ 	.word	0x00000000
        /*0024*/ 	.short	0x0000
        /*0026*/ 	.short	0x0000
        /*0028*/ 	.byte	0x00, 0xf0, 0x01, 0x0a


	//----- nvinfo : EIATTR_MAXREG_COUNT
	.align		4
.L_298:
        /*002c*/ 	.byte	0x03, 0x1b
        /*002e*/ 	.short	0x00ff


	//----- nvinfo : EIATTR_MERCURY_ISA_VERSION
	.align		4
        /*0030*/ 	.byte	0x03, 0x5f
        /*0032*/ 	.short	0x0000


	//----- nvinfo : EIATTR_COOP_GROUP_MASK_REGIDS
	.align		4
        /*0034*/ 	.byte	0x04, 0x29
        /*0036*/ 	.short	(.L_300 - .L_299)


	//   ....[0]....
.L_299:
        /*0038*/ 	.word	0xffffffff


	//   ....[1]....
        /*003c*/ 	.word	0xffffffff


	//   ....[2]....
        /*0040*/ 	.word	0xffffffff


	//   ....[3]....
        /*0044*/ 	.word	0xffffffff


	//   ....[4]....
        /*0048*/ 	.word	0xffffffff


	//   ....[5]....
        /*004c*/ 	.word	0xffffffff


	//----- nvinfo : EIATTR_COOP_GROUP_INSTR_OFFSETS
	.align		4
.L_300:
        /*0050*/ 	.byte	0x04, 0x28
        /*0052*/ 	.short	(.L_302 - .L_301)


	//   ....[0]....
.L_301:
        /*0054*/ 	.word	0x000018b0


	//   ....[1]....
        /*0058*/ 	.word	0x000018d0


	//   ....[2]....
        /*005c*/ 	.word	0x000018f0


	//   ....[3]....
        /*0060*/ 	.word	0x00001910


	//   ....[4]....
        /*0064*/ 	.word	0x00001940


	//   ....[5]....
        /*0068*/ 	.word	0x00001980


	//----- nvinfo : EIATTR_EXIT_INSTR_OFFSETS
	.align		4
.L_302:
        /*006c*/ 	.byte	0x04, 0x1c
        /*006e*/ 	.short	(.L_304 - .L_303)


	//   ....[0]....
.L_303:
        /*0070*/ 	.word	0x00000120


	//   ....[1]....
        /*0074*/ 	.word	0x000019e0


	//   ....[2]....
        /*0078*/ 	.word	0x00001a10


	//----- nvinfo : EIATTR_CTAIDZ_USED
	.align		4
.L_304:
        /*007c*/ 	.byte	0x01, 0x04
	.zero		2


	//----- nvinfo : EIATTR_CRS_STACK_SIZE
	.align		4
        /*0080*/ 	.byte	0x04, 0x1e
        /*0082*/ 	.short	(.L_306 - .L_305)
.L_305:
        /*0084*/ 	.word	0x00000000
.L_306:


//--------------------- .nv.info._ZN5flash25flash_bwd_dot_do_o_kernelILb1E23Flash_bwd_kernel_traitsILi256ELi64ELi32ELi8ELi4ELi1ELi2ELb1ELb1EN7cutlass10bfloat16_tE19Flash_kernel_traitsILi256ELi64ELi32ELi8ES3_EEEEvNS_16Flash_bwd_paramsE --------------------------
	.section	.nv.info._ZN5flash25flash_bwd_dot_do_o_kernelILb1E23Flash_bwd_kernel_traitsILi256ELi64ELi32ELi8ELi4ELi1ELi2ELb1ELb1EN7cutlass10bfloat16_tE19Flash_kernel_traitsILi256ELi64ELi32ELi8ES3_EEEEvNS_16Flash_bwd_paramsE,"",@"SHT_CUDA_INFO"
	.sectionflags	@""
	.align	4


	//----- nvinfo : EIATTR_CUDA_API_VERSION
	.align		4
        /*0000*/ 	.byte	0x04, 0x37
        /*0002*/ 	.short	(.L_308 - .L_307)
.L_307:
        /*0004*/ 	.word	0x00000082


	//----- nvinfo : EIATTR_SW2861232_WAR
	.align		4
.L_308:
        /*0008*/ 	.byte	0x01, 0x35
	.zero		2


	//----- nvinfo : EIATTR_PARAM_CBANK
	.align		4
        /*000c*/ 	.byte	0x04, 0x0a
        /*000e*/ 	.short	(.L_310 - .L_309)
	.align		4
.L_309:
        /*0010*/ 	.word	index@(.nv.constant0._ZN5flash25flash_bwd_dot_do_o_kernelILb1E23Flash_bwd_kernel_traitsILi256ELi64ELi32ELi8ELi4ELi1ELi2ELb1ELb1EN7cutlass10bfloat16_tE19Flash_kernel_traitsILi256ELi64ELi32ELi8ES3_EEEEvNS_16Flash_bwd_paramsE)
        /*0014*/ 	.short	0x0160
        /*0016*/ 	.short	0x0280


	//----- nvinfo : EIATTR_CBANK_PARAM_SIZE
	.align		4
.L_310:
        /*0018*/ 	.byte	0x03, 0x19
        /*001a*/ 	.short	0x0280


	//----- nvinfo : EIATTR_KPARAM_INFO
	.align		4
        /*001c*/ 	.byte	0x04, 0x17
        /*001e*/ 	.short	(.L_312 - .L_311)
.L_311:
        /*0020*/ 	.word	0x00000000
        /*0024*/ 	.short	0x0000
        /*0026*/ 	.short	0x0000
        /*0028*/ 	.byte	0x00, 0xf0, 0x01, 0x0a


	//----- nvinfo : EIATTR_MAXREG_COUNT
	.align		4
.L_312:
        /*002c*/ 	.byte	0x03, 0x1b
        /*002e*/ 	.short	0x00ff


	//----- nvinfo : EIATTR_MERCURY_ISA_VERSION
	.align		4
        /*0030*/ 	.byte	0x03, 0x5f
        /*0032*/ 	.short	0x0000


	//----- nvinfo : EIATTR_COOP_GROUP_MASK_REGIDS
	.align		4
        /*0034*/ 	.byte	0x04, 0x29
        /*0036*/ 	.short	(.L_314 - .L_313)


	//   ....[0]....
.L_313:
        /*0038*/ 	.word	0xffffffff


	//   ....[1]....
        /*003c*/ 	.word	0xffffffff


	//   ....[2]....
        /*0040*/ 	.word	0xffffffff


	//   ....[3]....
        /*0044*/ 	.word	0xffffffff


	//   ....[4]....
        /*0048*/ 	.word	0xffffffff


	//   ....[5]....
        /*004c*/ 	.word	0xffffffff


	//----- nvinfo : EIATTR_COOP_GROUP_INSTR_OFFSETS
	.align		4
.L_314:
        /*0050*/ 	.byte	0x04, 0x28
        /*0052*/ 	.short	(.L_316 - .L_315)


	//   ....[0]....
.L_315:
        /*0054*/ 	.word	0x00001bf0


	//   ....[1]....
        /*0058*/ 	.word	0x00001c00


	//   ....[2]....
        /*005c*/ 	.word	0x00001c30


	//   ....[3]....
        /*0060*/ 	.word	0x00001c50


	//   ....[4]....
        /*0064*/ 	.word	0x00001c90


	//   ....[5]....
        /*0068*/ 	.word	0x00001cb0


	//----- nvinfo : EIATTR_EXIT_INSTR_OFFSETS
	.align		4
.L_316:
        /*006c*/ 	.byte	0x04, 0x1c
        /*006e*/ 	.short	(.L_318 - .L_317)


	//   ....[0]....
.L_317:
        /*0070*/ 	.word	0x00000120


	//   ....[1]....
        /*0074*/ 	.word	0x00001e70


	//----- nvinfo : EIATTR_CTAIDZ_USED
	.align		4
.L_318:
        /*0078*/ 	.byte	0x01, 0x04
	.zero		2


	//----- nvinfo : EIATTR_CRS_STACK_SIZE
	.align		4
        /*007c*/ 	.byte	0x04, 0x1e
        /*007e*/ 	.short	(.L_320 - .L_319)
.L_319:
        /*0080*/ 	.word	0x00000000
.L_320:


//--------------------- .nv.info._ZN5flash44flash_bwd_dq_dk_dv_loop_seqk_parallel_kernelI23Flash_bwd_kernel_traitsILi256ELi64ELi64ELi8ELi4ELi2ELi2ELb0ELb1EN7cutlass10bfloat16_tE19Flash_kernel_traitsILi256ELi64ELi64ELi8ES3_EELb0ELb1ELb0ELb0ELb0ELb0ELb0EEEvNS_16Flash_bwd_paramsE --------------------------
	.section	.nv.info._ZN5flash44flash_bwd_dq_dk_dv_loop_seqk_parallel_kernelI23Flash_bwd_kernel_traitsILi256ELi64ELi64ELi8ELi4ELi2ELi2ELb0ELb1EN7cutlass10bfloat16_tE19Flash_kernel_traitsILi256ELi64ELi64ELi8ES3_EELb0ELb1ELb0ELb0ELb0ELb0ELb0EEEvNS_16Flash_bwd_paramsE,"",@"SHT_CUDA_INFO"
	.sectionflags	@""
	.align	4


	//----- nvinfo : EIATTR_CUDA_API_VERSION
	.align		4
        /*0000*/ 	.byte	0x04, 0x37
        /*0002*/ 	.short	(.L_322 - .L_321)
.L_321:
        /*0004*/ 	.word	0x00000082


	//----- nvinfo : EIATTR_SW2861232_WAR
	.align		4
.L_322:
        /*0008*/ 	.byte	0x01, 0x35
	.zero		2


	//----- nvinfo : EIATTR_PARAM_CBANK
	.align		4
        /*000c*/ 	.byte	0x04, 0x0a
        /*000e*/ 	.short	(.L_324 - .L_323)
	.align		4
.L_323:
        /*0010*/ 	.word	index@(.nv.constant0._ZN5flash44flash_bwd_dq_dk_dv_loop_seqk_parallel_kernelI23Flash_bwd_kernel_traitsILi256ELi64ELi64ELi8ELi4ELi2ELi2ELb0ELb1EN7cutlass10bfloat16_tE19Flash_kernel_traitsILi256ELi64ELi64ELi8ES3_EELb0ELb1ELb0ELb0ELb0ELb0ELb0EEEvNS_16Flash_bwd_paramsE)
        /*0014*/ 	.short	0x0160
        /*0016*/ 	.short	0x0280


	//----- nvinfo : EIATTR_CBANK_PARAM_SIZE
	.align		4
.L_324:
        /*0018*/ 	.byte	0x03, 0x19
        /*001a*/ 	.short	0x0280


	//----- nvinfo : EIATTR_KPARAM_INFO
	.align		4
        /*001c*/ 	.byte	0x04, 0x17
        /*001e*/ 	.short	(.L_326 - .L_325)
.L_325:
        /*0020*/ 	.word	0x00000000
        /*0024*/ 	.short	0x0000
        /*0026*/ 	.short	0x0000
        /*0028*/ 	.byte	0x00, 0xf0, 0x01, 0x0a


	//----- nvinfo : EIATTR_MAXREG_COUNT
	.align		4
.L_326:
        /*002c*/ 	.byte	0x03, 0x1b
        /*002e*/ 	.short	0x00ff


	//----- nvinfo : EIATTR_NUM_BARRIERS
	.align		4
        /*0030*/ 	.byte	0x02, 0x4c
        /*0032*/ 	.byte	0x01
	.zero		1


	//----- nvinfo : EIATTR_MERCURY_ISA_VERSION
	.align		4
        /*0034*/ 	.byte	0x03, 0x5f
        /*0036*/ 	.short	0x0000


	//----- nvinfo : EIATTR_EXIT_INSTR_OFFSETS
	.align		4
        /*0038*/ 	.byte	0x04, 0x1c
        /*003a*/ 	.short	(.L_328 - .L_327)


	//   ....[0]....
.L_327:
        /*003c*/ 	.word	0x00000090


	//   ....[1]....
        /*0040*/ 	.word	0x00009d40


	//----- nvinfo : EIATTR_CTAIDZ_USED
	.align		4
.L_328:
        /*0044*/ 	.byte	0x01, 0x04
	.zero		2


	//----- nvinfo : EIATTR_CRS_STACK_SIZE
	.align		4
        /*0048*/ 	.byte	0x04, 0x1e
        /*004a*/ 	.short	(.L_330 - .L_329)
.L_329:
        /*004c*/ 	.word	0x00000000
.L_330:


//--------------------- .nv.info._ZN5flash44flash_bwd_dq_dk_dv_loop_seqk_parallel_kernelI23Flash_bwd_kernel_traitsILi256ELi64ELi64ELi8ELi4ELi2ELi2ELb0ELb1EN7cutlass10bfloat16_tE19Flash_kernel_traitsILi256ELi64ELi64ELi8ES3_EELb0ELb1ELb0ELb0ELb0ELb1ELb0EEEvNS_16Flash_bwd_paramsE --------------------------
	.section	.nv.info._ZN5flash44flash_bwd_dq_dk_dv_loop_seqk_parallel_kernelI23Flash_bwd_kernel_traitsILi256ELi64ELi64ELi8ELi4ELi2ELi2ELb0ELb1EN7cutlass10bfloat16_tE19Flash_kernel_traitsILi256ELi64ELi64ELi8ES3_EELb0ELb1ELb0ELb0ELb0ELb1ELb0EEEvNS_16Flash_bwd_paramsE,"",@"SHT_CUDA_INFO"
	.sectionflags	@""
	.align	4


	//----- nvinfo : EIATTR_CUDA_API_VERSION
	.align		4
        /*0000*/ 	.byte	0x04, 0x37
        /*0002*/ 	.short	(.L_332 - .L_331)
.L_331:
        /*0004*/ 	.word	0x00000082


	//----- nvinfo : EIATTR_SW2861232_WAR
	.align		4
.L_332:
        /*0008*/ 	.byte	0x01, 0x35
	.zero		2


	//----- nvinfo : EIATTR_PARAM_CBANK
	.align		4
        /*000c*/ 	.byte	0x04, 0x0a
        /*000e*/ 	.short	(.L_334 - .L_333)
	.align		4
.L_333:
        /*0010*/ 	.word	index@(.nv.constant0._ZN5flash44flash_bwd_dq_dk_dv_loop_seqk_parallel_kernelI23Flash_bwd_kernel_traitsILi256ELi64ELi64ELi8ELi4ELi2ELi2ELb0ELb1EN7cutlass10bfloat16_tE19Flash_kernel_traitsILi256ELi64ELi64ELi8ES3_EELb0ELb1ELb0ELb0ELb0ELb1ELb0EEEvNS_16Flash_bwd_paramsE)
        /*0014*/ 	.short	0x0160
        /*0016*/ 	.short	0x0280


	//----- nvinfo : EIATTR_CBANK_PARAM_SIZE
	.align		4
.L_334:
        /*0018*/ 	.byte	0x03, 0x19
        /*001a*/ 	.short	0x0280


	//----- nvinfo : EIATTR_KPARAM_INFO
	.align		4
        /*001c*/ 	.byte	0x04, 0x17
        /*001e*/ 	.short	(.L_336 - .L_335)
.L_335:
        /*0020*/ 	.word	0x00000000
        /*0024*/ 	.short	0x0000
        /*0026*/ 	.short	0x0000
        /*0028*/ 	.byte	0x00, 0xf0, 0x01, 0x0a


	//----- nvinfo : EIATTR_MAXREG_COUNT
	.align		4
.L_336:
        /*002c*/ 	.byte	0x03, 0x1b
        /*002e*/ 	.short	0x00ff


	//----- nvinfo : EIATTR_NUM_BARRIERS
	.align		4
        /*0030*/ 	.byte	0x02, 0x4c
        /*0032*/ 	.byte	0x01
	.zero		1


	//----- nvinfo : EIATTR_MERCURY_ISA_VERSION
	.align		4
        /*0034*/ 	.byte	0x03, 0x5f
        /*0036*/ 	.short	0x0000


	//----- nvinfo : EIATTR_EXIT_INSTR_OFFSETS
	.align		4
        /*0038*/ 	.byte	0x04, 0x1c
        /*003a*/ 	.short	(.L_338 - .L_337)


	//   ....[0]....
.L_337:
        /*003c*/ 	.word	0x00000090


	//   ....[1]....
        /*0040*/ 	.word	0x00008470


	//----- nvinfo : EIATTR_CTAIDZ_USED
	.align		4
.L_338:
        /*0044*/ 	.byte	0x01, 0x04
	.zero		2


	//----- nvinfo : EIATTR_CRS_STACK_SIZE
	.align		4
        /*0048*/ 	.byte	0x04, 0x1e
        /*004a*/ 	.short	(.L_340 - .L_339)
.L_339:
        /*004c*/ 	.word	0x00000000
.L_340:


//--------------------- .nv.info._ZN5flash44flash_bwd_dq_dk_dv_loop_seqk_parallel_kernelI23Flash_bwd_kernel_traitsILi256ELi64ELi64ELi8ELi4ELi2ELi2ELb0ELb1EN7cutlass10bfloat16_tE19Flash_kernel_traitsILi256ELi64ELi64ELi8ES3_EELb0ELb1ELb0ELb1ELb0ELb0ELb0EEEvNS_16Flash_bwd_paramsE --------------------------
	.section	.nv.info._ZN5flash44flash_bwd_dq_dk_dv_loop_seqk_parallel_kernelI23Flash_bwd_kernel_traitsILi256ELi64ELi64ELi8ELi4ELi2ELi2ELb0ELb1EN7cutlass10bfloat16_tE19Flash_kernel_traitsILi256ELi64ELi64ELi8ES3_EELb0ELb1ELb0ELb1ELb0ELb0ELb0EEEvNS_16Flash_bwd_paramsE,"",@"SHT_CUDA_INFO"
	.sectionflags	@""
	.align	4


	//----- nvinfo : EIATTR_CUDA_API_VERSION
	.align		4
        /*0000*/ 	.byte	0x04, 0x37
        /*0002*/ 	.short	(.L_342 - .L_341)
.L_341:
        /*0004*/ 	.word	0x00000082


	//----- nvinfo : EIATTR_SW2861232_WAR
	.align		4
.L_342:
        /*0008*/ 	.byte	0x01, 0x35
	.zero		2


	//----- nvinfo : EIATTR_PARAM_CBANK
	.align		4
        /*000c*/ 	.byte	0x04, 0x0a
        /*000e*/ 	.short	(.L_344 - .L_343)
	.align		4
.L_343:
        /*0010*/ 	.word	index@(.nv.constant0._ZN5flash44flash_bwd_dq_dk_dv_loop_seqk_parallel_kernelI23Flash_bwd_kernel_traitsILi256ELi64ELi64ELi8ELi4ELi2ELi2ELb0ELb1EN7cutlass10bfloat16_tE19Flash_kernel_traitsILi256ELi64ELi64ELi8ES3_EELb0ELb1ELb0ELb1ELb0ELb0ELb0EEEvNS_16Flash_bwd_paramsE)
        /*0014*/ 	.short	0x0160
        /*0016*/ 	.short	0x0280


	//----- nvinfo : EIATTR_CBANK_PARAM_SIZE
	.align		4
.L_344:
        /*0018*/ 	.byte	0x03, 0x19
        /*001a*/ 	.short	0x0280


	//----- nvinfo : EIATTR_KPARAM_INFO
	.align		4
        /*001c*/ 	.byte	0x04, 0x17
        /*001e*/ 	.short	(.L_346 - .L_345)
.L_345:
        /*0020*/ 	.word	0x00000000
        /*0024*/ 	.short	0x0000
        /*0026*/ 	.short	0x0000
        /*0028*/ 	.byte	0x00, 0xf0, 0x01, 0x0a


	//----- nvinfo : EIATTR_MAXREG_COUNT
	.align		4
.L_346:
        /*002c*/ 	.byte	0x03, 0x1b
        /*002e*/ 	.short	0x00ff


	//----- nvinfo : EIATTR_NUM_BARRIERS
	.align		4
        /*0030*/ 	.byte	0x02, 0x4c
        /*0032*/ 	.byte	0x01
	.zero		1


	//----- nvinfo : EIATTR_ANNOTATIONS
	.align		4
        /*0034*/ 	.byte	0x04, 0x55
        /*0036*/ 	.short	(.L_348 - .L_347)


	//   ....[0]....
.L_347:
        /* <DEDUP_REMOVED lines=16> */
        /*012c*/ 	.byte	0x30, 0x8c, 0x00, 0x00, 0x01, 0x00, 0x00, 0x00, 0x40, 0x8c, 0x00, 0x00


	//----- nvinfo : EIATTR_MERCURY_ISA_VERSION
	.align		4
.L_348:
        /*0138*/ 	.byte	0x03, 0x5f
        /*013a*/ 	.short	0x0000


	//----- nvinfo : EIATTR_EXIT_INSTR_OFFSETS
	.align		4
        /*013c*/ 	.byte	0x04, 0x1c
        /*013e*/ 	.short	(.L_350 - .L_349)


	//   ....[0]....
.L_349:
        /*0140*/ 	.word	0x000000a0


	//   ....[1]....
        /*0144*/ 	.word	0x0000a3f0


	//----- nvinfo : EIATTR_CTAIDZ_USED
	.align		4
.L_350:
        /*0148*/ 	.byte	0x01, 0x04
	.zero		2


	//----- nvinfo : EIATTR_CRS_STACK_SIZE
	.align		4
        /*014c*/ 	.byte	0x04, 0x1e
        /*014e*/ 	.short	(.L_352 - .L_351)
.L_351:
        /*0150*/ 	.word	0x00000000
.L_352:


//--------------------- .nv.info._ZN5flash44flash_bwd_dq_dk_dv_loop_seqk_parallel_kernelI23Flash_bwd_kernel_traitsILi256ELi64ELi64ELi8ELi4ELi2ELi2ELb0ELb0EN7cutlass10bfloat16_tE19Flash_kernel_traitsILi256ELi64ELi64ELi8ES3_EELb0ELb1ELb0ELb0ELb0ELb0ELb0EEEvNS_16Flash_bwd_paramsE --------------------------
	.section	.nv.info._ZN5flash44flash_bwd_dq_dk_dv_loop_seqk_parallel_kernelI23Flash_bwd_kernel_traitsILi256ELi64ELi64ELi8ELi4ELi2ELi2ELb0ELb0EN7cutlass10bfloat16_tE19Flash_kernel_traitsILi256ELi64ELi64ELi8ES3_EELb0ELb1ELb0ELb0ELb0ELb0ELb0EEEvNS_16Flash_bwd_paramsE,"",@"SHT_CUDA_INFO"
	.sectionflags	@""
	.align	4


	//----- nvinfo : EIATTR_CUDA_API_VERSION
	.align		4
        /*0000*/ 	.byte	0x04, 0x37
        /*0002*/ 	.short	(.L_354 - .L_353)
.L_353:
        /*0004*/ 	.word	0x00000082


	//----- nvinfo : EIATTR_SW2861232_WAR
	.align		4
.L_354:
        /*0008*/ 	.byte	0x01, 0x35
	.zero		2


	//----- nvinfo : EIATTR_PARAM_CBANK
	.align		4
        /*000c*/ 	.byte	0x04, 0x0a
        /*000e*/ 	.short	(.L_356 - .L_355)
	.align		4
.L_355:
        /*0010*/ 	.word	index@(.nv.constant0._ZN5flash44flash_bwd_dq_dk_dv_loop_seqk_parallel_kernelI23Flash_bwd_kernel_traitsILi256ELi64ELi64ELi8ELi4ELi2ELi2ELb0ELb0EN7cutlass10bfloat16_tE19Flash_kernel_traitsILi256ELi64ELi64ELi8ES3_EELb0ELb1ELb0ELb0ELb0ELb0ELb0EEEvNS_16Flash_bwd_paramsE)
        /*0014*/ 	.short	0x0160
        /*0016*/ 	.short	0x0280


	//----- nvinfo : EIATTR_CBANK_PARAM_SIZE
	.align		4
.L_356:
        /*0018*/ 	.byte	0x03, 0x19
        /*001a*/ 	.short	0x0280


	//----- nvinfo : EIATTR_KPARAM_INFO
	.align		4
        /*001c*/ 	.byte	0x04, 0x17
        /*001e*/ 	.short	(.L_358 - .L_357)
.L_357:
        /*0020*/ 	.word	0x00000000
        /*0024*/ 	.short	0x0000
        /*0026*/ 	.short	0x0000
        /*0028*/ 	.byte	0x00, 0xf0, 0x01, 0x0a


	//----- nvinfo : EIATTR_MAXREG_COUNT
	.align		4
.L_358:
        /*002c*/ 	.byte	0x03, 0x1b
        /*002e*/ 	.short	0x00ff


	//----- nvinfo : EIATTR_NUM_BARRIERS
	.align		4
        /*0030*/ 	.byte	0x02, 0x4c
        /*0032*/ 	.byte	0x01
	.zero		1


	//----- nvinfo : EIATTR_ANNOTATIONS
	.align		4
        /*0034*/ 	.byte	0x04, 0x55
        /*0036*/ 	.short	(.L_360 - .L_359)


	//   ....[0]....
.L_359:
        /* <DEDUP_REMOVED lines=28> */


	//----- nvinfo : EIATTR_MERCURY_ISA_VERSION
	.align		4
.L_360:
        /*01e0*/ 	.byte	0x03, 0x5f
        /*01e2*/ 	.short	0x0000


	//----- nvinfo : EIATTR_EXIT_INSTR_OFFSETS
	.align		4
        /*01e4*/ 	.byte	0x04, 0x1c
        /*01e6*/ 	.short	(.L_362 - .L_361)


	//   ....[0]....
.L_361:
        /*01e8*/ 	.word	0x000000a0


	//   ....[1]....
        /*01ec*/ 	.word	0x0000b0e0


	//----- nvinfo : EIATTR_CTAIDZ_USED
	.align		4
.L_362:
        /*01f0*/ 	.byte	0x01, 0x04
	.zero		2


	//----- nvinfo : EIATTR_CRS_STACK_SIZE
	.align		4
        /*01f4*/ 	.byte	0x04, 0x1e
        /*01f6*/ 	.short	(.L_364 - .L_363)
.L_363:
        /*01f8*/ 	.word	0x00000000
.L_364:


//--------------------- .nv.info._ZN5flash44flash_bwd_dq_dk_dv_loop_seqk_parallel_kernelI23Flash_bwd_kernel_traitsILi256ELi64ELi64ELi8ELi4ELi2ELi2ELb0ELb0EN7cutlass10bfloat16_tE19Flash_kernel_traitsILi256ELi64ELi64ELi8ES3_EELb0ELb1ELb0ELb0ELb0ELb1ELb0EEEvNS_16Flash_bwd_paramsE --------------------------
	.section	.nv.info._ZN5flash44flash_bwd_dq_dk_dv_loop_seqk_parallel_kernelI23Flash_bwd_kernel_traitsILi256ELi64ELi64ELi8ELi4ELi2ELi2ELb0ELb0EN7cutlass10bfloat16_tE19Flash_kernel_traitsILi256ELi64ELi64ELi8ES3_EELb0ELb1ELb0ELb0ELb0ELb1ELb0EEEvNS_16Flash_bwd_paramsE,"",@"SHT_CUDA_INFO"
	.sectionflags	@""
	.align	4


	//----- nvinfo : EIATTR_CUDA_API_VERSION
	.align		4
        /*0000*/ 	.byte	0x04, 0x37
        /*0002*/ 	.short	(.L_366 - .L_365)
.L_365:
        /*0004*/ 	.word	0x00000082


	//----- nvinfo : EIATTR_SW2861232_WAR
	.align		4
.L_366:
        /*0008*/ 	.byte	0x01, 0x35
	.zero		2


	//----- nvinfo : EIATTR_PARAM_CBANK
	.align		4
        /*000c*/ 	.byte	0x04, 0x0a
        /*000e*/ 	.short	(.L_368 - .L_367)
	.align		4
.L_367:
        /*0010*/ 	.word	index@(.nv.constant0._ZN5flash44flash_bwd_dq_dk_dv_loop_seqk_parallel_kernelI23Flash_bwd_kernel_traitsILi256ELi64ELi64ELi8ELi4ELi2ELi2ELb0ELb0EN7cutlass10bfloat16_tE19Flash_kernel_traitsILi256ELi64ELi64ELi8ES3_EELb0ELb1ELb0ELb0ELb0ELb1ELb0EEEvNS_16Flash_bwd_paramsE)
        /*0014*/ 	.short	0x0160
        /*0016*/ 	.short	0x0280


	//----- nvinfo : EIATTR_CBANK_PARAM_SIZE
	.align		4
.L_368:
        /*0018*/ 	.byte	0x03, 0x19
        /*001a*/ 	.short	0x0280


	//----- nvinfo : EIATTR_KPARAM_INFO
	.align		4
        /*001c*/ 	.byte	0x04, 0x17
        /*001e*/ 	.short	(.L_370 - .L_369)
.L_369:
        /*0020*/ 	.word	0x00000000
        /*0024*/ 	.short	0x0000
        /*0026*/ 	.short	0x0000
        /*0028*/ 	.byte	0x00, 0xf0, 0x01, 0x0a


	//----- nvinfo : EIATTR_MAXREG_COUNT
	.align		4
.L_370:
        /*002c*/ 	.byte	0x03, 0x1b
        /*002e*/ 	.short	0x00ff


	//----- nvinfo : EIATTR_NUM_BARRIERS
	.align		4
        /*0030*/ 	.byte	0x02, 0x4c
        /*0032*/ 	.byte	0x01
	.zero		1


	//----- nvinfo : EIATTR_ANNOTATIONS
	.align		4
        /*0034*/ 	.byte	0x04, 0x55
        /*0036*/ 	.short	(.L_372 - .L_371)


	//   ....[0]....
.L_371:
        /* <DEDUP_REMOVED lines=24> */


	//----- nvinfo : EIATTR_MERCURY_ISA_VERSION
	.align		4
.L_372:
        /*01a0*/ 	.byte	0x03, 0x5f
        /*01a2*/ 	.short	0x0000


	//----- nvinfo : EIATTR_EXIT_INSTR_OFFSETS
	.align		4
        /*01a4*/ 	.byte	0x04, 0x1c
        /*01a6*/ 	.short	(.L_374 - .L_373)


	//   ....[0]....
.L_373:
        /*01a8*/ 	.word	0x000000a0


	//   ....[1]....
        /*01ac*/ 	.word	0x000092f0


	//----- nvinfo : EIATTR_CTAIDZ_USED
	.align		4
.L_374:
        /*01b0*/ 	.byte	0x01, 0x04
	.zero		2


	//----- nvinfo : EIATTR_CRS_STACK_SIZE
	.align		4
        /*01b4*/ 	.byte	0x04, 0x1e
        /*01b6*/ 	.short	(.L_376 - .L_375)
.L_375:
        /*01b8*/ 	.word	0x00000000
.L_376:


//--------------------- .nv.info._ZN5flash44flash_bwd_dq_dk_dv_loop_seqk_parallel_kernelI23Flash_bwd_kernel_traitsILi256ELi64ELi64ELi8ELi4ELi2ELi2ELb0ELb0EN7cutlass10bfloat16_tE19Flash_kernel_traitsILi256ELi64ELi64ELi8ES3_EELb0ELb1ELb0ELb1ELb0ELb0ELb0EEEvNS_16Flash_bwd_paramsE --------------------------
	.section	.nv.info._ZN5flash44flash_bwd_dq_dk_dv_loop_seqk_parallel_kernelI23Flash_bwd_kernel_traitsILi256ELi64ELi64ELi8ELi4ELi2ELi2ELb0ELb0EN7cutlass10bfloat16_tE19Flash_kernel_traitsILi256ELi64ELi64ELi8ES3_EELb0ELb1ELb0ELb1ELb0ELb0ELb0EEEvNS_16Flash_bwd_paramsE,"",@"SHT_CUDA_INFO"
	.sectionflags	@""
	.align	4


	//----- nvinfo : EIATTR_CUDA_API_VERSION
	.align		4
        /*0000*/ 	.byte	0x04, 0x37
        /*0002*/ 	.short	(.L_378 - .L_377)
.L_377:
        /*0004*/ 	.word	0x00000082


	//----- nvinfo : EIATTR_SW2861232_WAR
	.align		4
.L_378:
        /*0008*/ 	.byte	0x01, 0x35
	.zero		2


	//----- nvinfo : EIATTR_PARAM_CBANK
	.align		4
        /*000c*/ 	.byte	0x04, 0x0a
        /*000e*/ 	.short	(.L_380 - .L_379)
	.align		4
.L_379:
        /*0010*/ 	.word	index@(.nv.constant0._ZN5flash44flash_bwd_dq_dk_dv_loop_seqk_parallel_kernelI23Flash_bwd_kernel_traitsILi256ELi64ELi64ELi8ELi4ELi2ELi2ELb0ELb0EN7cutlass10bfloat16_tE19Flash_kernel_traitsILi256ELi64ELi64ELi8ES3_EELb0ELb1ELb0ELb1ELb0ELb0ELb0EEEvNS_16Flash_bwd_paramsE)
        /*0014*/ 	.short	0x0160
        /*0016*/ 	.short	0x0280


	//----- nvinfo : EIATTR_CBANK_PARAM_SIZE
	.align		4
.L_380:
        /*0018*/ 	.byte	0x03, 0x19
        /*001a*/ 	.short	0x0280


	//----- nvinfo : EIATTR_KPARAM_INFO
	.align		4
        /*001c*/ 	.byte	0x04, 0x17
        /*001e*/ 	.short	(.L_382 - .L_381)
.L_381:
        /*0020*/ 	.word	0x00000000
        /*0024*/ 	.short	0x0000
        /*0026*/ 	.short	0x0000
        /*0028*/ 	.byte	0x00, 0xf0, 0x01, 0x0a


	//----- nvinfo : EIATTR_MAXREG_COUNT
	.align		4
.L_382:
        /*002c*/ 	.byte	0x03, 0x1b
        /*002e*/ 	.short	0x00ff


	//----- nvinfo : EIATTR_NUM_BARRIERS
	.align		4
        /*0030*/ 	.byte	0x02, 0x4c
        /*0032*/ 	.byte	0x01
	.zero		1


	//----- nvinfo : EIATTR_ANNOTATIONS
	.align		4
        /*0034*/ 	.byte	0x04, 0x55
        /*0036*/ 	.short	(.L_384 - .L_383)


	//   ....[0]....
.L_383:
        /* <DEDUP_REMOVED lines=43> */


	//----- nvinfo : EIATTR_MERCURY_ISA_VERSION
	.align		4
.L_384:
        /*02d8*/ 	.byte	0x03, 0x5f
        /*02da*/ 	.short	0x0000


	//----- nvinfo : EIATTR_EXIT_INSTR_OFFSETS
	.align		4
        /*02dc*/ 	.byte	0x04, 0x1c
        /*02de*/ 	.short	(.L_386 - .L_385)


	//   ....[0]....
.L_385:
        /*02e0*/ 	.word	0x000000a0


	//   ....[1]....
        /*02e4*/ 	.word	0x0000b580


	//----- nvinfo : EIATTR_CTAIDZ_USED
	.align		4
.L_386:
        /*02e8*/ 	.byte	0x01, 0x04
	.zero		2


	//----- nvinfo : EIATTR_CRS_STACK_SIZE
	.align		4
        /*02ec*/ 	.byte	0x04, 0x1e
        /*02ee*/ 	.short	(.L_388 - .L_387)
.L_387:
        /*02f0*/ 	.word	0x00000000
.L_388:


//--------------------- .nv.info._ZN5flash27flash_bwd_convert_dq_kernelI23Flash_bwd_kernel_traitsILi256ELi64ELi64ELi8ELi4ELi2ELi2ELb0ELb1EN7cutlass10bfloat16_tE19Flash_kernel_traitsILi256ELi64ELi64ELi8ES3_EEEEvNS_16Flash_bwd_paramsEi --------------------------
	.section	.nv.info._ZN5flash27flash_bwd_convert_dq_kernelI23Flash_bwd_kernel_traitsILi256ELi64ELi64ELi8ELi4ELi2ELi2ELb0ELb1EN7cutlass10bfloat16_tE19Flash_kernel_traitsILi256ELi64ELi64ELi8ES3_EEEEvNS_16Flash_bwd_paramsEi,"",@"SHT_CUDA_INFO"
	.sectionflags	@""
	.align	4


	//----- nvinfo : EIATTR_CUDA_API_VERSION
	.align		4
        /*0000*/ 	.byte	0x04, 0x37
        /*0002*/ 	.short	(.L_390 - .L_389)
.L_389:
        /*0004*/ 	.word	0x00000082


	//----- nvinfo : EIATTR_SW2861232_WAR
	.align		4
.L_390:
        /*0008*/ 	.byte	0x01, 0x35
	.zero		2


	//----- nvinfo : EIATTR_PARAM_CBANK
	.align		4
        /*000c*/ 	.byte	0x04, 0x0a
        /*000e*/ 	.short	(.L_392 - .L_391)
	.align		4
.L_391:
        /*0010*/ 	.word	index@(.nv.constant0._ZN5flash27flash_bwd_convert_dq_kernelI23Flash_bwd_kernel_traitsILi256ELi64ELi64ELi8ELi4ELi2ELi2ELb0ELb1EN7cutlass10bfloat16_tE19Flash_kernel_traitsILi256ELi64ELi64ELi8ES3_EEEEvNS_16Flash_bwd_paramsEi)
        /*0014*/ 	.short	0x0160
        /*0016*/ 	.short	0x0284


	//----- nvinfo : EIATTR_CBANK_PARAM_SIZE
	.align		4
.L_392:
        /*0018*/ 	.byte	0x03, 0x19
        /*001a*/ 	.short	0x0284


	//----- nvinfo : EIATTR_KPARAM_INFO
	.align		4
        /*001c*/ 	.byte	0x04, 0x17
        /*001e*/ 	.short	(.L_394 - .L_393)
.L_393:
        /*0020*/ 	.word	0x00000000
        /*0024*/ 	.short	0x0001
        /*0026*/ 	.short	0x0280
        /*0028*/ 	.byte	0x00, 0xf0, 0x11, 0x00


	//----- nvinfo : EIATTR_KPARAM_INFO
	.align		4
.L_394:
        /*002c*/ 	.byte	0x04, 0x17
        /*002e*/ 	.short	(.L_396 - .L_395)
.L_395:
        /*0030*/ 	.word	0x00000000
        /*0034*/ 	.short	0x0000
        /*0036*/ 	.short	0x0000
        /*0038*/ 	.byte	0x00, 0xf0, 0x01, 0x0a


	//----- nvinfo : EIATTR_MAXREG_COUNT
	.align		4
.L_396:
        /*003c*/ 	.byte	0x03, 0x1b
        /*003e*/ 	.short	0x00ff


	//----- nvinfo : EIATTR_NUM_BARRIERS
	.align		4
        /*0040*/ 	.byte	0x02, 0x4c
        /*0042*/ 	.byte	0x01
	.zero		1


	//----- nvinfo : EIATTR_MERCURY_ISA_VERSION
	.align		4
        /*0044*/ 	.byte	0x03, 0x5f
        /*0046*/ 	.short	0x0000


	//----- nvinfo : EIATTR_EXIT_INSTR_OFFSETS
	.align		4
        /*0048*/ 	.byte	0x04, 0x1c
        /*004a*/ 	.short	(.L_398 - .L_397)


	//   ....[0]....
.L_397:
        /*004c*/ 	.word	0x00000170


	//   ....[1]....
        /*0050*/ 	.word	0x000021b0


	//   ....[2]....
        /*0054*/ 	.word	0x000022d0


	//   ....[3]....
        /*0058*/ 	.word	0x000022f0


	//----- nvinfo : EIATTR_CTAIDZ_USED
	.align		4
.L_398:
        /*005c*/ 	.byte	0x01, 0x04
	.zero		2


	//----- nvinfo : EIATTR_CRS_STACK_SIZE
	.align		4
        /*0060*/ 	.byte	0x04, 0x1e
        /*0062*/ 	.short	(.L_400 - .L_399)
.L_399:
        /*0064*/ 	.word	0x00000000
.L_400:


//--------------------- .nv.info._ZN5flash44flash_bwd_dq_dk_dv_loop_seqk_parallel_kernelI23Flash_bwd_kernel_traitsILi256ELi64ELi64ELi8ELi4ELi2ELi2ELb0ELb1EN7cutlass10bfloat16_tE19Flash_kernel_traitsILi256ELi64ELi64ELi8ES3_EELb1ELb1ELb0ELb0ELb0ELb0ELb0EEEvNS_16Flash_bwd_paramsE --------------------------
	.section	.nv.info._ZN5flash44flash_bwd_dq_dk_dv_loop_seqk_parallel_kernelI23Flash_bwd_kernel_traitsILi256ELi64ELi64ELi8ELi4ELi2ELi2ELb0ELb1EN7cutlass10bfloat16_tE19Flash_kernel_traitsILi256ELi64ELi64ELi8ES3_EELb1ELb1ELb0ELb0ELb0ELb0ELb0EEEvNS_16Flash_bwd_paramsE,"",@"SHT_CUDA_INFO"
	.sectionflags	@""
	.align	4


	//----- nvinfo : EIATTR_CUDA_API_VERSION
	.align		4
        /*0000*/ 	.byte	0x04, 0x37
        /*0002*/ 	.short	(.L_402 - .L_401)
.L_401:
        /*0004*/ 	.word	0x00000082


	//----- nvinfo : EIATTR_SW2861232_WAR
	.align		4
.L_402:
        /*0008*/ 	.byte	0x01, 0x35
	.zero		2


	//----- nvinfo : EIATTR_PARAM_CBANK
	.align		4
        /*000c*/ 	.byte	0x04, 0x0a
        /*000e*/ 	.short	(.L_404 - .L_403)
	.align		4
.L_403:
        /*0010*/ 	.word	index@(.nv.constant0._ZN5flash44flash_bwd_dq_dk_dv_loop_seqk_parallel_kernelI23Flash_bwd_kernel_traitsILi256ELi64ELi64ELi8ELi4ELi2ELi2ELb0ELb1EN7cutlass10bfloat16_tE19Flash_kernel_traitsILi256ELi64ELi64ELi8ES3_EELb1ELb1ELb0ELb0ELb0ELb0ELb0EEEvNS_16Flash_bwd_paramsE)
        /*0014*/ 	.short	0x0160
        /*0016*/ 	.short	0x0280


	//----- nvinfo : EIATTR_CBANK_PARAM_SIZE
	.align		4
.L_404:
        /*0018*/ 	.byte	0x03, 0x19
        /*001a*/ 	.short	0x0280


	//----- nvinfo : EIATTR_KPARAM_INFO
	.align		4
        /*001c*/ 	.byte	0x04, 0x17
        /*001e*/ 	.short	(.L_406 - .L_405)
.L_405:
        /*0020*/ 	.word	0x00000000
        /*0024*/ 	.short	0x0000
        /*0026*/ 	.short	0x0000
        /*0028*/ 	.byte	0x00, 0xf0, 0x01, 0x0a


	//----- nvinfo : EIATTR_MAXREG_COUNT
	.align		4
.L_406:
        /*002c*/ 	.byte	0x03, 0x1b
        /*002e*/ 	.short	0x00ff


	//----- nvinfo : EIATTR_NUM_BARRIERS
	.align		4
        /*0030*/ 	.byte	0x02, 0x4c
        /*0032*/ 	.byte	0x01
	.zero		1


	//----- nvinfo : EIATTR_MERCURY_ISA_VERSION
	.align		4
        /*0034*/ 	.byte	0x03, 0x5f
        /*0036*/ 	.short	0x0000


	//----- nvinfo : EIATTR_EXIT_INSTR_OFFSETS
	.align		4
        /*0038*/ 	.byte	0x04, 0x1c
        /*003a*/ 	.short	(.L_408 - .L_407)


	//   ....[0]....
.L_407:
        /*003c*/ 	.word	0x00000090


	//   ....[1]....
        /*0040*/ 	.word	0x0000ab20


	//----- nvinfo : EIATTR_CTAIDZ_USED
	.align		4
.L_408:
        /*0044*/ 	.byte	0x01, 0x04
	.zero		2


	//----- nvinfo : EIATTR_CRS_STACK_SIZE
	.align		4
        /*0048*/ 	.byte	0x04, 0x1e
        /*004a*/ 	.short	(.L_410 - .L_409)
.L_409:
        /*004c*/ 	.word	0x00000000
.L_410:


//--------------------- .nv.info._ZN5flash44flash_bwd_dq_dk_dv_loop_seqk_parallel_kernelI23Flash_bwd_kernel_traitsILi256ELi64ELi64ELi8ELi4ELi2ELi2ELb0ELb1EN7cutlass10bfloat16_tE19Flash_kernel_traitsILi256ELi64ELi64ELi8ES3_EELb0ELb1ELb0ELb0ELb0ELb0ELb1EEEvNS_16Flash_bwd_paramsE --------------------------
	.section	.nv.info._ZN5flash44flash_bwd_dq_dk_dv_loop_seqk_parallel_kernelI23Flash_bwd_kernel_traitsILi256ELi64ELi64ELi8ELi4ELi2ELi2ELb0ELb1EN7cutlass10bfloat16_tE19Flash_kernel_traitsILi256ELi64ELi64ELi8ES3_EELb0ELb1ELb0ELb0ELb0ELb0ELb1EEEvNS_16Flash_bwd_paramsE,"",@"SHT_CUDA_INFO"
	.sectionflags	@""
	.align	4


	//----- nvinfo : EIATTR_CUDA_API_VERSION
	.align		4
        /*0000*/ 	.byte	0x04, 0x37
        /*0002*/ 	.short	(.L_412 - .L_411)
.L_411:
        /*0004*/ 	.word	0x00000082


	//----- nvinfo : EIATTR_SW2861232_WAR
	.align		4
.L_412:
        /*0008*/ 	.byte	0x01, 0x35
	.zero		2


	//----- nvinfo : EIATTR_PARAM_CBANK
	.align		4
        /*000c*/ 	.byte	0x04, 0x0a
        /*000e*/ 	.short	(.L_414 - .L_413)
	.align		4
.L_413:
        /*0010*/ 	.word	index@(.nv.constant0._ZN5flash44flash_bwd_dq_dk_dv_loop_seqk_parallel_kernelI23Flash_bwd_kernel_traitsILi256ELi64ELi64ELi8ELi4ELi2ELi2ELb0ELb1EN7cutlass10bfloat16_tE19Flash_kernel_traitsILi256ELi64ELi64ELi8ES3_EELb0ELb1ELb0ELb0ELb0ELb0ELb1EEEvNS_16Flash_bwd_paramsE)
        /*0014*/ 	.short	0x0160
        /*0016*/ 	.short	0x0280


	//----- nvinfo : EIATTR_CBANK_PARAM_SIZE
	.align		4
.L_414:
        /*0018*/ 	.byte	0x03, 0x19
        /*001a*/ 	.short	0x0280


	//----- nvinfo : EIATTR_KPARAM_INFO
	.align		4
        /*001c*/ 	.byte	0x04, 0x17
        /*001e*/ 	.short	(.L_416 - .L_415)
.L_415:
        /*0020*/ 	.word	0x00000000
        /*0024*/ 	.short	0x0000
        /*0026*/ 	.short	0x0000
        /*0028*/ 	.byte	0x00, 0xf0, 0x01, 0x0a


	//----- nvinfo : EIATTR_MAXREG_COUNT
	.align		4
.L_416:
        /*002c*/ 	.byte	0x03, 0x1b
        /*002e*/ 	.short	0x00ff


	//----- nvinfo : EIATTR_NUM_BARRIERS
	.align		4
        /*0030*/ 	.byte	0x02, 0x4c
        /*0032*/ 	.byte	0x01
	.zero		1


	//----- nvinfo : EIATTR_MERCURY_ISA_VERSION
	.align		4
        /*0034*/ 	.byte	0x03, 0x5f
        /*0036*/ 	.short	0x0000


	//----- nvinfo : EIATTR_EXIT_INSTR_OFFSETS
	.align		4
        /*0038*/ 	.byte	0x04, 0x1c
        /*003a*/ 	.short	(.L_418 - .L_417)


	//   ....[0]....
.L_417:
        /*003c*/ 	.word	0x00000090


	//   ....[1]....
        /*0040*/ 	.word	0x0000a3d0


	//----- nvinfo : EIATTR_CTAIDZ_USED
	.align		4
.L_418:
        /*0044*/ 	.byte	0x01, 0x04
	.zero		2


	//----- nvinfo : EIATTR_CRS_STACK_SIZE
	.align		4
        /*0048*/ 	.byte	0x04, 0x1e
        /*004a*/ 	.short	(.L_420 - .L_419)
.L_419:
        /*004c*/ 	.word	0x00000000
.L_420:


//--------------------- .nv.info._ZN5flash44flash_bwd_dq_dk_dv_loop_seqk_parallel_kernelI23Flash_bwd_kernel_traitsILi256ELi64ELi64ELi8ELi4ELi2ELi2ELb0ELb1EN7cutlass10bfloat16_tE19Flash_kernel_traitsILi256ELi64ELi64ELi8ES3_EELb1ELb1ELb0ELb0ELb0ELb1ELb0EEEvNS_16Flash_bwd_paramsE --------------------------
	.section	.nv.info._ZN5flash44flash_bwd_dq_dk_dv_loop_seqk_parallel_kernelI23Flash_bwd_kernel_traitsILi256ELi64ELi64ELi8ELi4ELi2ELi2ELb0ELb1EN7cutlass10bfloat16_tE19Flash_kernel_traitsILi256ELi64ELi64ELi8ES3_EELb1ELb1ELb0ELb0ELb0ELb1ELb0EEEvNS_16Flash_bwd_paramsE,"",@"SHT_CUDA_INFO"
	.sectionflags	@""
	.align	4


	//----- nvinfo : EIATTR_CUDA_API_VERSION
	.align		4
        /*0000*/ 	.byte	0x04, 0x37
        /*0002*/ 	.short	(.L_422 - .L_421)
.L_421:
        /*0004*/ 	.word	0x00000082


	//----- nvinfo : EIATTR_SW2861232_WAR
	.align		4
.L_422:
        /*0008*/ 	.byte	0x01, 0x35
	.zero		2


	//----- nvinfo : EIATTR_PARAM_CBANK
	.align		4
        /*000c*/ 	.byte	0x04, 0x0a
        /*000e*/ 	.short	(.L_424 - .L_423)
	.align		4
.L_423:
        /*0010*/ 	.word	index@(.nv.constant0._ZN5flash44flash_bwd_dq_dk_dv_loop_seqk_parallel_kernelI23Flash_bwd_kernel_traitsILi256ELi64ELi64ELi8ELi4ELi2ELi2ELb0ELb1EN7cutlass10bfloat16_tE19Flash_kernel_traitsILi256ELi64ELi64ELi8ES3_EELb1ELb1ELb0ELb0ELb0ELb1ELb0EEEvNS_16Flash_bwd_paramsE)
        /*0014*/ 	.short	0x0160
        /*0016*/ 	.short	0x0280


	//----- nvinfo : EIATTR_CBANK_PARAM_SIZE
	.align		4
.L_424:
        /*0018*/ 	.byte	0x03, 0x19
        /*001a*/ 	.short	0x0280


	//----- nvinfo : EIATTR_KPARAM_INFO
	.align		4
        /*001c*/ 	.byte	0x04, 0x17
        /*001e*/ 	.short	(.L_426 - .L_425)
.L_425:
        /*0020*/ 	.word	0x00000000
        /*0024*/ 	.short	0x0000
        /*0026*/ 	.short	0x0000
        /*0028*/ 	.byte	0x00, 0xf0, 0x01, 0x0a


	//----- nvinfo : EIATTR_MAXREG_COUNT
	.align		4
.L_426:
        /*002c*/ 	.byte	0x03, 0x1b
        /*002e*/ 	.short	0x00ff


	//----- nvinfo : EIATTR_NUM_BARRIERS
	.align		4
        /*0030*/ 	.byte	0x02, 0x4c
        /*0032*/ 	.byte	0x01
	.zero		1


	//----- nvinfo : EIATTR_MERCURY_ISA_VERSION
	.align		4
        /*0034*/ 	.byte	0x03, 0x5f
        /*0036*/ 	.short	0x0000


	//----- nvinfo : EIATTR_EXIT_INSTR_OFFSETS
	.align		4
        /*0038*/ 	.byte	0x04, 0x1c
        /*003a*/ 	.short	(.L_428 - .L_427)


	//   ....[0]....
.L_427:
        /*003c*/ 	.word	0x00000090


	//   ....[1]....
        /*0040*/ 	.word	0x000091a0


	//----- nvinfo : EIATTR_CTAIDZ_USED
	.align		4
.L_428:
        /*0044*/ 	.byte	0x01, 0x04
	.zero		2


	//----- nvinfo : EIATTR_CRS_STACK_SIZE
	.align		4
        /*0048*/ 	.byte	0x04, 0x1e
        /*004a*/ 	.short	(.L_430 - .L_429)
.L_429:
        /*004c*/ 	.word	0x00000000
.L_430:


//--------------------- .nv.info._ZN5flash44flash_bwd_dq_dk_dv_loop_seqk_parallel_kernelI23Flash_bwd_kernel_traitsILi256ELi64ELi64ELi8ELi4ELi2ELi2ELb0ELb1EN7cutlass10bfloat16_tE19Flash_kernel_traitsILi256ELi64ELi64ELi8ES3_EELb0ELb1ELb0ELb0ELb0ELb1ELb1EEEvNS_16Flash_bwd_paramsE --------------------------
	.section	.nv.info._ZN5flash44flash_bwd_dq_dk_dv_loop_seqk_parallel_kernelI23Flash_bwd_kernel_traitsILi256ELi64ELi64ELi8ELi4ELi2ELi2ELb0ELb1EN7cutlass10bfloat16_tE19Flash_kernel_traitsILi256ELi64ELi64ELi8ES3_EELb0ELb1ELb0ELb0ELb0ELb1ELb1EEEvNS_16Flash_bwd_paramsE,"",@"SHT_CUDA_INFO"
	.sectionflags	@""
	.align	4


	//----- nvinfo : EIATTR_CUDA_API_VERSION
	.align		4
        /*0000*/ 	.byte	0x04, 0x37
        /*0002*/ 	.short	(.L_432 - .L_431)
.L_431:
        /*0004*/ 	.word	0x00000082


	//----- nvinfo : EIATTR_SW2861232_WAR
	.align		4
.L_432:
        /*0008*/ 	.byte	0x01, 0x35
	.zero		2


	//----- nvinfo : EIATTR_PARAM_CBANK
	.align		4
        /*000c*/ 	.byte	0x04, 0x0a
        /*000e*/ 	.short	(.L_434 - .L_433)
	.align		4
.L_433:
        /*0010*/ 	.word	index@(.nv.constant0._ZN5flash44flash_bwd_dq_dk_dv_loop_seqk_parallel_kernelI23Flash_bwd_kernel_traitsILi256ELi64ELi64ELi8ELi4ELi2ELi2ELb0ELb1EN7cutlass10bfloat16_tE19Flash_kernel_traitsILi256ELi64ELi64ELi8ES3_EELb0ELb1ELb0ELb0ELb0ELb1ELb1EEEvNS_16Flash_bwd_paramsE)
        /*0014*/ 	.short	0x0160
        /*0016*/ 	.short	0x0280


	//----- nvinfo : EIATTR_CBANK_PARAM_SIZE
	.align		4
.L_434:
        /*0018*/ 	.byte	0x03, 0x19
        /*001a*/ 	.short	0x0280


	//----- nvinfo : EIATTR_KPARAM_INFO
	.align		4
        /*001c*/ 	.byte	0x04, 0x17
        /*001e*/ 	.short	(.L_436 - .L_435)
.L_435:
        /*0020*/ 	.word	0x00000000
        /*0024*/ 	.short	0x0000
        /*0026*/ 	.short	0x0000
        /*0028*/ 	.byte	0x00, 0xf0, 0x01, 0x0a


	//----- nvinfo : EIATTR_MAXREG_COUNT
	.align		4
.L_436:
        /*002c*/ 	.byte	0x03, 0x1b
        /*002e*/ 	.short	0x00ff


	//----- nvinfo : EIATTR_NUM_BARRIERS
	.align		4
        /*0030*/ 	.byte	0x02, 0x4c
        /*0032*/ 	.byte	0x01
	.zero		1


	//----- nvinfo : EIATTR_MERCURY_ISA_VERSION
	.align		4
        /*0034*/ 	.byte	0x03, 0x5f
        /*0036*/ 	.short	0x0000


	//----- nvinfo : EIATTR_EXIT_INSTR_OFFSETS
	.align		4
        /*0038*/ 	.byte	0x04, 0x1c
        /*003a*/ 	.short	(.L_438 - .L_437)


	//   ....[0]....
.L_437:
        /*003c*/ 	.word	0x00000090


	//   ....[1]....
        /*0040*/ 	.word	0x00008a80


	//----- nvinfo : EIATTR_CTAIDZ_USED
	.align		4
.L_438:
        /*0044*/ 	.byte	0x01, 0x04
	.zero		2


	//----- nvinfo : EIATTR_CRS_STACK_SIZE
	.align		4
        /*0048*/ 	.byte	0x04, 0x1e
        /*004a*/ 	.short	(.L_440 - .L_439)
.L_439:
        /*004c*/ 	.word	0x00000000
.L_440:


//--------------------- .nv.info._ZN5flash44flash_bwd_dq_dk_dv_loop_seqk_parallel_kernelI23Flash_bwd_kernel_traitsILi256ELi64ELi64ELi8ELi4ELi2ELi2ELb0ELb1EN7cutlass10bfloat16_tE19Flash_kernel_traitsILi256ELi64ELi64ELi8ES3_EELb1ELb1ELb0ELb1ELb0ELb0ELb0EEEvNS_16Flash_bwd_paramsE --------------------------
	.section	.nv.info._ZN5flash44flash_bwd_dq_dk_dv_loop_seqk_parallel_kernelI23Flash_bwd_kernel_traitsILi256ELi64ELi64ELi8ELi4ELi2ELi2ELb0ELb1EN7cutlass10bfloat16_tE19Flash_kernel_traitsILi256ELi64ELi64ELi8ES3_EELb1ELb1ELb0ELb1ELb0ELb0ELb0EEEvNS_16Flash_bwd_paramsE,"",@"SHT_CUDA_INFO"
	.sectionflags	@""
	.align	4


	//----- nvinfo : EIATTR_CUDA_API_VERSION
	.align		4
        /*0000*/ 	.byte	0x04, 0x37
        /*0002*/ 	.short	(.L_442 - .L_441)
.L_441:
        /*0004*/ 	.word	0x00000082


	//----- nvinfo : EIATTR_SW2861232_WAR
	.align		4
.L_442:
        /*0008*/ 	.byte	0x01, 0x35
	.zero		2


	//----- nvinfo : EIATTR_PARAM_CBANK
	.align		4
        /*000c*/ 	.byte	0x04, 0x0a
        /*000e*/ 	.short	(.L_444 - .L_443)
	.align		4
.L_443:
        /*0010*/ 	.word	index@(.nv.constant0._ZN5flash44flash_bwd_dq_dk_dv_loop_seqk_parallel_kernelI23Flash_bwd_kernel_traitsILi256ELi64ELi64ELi8ELi4ELi2ELi2ELb0ELb1EN7cutlass10bfloat16_tE19Flash_kernel_traitsILi256ELi64ELi64ELi8ES3_EELb1ELb1ELb0ELb1ELb0ELb0ELb0EEEvNS_16Flash_bwd_paramsE)
        /*0014*/ 	.short	0x0160
        /*0016*/ 	.short	0x0280


	//----- nvinfo : EIATTR_CBANK_PARAM_SIZE
	.align		4
.L_444:
        /*0018*/ 	.byte	0x03, 0x19
        /*001a*/ 	.short	0x0280


	//----- nvinfo : EIATTR_KPARAM_INFO
	.align		4
        /*001c*/ 	.byte	0x04, 0x17
        /*001e*/ 	.short	(.L_446 - .L_445)
.L_445:
        /*0020*/ 	.word	0x00000000
        /*0024*/ 	.short	0x0000
        /*0026*/ 	.short	0x0000
        /*0028*/ 	.byte	0x00, 0xf0, 0x01, 0x0a


	//----- nvinfo : EIATTR_MAXREG_COUNT
	.align		4
.L_446:
        /*002c*/ 	.byte	0x03, 0x1b
        /*002e*/ 	.short	0x00ff


	//----- nvinfo : EIATTR_NUM_BARRIERS
	.align		4
        /*0030*/ 	.byte	0x02, 0x4c
        /*0032*/ 	.byte	0x01
	.zero		1


	//----- nvinfo : EIATTR_ANNOTATIONS
	.align		4
        /*0034*/ 	.byte	0x04, 0x55
        /*0036*/ 	.short	(.L_448 - .L_447)


	//   ....[0]....
.L_447:
        /* <DEDUP_REMOVED lines=17> */


	//----- nvinfo : EIATTR_MERCURY_ISA_VERSION
	.align		4
.L_448:
        /*0138*/ 	.byte	0x03, 0x5f
        /*013a*/ 	.short	0x0000


	//----- nvinfo : EIATTR_EXIT_INSTR_OFFSETS
	.align		4
        /*013c*/ 	.byte	0x04, 0x1c
        /*013e*/ 	.short	(.L_450 - .L_449)


	//   ....[0]....
.L_449:
        /*0140*/ 	.word	0x000000a0


	//   ....[1]....
        /*0144*/ 	.word	0x0000b0d0


	//----- nvinfo : EIATTR_CTAIDZ_USED
	.align		4
.L_450:
        /*0148*/ 	.byte	0x01, 0x04
	.zero		2


	//----- nvinfo : EIATTR_CRS_STACK_SIZE
	.align		4
        /*014c*/ 	.byte	0x04, 0x1e
        /*014e*/ 	.short	(.L_452 - .L_451)
.L_451:
        /*0150*/ 	.word	0x00000000
.L_452:


//--------------------- .nv.info._ZN5flash44flash_bwd_dq_dk_dv_loop_seqk_parallel_kernelI23Flash_bwd_kernel_traitsILi256ELi64ELi64ELi8ELi4ELi2ELi2ELb0ELb1EN7cutlass10bfloat16_tE19Flash_kernel_traitsILi256ELi64ELi64ELi8ES3_EELb0ELb1ELb0ELb1ELb0ELb0ELb1EEEvNS_16Flash_bwd_paramsE --------------------------
	.section	.nv.info._ZN5flash44flash_bwd_dq_dk_dv_loop_seqk_parallel_kernelI23Flash_bwd_kernel_traitsILi256ELi64ELi64ELi8ELi4ELi2ELi2ELb0ELb1EN7cutlass10bfloat16_tE19Flash_kernel_traitsILi256ELi64ELi64ELi8ES3_EELb0ELb1ELb0ELb1ELb0ELb0ELb1EEEvNS_16Flash_bwd_paramsE,"",@"SHT_CUDA_INFO"
	.sectionflags	@""
	.align	4


	//----- nvinfo : EIATTR_CUDA_API_VERSION
	.align		4
        /*0000*/ 	.byte	0x04, 0x37
        /*0002*/ 	.short	(.L_454 - .L_453)
.L_453:
        /*0004*/ 	.word	0x00000082


	//----- nvinfo : EIATTR_SW2861232_WAR
	.align		4
.L_454:
        /*0008*/ 	.byte	0x01, 0x35
	.zero		2


	//----- nvinfo : EIATTR_PARAM_CBANK
	.align		4
        /*000c*/ 	.byte	0x04, 0x0a
        /*000e*/ 	.short	(.L_456 - .L_455)
	.align		4
.L_455:
        /*0010*/ 	.word	index@(.nv.constant0._ZN5flash44flash_bwd_dq_dk_dv_loop_seqk_parallel_kernelI23Flash_bwd_kernel_traitsILi256ELi64ELi64ELi8ELi4ELi2ELi2ELb0ELb1EN7cutlass10bfloat16_tE19Flash_kernel_traitsILi256ELi64ELi64ELi8ES3_EELb0ELb1ELb0ELb1ELb0ELb0ELb1EEEvNS_16Flash_bwd_paramsE)
        /*0014*/ 	.short	0x0160
        /*0016*/ 	.short	0x0280


	//----- nvinfo : EIATTR_CBANK_PARAM_SIZE
	.align		4
.L_456:
        /*0018*/ 	.byte	0x03, 0x19
        /*001a*/ 	.short	0x0280


	//----- nvinfo : EIATTR_KPARAM_INFO
	.align		4
        /*001c*/ 	.byte	0x04, 0x17
        /*001e*/ 	.short	(.L_458 - .L_457)
.L_457:
        /*0020*/ 	.word	0x00000000
        /*0024*/ 	.short	0x0000
        /*0026*/ 	.short	0x0000
        /*0028*/ 	.byte	0x00, 0xf0, 0x01, 0x0a


	//----- nvinfo : EIATTR_MAXREG_COUNT
	.align		4
.L_458:
        /*002c*/ 	.byte	0x03, 0x1b
        /*002e*/ 	.short	0x00ff


	//----- nvinfo : EIATTR_NUM_BARRIERS
	.align		4
        /*0030*/ 	.byte	0x02, 0x4c
        /*0032*/ 	.byte	0x01
	.zero		1


	//----- nvinfo : EIATTR_ANNOTATIONS
	.align		4
        /*0034*/ 	.byte	0x04, 0x55
        /*0036*/ 	.short	(.L_460 - .L_459)


	//   ....[0]....
.L_459:
        /* <DEDUP_REMOVED lines=17> */


	//----- nvinfo : EIATTR_MERCURY_ISA_VERSION
	.align		4
.L_460:
        /*0138*/ 	.byte	0x03, 0x5f
        /*013a*/ 	.short	0x0000


	//----- nvinfo : EIATTR_EXIT_INSTR_OFFSETS
	.align		4
        /*013c*/ 	.byte	0x04, 0x1c
        /*013e*/ 	.short	(.L_462 - .L_461)


	//   ....[0]....
.L_461:
        /*0140*/ 	.word	0x000000a0


	//   ....[1]....
        /*0144*/ 	.word	0x0000a900


	//----- nvinfo : EIATTR_CTAIDZ_USED
	.align		4
.L_462:
        /*0148*/ 	.byte	0x01, 0x04
	.zero		2


	//----- nvinfo : EIATTR_CRS_STACK_SIZE
	.align		4
        /*014c*/ 	.byte	0x04, 0x1e
        /*014e*/ 	.short	(.L_464 - .L_463)
.L_463:
        /*0150*/ 	.word	0x00000000
.L_464:


//--------------------- .nv.info._ZN5flash25flash_bwd_dot_do_o_kernelILb0E23Flash_bwd_kernel_traitsILi256ELi64ELi64ELi8ELi4ELi2ELi2ELb0ELb1EN7cutlass10bfloat16_tE19Flash_kernel_traitsILi256ELi64ELi64ELi8ES3_EEEEvNS_16Flash_bwd_paramsE --------------------------
	.section	.nv.info._ZN5flash25flash_bwd_dot_do_o_kernelILb0E23Flash_bwd_kernel_traitsILi256ELi64ELi64ELi8ELi4ELi2ELi2ELb0ELb1EN7cutlass10bfloat16_tE19Flash_kernel_traitsILi256ELi64ELi64ELi8ES3_EEEEvNS_16Flash_bwd_paramsE,"",@"SHT_CUDA_INFO"
	.sectionflags	@""
	.align	4


	//----- nvinfo : EIATTR_CUDA_API_VERSION
	.align		4
        /*0000*/ 	.byte	0x04, 0x37
        /*0002*/ 	.short	(.L_466 - .L_465)
.L_465:
        /*0004*/ 	.word	0x00000082


	//----- nvinfo : EIATTR_SW2861232_WAR
	.align		4
.L_466:
        /*0008*/ 	.byte	0x01, 0x35
	.zero		2


	//----- nvinfo : EIATTR_PARAM_CBANK
	.align		4
        /*000c*/ 	.byte	0x04, 0x0a
        /*000e*/ 	.short	(.L_468 - .L_467)
	.align		4
.L_467:
        /*0010*/ 	.word	index@(.nv.constant0._ZN5flash25flash_bwd_dot_do_o_kernelILb0E23Flash_bwd_kernel_traitsILi256ELi64ELi64ELi8ELi4ELi2ELi2ELb0ELb1EN7cutlass10bfloat16_tE19Flash_kernel_traitsILi256ELi64ELi64ELi8ES3_EEEEvNS_16Flash_bwd_paramsE)
        /*0014*/ 	.short	0x0160
        /*0016*/ 	.short	0x0280


	//----- nvinfo : EIATTR_CBANK_PARAM_SIZE
	.align		4
.L_468:
        /*0018*/ 	.byte	0x03, 0x19
        /*001a*/ 	.short	0x0280


	//----- nvinfo : EIATTR_KPARAM_INFO
	.align		4
        /*001c*/ 	.byte	0x04, 0x17
        /*001e*/ 	.short	(.L_470 - .L_469)
.L_469:
        /*0020*/ 	.word	0x00000000
        /*0024*/ 	.short	0x0000
        /*0026*/ 	.short	0x0000
        /*0028*/ 	.byte	0x00, 0xf0, 0x01, 0x0a


	//----- nvinfo : EIATTR_MAXREG_COUNT
	.align		4
.L_470:
        /*002c*/ 	.byte	0x03, 0x1b
        /*002e*/ 	.short	0x00ff


	//----- nvinfo : EIATTR_MERCURY_ISA_VERSION
	.align		4
        /*0030*/ 	.byte	0x03, 0x5f
        /*0032*/ 	.short	0x0000


	//----- nvinfo : EIATTR_COOP_GROUP_MASK_REGIDS
	.align		4
        /*0034*/ 	.byte	0x04, 0x29
        /*0036*/ 	.short	(.L_472 - .L_471)


	//   ....[0]....
.L_471:
        /*0038*/ 	.word	0xffffffff


	//   ....[1]....
        /*003c*/ 	.word	0xffffffff


	//   ....[2]....
        /*0040*/ 	.word	0xffffffff


	//   ....[3]....
        /*0044*/ 	.word	0xffffffff


	//   ....[4]....
        /*0048*/ 	.word	0xffffffff


	//   ....[5]....
        /*004c*/ 	.word	0xffffffff


	//----- nvinfo : EIATTR_COOP_GROUP_INSTR_OFFSETS
	.align		4
.L_472:
        /*0050*/ 	.byte	0x04, 0x28
        /*0052*/ 	.short	(.L_474 - .L_473)


	//   ....[0]....
.L_473:
        /*0054*/ 	.word	0x000018b0


	//   ....[1]....
        /*0058*/ 	.word	0x000018d0


	//   ....[2]....
        /*005c*/ 	.word	0x000018f0


	//   ....[3]....
        /*0060*/ 	.word	0x00001910


	//   ....[4]....
        /*0064*/ 	.word	0x00001940


	//   ....[5]....
        /*0068*/ 	.word	0x00001980


	//----- nvinfo : EIATTR_EXIT_INSTR_OFFSETS
	.align		4
.L_474:
        /*006c*/ 	.byte	0x04, 0x1c
        /*006e*/ 	.short	(.L_476 - .L_475)


	//   ....[0]....
.L_475:
        /*0070*/ 	.word	0x00000120


	//   ....[1]....
        /*0074*/ 	.word	0x000019e0


	//   ....[2]....
        /*0078*/ 	.word	0x00001a10


	//----- nvinfo : EIATTR_CTAIDZ_USED
	.align		4
.L_476:
        /*007c*/ 	.byte	0x01, 0x04
	.zero		2


	//----- nvinfo : EIATTR_CRS_STACK_SIZE
	.align		4
        /*0080*/ 	.byte	0x04, 0x1e
        /*0082*/ 	.short	(.L_478 - .L_477)
.L_477:
        /*0084*/ 	.word	0x00000000
.L_478:


//--------------------- .nv.info._ZN5flash25flash_bwd_dot_do_o_kernelILb1E23Flash_bwd_kernel_traitsILi256ELi64ELi64ELi8ELi4ELi2ELi2ELb0ELb1EN7cutlass10bfloat16_tE19Flash_kernel_traitsILi256ELi64ELi64ELi8ES3_EEEEvNS_16Flash_bwd_paramsE --------------------------
	.section	.nv.info._ZN5flash25flash_bwd_dot_do_o_kernelILb1E23Flash_bwd_kernel_traitsILi256ELi64ELi64ELi8ELi4ELi2ELi2ELb0ELb1EN7cutlass10bfloat16_tE19Flash_kernel_traitsILi256ELi64ELi64ELi8ES3_EEEEvNS_16Flash_bwd_paramsE,"",@"SHT_CUDA_INFO"
	.sectionflags	@""
	.align	4


	//----- nvinfo : EIATTR_CUDA_API_VERSION
	.align		4
        /*0000*/ 	.byte	0x04, 0x37
        /*0002*/ 	.short	(.L_480 - .L_479)
.L_479:
        /*0004*/ 	.word	0x00000082


	//----- nvinfo : EIATTR_SW2861232_WAR
	.align		4
.L_480:
        /*0008*/ 	.byte	0x01, 0x35
	.zero		2


	//----- nvinfo : EIATTR_PARAM_CBANK
	.align		4
        /*000c*/ 	.byte	0x04, 0x0a
        /*000e*/ 	.short	(.L_482 - .L_481)
	.align		4
.L_481:
        /*0010*/ 	.word	index@(.nv.constant0._ZN5flash25flash_bwd_dot_do_o_kernelILb1E23Flash_bwd_kernel_traitsILi256ELi64ELi64ELi8ELi4ELi2ELi2ELb0ELb1EN7cutlass10bfloat16_tE19Flash_kernel_traitsILi256ELi64ELi64ELi8ES3_EEEEvNS_16Flash_bwd_paramsE)
        /*0014*/ 	.short	0x0160
        /*0016*/ 	.short	0x0280


	//----- nvinfo : EIATTR_CBANK_PARAM_SIZE
	.align		4
.L_482:
        /*0018*/ 	.byte	0x03, 0x19
        /*001a*/ 	.short	0x0280


	//----- nvinfo : EIATTR_KPARAM_INFO
	.align		4
        /*001c*/ 	.byte	0x04, 0x17
        /*001e*/ 	.short	(.L_484 - .L_483)
.L_483:
        /*0020*/ 	.word	0x00000000
        /*0024*/ 	.short	0x0000
        /*0026*/ 	.short	0x0000
        /*0028*/ 	.byte	0x00, 0xf0, 0x01, 0x0a


	//----- nvinfo : EIATTR_MAXREG_COUNT
	.align		4
.L_484:
        /*002c*/ 	.byte	0x03, 0x1b
        /*002e*/ 	.short	0x00ff


	//----- nvinfo : EIATTR_MERCURY_ISA_VERSION
	.align		4
        /*0030*/ 	.byte	0x03, 0x5f
        /*0032*/ 	.short	0x0000


	//----- nvinfo : EIATTR_COOP_GROUP_MASK_REGIDS
	.align		4
        /*0034*/ 	.byte	0x04, 0x29
        /*0036*/ 	.short	(.L_486 - .L_485)


	//   ....[0]....
.L_485:
        /*0038*/ 	.word	0xffffffff


	//   ....[1]....
        /*003c*/ 	.word	0xffffffff


	//   ....[2]....
        /*0040*/ 	.word	0xffffffff


	//   ....[3]....
        /*0044*/ 	.word	0xffffffff


	//   ....[4]....
        /*0048*/ 	.word	0xffffffff


	//   ....[5]....
        /*004c*/ 	.word	0xffffffff


	//----- nvinfo : EIATTR_COOP_GROUP_INSTR_OFFSETS
	.align		4
.L_486:
        /*0050*/ 	.byte	0x04, 0x28
        /*0052*/ 	.short	(.L_488 - .L_487)


	//   ....[0]....
.L_487:
        /*0054*/ 	.word	0x00001bf0


	//   ....[1]....
        /*0058*/ 	.word	0x00001c00


	//   ....[2]....
        /*005c*/ 	.word	0x00001c30


	//   ....[3]....
        /*0060*/ 	.word	0x00001c50


	//   ....[4]....
        /*0064*/ 	.word	0x00001c90


	//   ....[5]....
        /*0068*/ 	.word	0x00001cb0


	//----- nvinfo : EIATTR_EXIT_INSTR_OFFSETS
	.align		4
.L_488:
        /*006c*/ 	.byte	0x04, 0x1c
        /*006e*/ 	.short	(.L_490 - .L_489)


	//   ....[0]....
.L_489:
        /*0070*/ 	.word	0x00000120


	//   ....[1]....
        /*0074*/ 	.word	0x00001e70


	//----- nvinfo : EIATTR_CTAIDZ_USED
	.align		4
.L_490:
        /*0078*/ 	.byte	0x01, 0x04
	.zero		2


	//----- nvinfo : EIATTR_CRS_STACK_SIZE
	.align		4
        /*007c*/ 	.byte	0x04, 0x1e
        /*007e*/ 	.short	(.L_492 - .L_491)
.L_491:
        /*0080*/ 	.word	0x00000000
.L_492:


//--------------------- .nv.info._ZN5flash27flash_bwd_convert_dq_kernelI23Flash_bwd_kernel_traitsILi256ELi64ELi64ELi8ELi4ELi2ELi2ELb0ELb0EN7cutlass10bfloat16_tE19Flash_kernel_traitsILi256ELi64ELi64ELi8ES3_EEEEvNS_16Flash_bwd_paramsEi --------------------------
	.section	.nv.info._ZN5flash27flash_bwd_convert_dq_kernelI23Flash_bwd_kernel_traitsILi256ELi64ELi64ELi8ELi4ELi2ELi2ELb0ELb0EN7cutlass10bfloat16_tE19Flash_kernel_traitsILi256ELi64ELi64ELi8ES3_EEEEvNS_16Flash_bwd_paramsEi,"",@"SHT_CUDA_INFO"
	.sectionflags	@""
	.align	4


	//----- nvinfo : EIATTR_CUDA_API_VERSION
	.align		4
        /*0000*/ 	.byte	0x04, 0x37
        /*0002*/ 	.short	(.L_494 - .L_493)
.L_493:
        /*0004*/ 	.word	0x00000082


	//----- nvinfo : EIATTR_SW2861232_WAR
	.align		4
.L_494:
        /*0008*/ 	.byte	0x01, 0x35
	.zero		2


	//----- nvinfo : EIATTR_PARAM_CBANK
	.align		4
        /*000c*/ 	.byte	0x04, 0x0a
        /*000e*/ 	.short	(.L_496 - .L_495)
	.align		4
.L_495:
        /*0010*/ 	.word	index@(.nv.constant0._ZN5flash27flash_bwd_convert_dq_kernelI23Flash_bwd_kernel_traitsILi256ELi64ELi64ELi8ELi4ELi2ELi2ELb0ELb0EN7cutlass10bfloat16_tE19Flash_kernel_traitsILi256ELi64ELi64ELi8ES3_EEEEvNS_16Flash_bwd_paramsEi)
        /*0014*/ 	.short	0x0160
        /*0016*/ 	.short	0x0284


	//----- nvinfo : EIATTR_CBANK_PARAM_SIZE
	.align		4
.L_496:
        /*0018*/ 	.byte	0x03, 0x19
        /*001a*/ 	.short	0x0284


	//----- nvinfo : EIATTR_KPARAM_INFO
	.align		4
        /*001c*/ 	.byte	0x04, 0x17
        /*001e*/ 	.short	(.L_498 - .L_497)
.L_497:
        /*0020*/ 	.word	0x00000000
        /*0024*/ 	.short	0x0001
        /*0026*/ 	.short	0x0280
        /*0028*/ 	.byte	0x00, 0xf0, 0x11, 0x00


	//----- nvinfo : EIATTR_KPARAM_INFO
	.align		4
.L_498:
        /*002c*/ 	.byte	0x04, 0x17
        /*002e*/ 	.short	(.L_500 - .L_499)
.L_499:
        /*0030*/ 	.word	0x00000000
        /*0034*/ 	.short	0x0000
        /*0036*/ 	.short	0x0000
        /*0038*/ 	.byte	0x00, 0xf0, 0x01, 0x0a


	//----- nvinfo : EIATTR_MAXREG_COUNT
	.align		4
.L_500:
        /*003c*/ 	.byte	0x03, 0x1b
        /*003e*/ 	.short	0x00ff


	//----- nvinfo : EIATTR_NUM_BARRIERS
	.align		4
        /*0040*/ 	.byte	0x02, 0x4c
        /*0042*/ 	.byte	0x01
	.zero		1


	//----- nvinfo : EIATTR_MERCURY_ISA_VERSION
	.align		4
        /*0044*/ 	.byte	0x03, 0x5f
        /*0046*/ 	.short	0x0000


	//----- nvinfo : EIATTR_EXIT_INSTR_OFFSETS
	.align		4
        /*0048*/ 	.byte	0x04, 0x1c
        /*004a*/ 	.short	(.L_502 - .L_501)


	//   ....[0]....
.L_501:
        /*004c*/ 	.word	0x00000170


	//   ....[1]....
        /*0050*/ 	.word	0x000021b0


	//   ....[2]....
        /*0054*/ 	.word	0x000022d0


	//   ....[3]....
        /*0058*/ 	.word	0x000022f0


	//----- nvinfo : EIATTR_CTAIDZ_USED
	.align		4
.L_502:
        /*005c*/ 	.byte	0x01, 0x04
	.zero		2


	//----- nvinfo : EIATTR_CRS_STACK_SIZE
	.align		4
        /*0060*/ 	.byte	0x04, 0x1e
        /*0062*/ 	.short	(.L_504 - .L_503)
.L_503:
        /*0064*/ 	.word	0x00000000
.L_504:


//--------------------- .nv.info._ZN5flash44flash_bwd_dq_dk_dv_loop_seqk_parallel_kernelI23Flash_bwd_kernel_traitsILi256ELi64ELi64ELi8ELi4ELi2ELi2ELb0ELb0EN7cutlass10bfloat16_tE19Flash_kernel_traitsILi256ELi64ELi64ELi8ES3_EELb1ELb1ELb0ELb0ELb0ELb0ELb0EEEvNS_16Flash_bwd_paramsE --------------------------
	.section	.nv.info._ZN5flash44flash_bwd_dq_dk_dv_loop_seqk_parallel_kernelI23Flash_bwd_kernel_traitsILi256ELi64ELi64ELi8ELi4ELi2ELi2ELb0ELb0EN7cutlass10bfloat16_tE19Flash_kernel_traitsILi256ELi64ELi64ELi8ES3_EELb1ELb1ELb0ELb0ELb0ELb0ELb0EEEvNS_16Flash_bwd_paramsE,"",@"SHT_CUDA_INFO"
	.sectionflags	@""
	.align	4


	//----- nvinfo : EIATTR_CUDA_API_VERSION
	.align		4
        /*0000*/ 	.byte	0x04, 0x37
        /*0002*/ 	.short	(.L_506 - .L_505)
.L_505:
        /*0004*/ 	.word	0x00000082


	//----- nvinfo : EIATTR_SW2861232_WAR
	.align		4
.L_506:
        /*0008*/ 	.byte	0x01, 0x35
	.zero		2


	//----- nvinfo : EIATTR_PARAM_CBANK
	.align		4
        /*000c*/ 	.byte	0x04, 0x0a
        /*000e*/ 	.short	(.L_508 - .L_507)
	.align		4
.L_507:
        /*0010*/ 	.word	index@(.nv.constant0._ZN5flash44flash_bwd_dq_dk_dv_loop_seqk_parallel_kernelI23Flash_bwd_kernel_traitsILi256ELi64ELi64ELi8ELi4ELi2ELi2ELb0ELb0EN7cutlass10bfloat16_tE19Flash_kernel_traitsILi256ELi64ELi64ELi8ES3_EELb1ELb1ELb0ELb0ELb0ELb0ELb0EEEvNS_16Flash_bwd_paramsE)
        /*0014*/ 	.short	0x0160
        /*0016*/ 	.short	0x0280


	//----- nvinfo : EIATTR_CBANK_PARAM_SIZE
	.align		4
.L_508:
        /*0018*/ 	.byte	0x03, 0x19
        /*001a*/ 	.short	0x0280


	//----- nvinfo : EIATTR_KPARAM_INFO
	.align		4
        /*001c*/ 	.byte	0x04, 0x17
        /*001e*/ 	.short	(.L_510 - .L_509)
.L_509:
        /*0020*/ 	.word	0x00000000
        /*0024*/ 	.short	0x0000
        /*0026*/ 	.short	0x0000
        /*0028*/ 	.byte	0x00, 0xf0, 0x01, 0x0a


	//----- nvinfo : EIATTR_MAXREG_COUNT
	.align		4
.L_510:
        /*002c*/ 	.byte	0x03, 0x1b
        /*002e*/ 	.short	0x00ff


	//----- nvinfo : EIATTR_NUM_BARRIERS
	.align		4
        /*0030*/ 	.byte	0x02, 0x4c
        /*0032*/ 	.byte	0x01
	.zero		1


	//----- nvinfo : EIATTR_ANNOTATIONS
	.align		4
        /*0034*/ 	.byte	0x04, 0x55
        /*0036*/ 	.short	(.L_512 - .L_511)


	//   ....[0]....
.L_511:
        /* <DEDUP_REMOVED lines=28> */


	//----- nvinfo : EIATTR_MERCURY_ISA_VERSION
	.align		4
.L_512:
        /*01e0*/ 	.byte	0x03, 0x5f
        /*01e2*/ 	.short	0x0000


	//----- nvinfo : EIATTR_EXIT_INSTR_OFFSETS
	.align		4
        /*01e4*/ 	.byte	0x04, 0x1c
        /*01e6*/ 	.short	(.L_514 - .L_513)


	//   ....[0]....
.L_513:
        /*01e8*/ 	.word	0x000000a0


	//   ....[1]....
        /*01ec*/ 	.word	0x0000be70


	//----- nvinfo : EIATTR_CTAIDZ_USED
	.align		4
.L_514:
        /*01f0*/ 	.byte	0x01, 0x04
	.zero		2


	//----- nvinfo : EIATTR_CRS_STACK_SIZE
	.align		4
        /*01f4*/ 	.byte	0x04, 0x1e
        /*01f6*/ 	.short	(.L_516 - .L_515)
.L_515:
        /*01f8*/ 	.word	0x00000000
.L_516:


//--------------------- .nv.info._ZN5flash44flash_bwd_dq_dk_dv_loop_seqk_parallel_kernelI23Flash_bwd_kernel_traitsILi256ELi64ELi64ELi8ELi4ELi2ELi2ELb0ELb0EN7cutlass10bfloat16_tE19Flash_kernel_traitsILi256ELi64ELi64ELi8ES3_EELb0ELb1ELb0ELb0ELb0ELb0ELb1EEEvNS_16Flash_bwd_paramsE --------------------------
	.section	.nv.info._ZN5flash44flash_bwd_dq_dk_dv_loop_seqk_parallel_kernelI23Flash_bwd_kernel_traitsILi256ELi64ELi64ELi8ELi4ELi2ELi2ELb0ELb0EN7cutlass10bfloat16_tE19Flash_kernel_traitsILi256ELi64ELi64ELi8ES3_EELb0ELb1ELb0ELb0ELb0ELb0ELb1EEEvNS_16Flash_bwd_paramsE,"",@"SHT_CUDA_INFO"
	.sectionflags	@""
	.align	4


	//----- nvinfo : EIATTR_CUDA_API_VERSION
	.align		4
        /*0000*/ 	.byte	0x04, 0x37
        /*0002*/ 	.short	(.L_518 - .L_517)
.L_517:
        /*0004*/ 	.word	0x00000082


	//----- nvinfo : EIATTR_SW2861232_WAR
	.align		4
.L_518:
        /*0008*/ 	.byte	0x01, 0x35
	.zero		2


	//----- nvinfo : EIATTR_PARAM_CBANK
	.align		4
        /*000c*/ 	.byte	0x04, 0x0a
        /*000e*/ 	.short	(.L_520 - .L_519)
	.align		4
.L_519:
        /*0010*/ 	.word	index@(.nv.constant0._ZN5flash44flash_bwd_dq_dk_dv_loop_seqk_parallel_kernelI23Flash_bwd_kernel_traitsILi256ELi64ELi64ELi8ELi4ELi2ELi2ELb0ELb0EN7cutlass10bfloat16_tE19Flash_kernel_traitsILi256ELi64ELi64ELi8ES3_EELb0ELb1ELb0ELb0ELb0ELb0ELb1EEEvNS_16Flash_bwd_paramsE)
        /*0014*/ 	.short	0x0160
        /*0016*/ 	.short	0x0280


	//----- nvinfo : EIATTR_CBANK_PARAM_SIZE
	.align		4
.L_520:
        /*0018*/ 	.byte	0x03, 0x19
        /*001a*/ 	.short	0x0280


	//----- nvinfo : EIATTR_KPARAM_INFO
	.align		4
        /*001c*/ 	.byte	0x04, 0x17
        /*001e*/ 	.short	(.L_522 - .L_521)
.L_521:
        /*0020*/ 	.word	0x00000000
        /*0024*/ 	.short	0x0000
        /*0026*/ 	.short	0x0000
        /*0028*/ 	.byte	0x00, 0xf0, 0x01, 0x0a


	//----- nvinfo : EIATTR_MAXREG_COUNT
	.align		4
.L_522:
        /*002c*/ 	.byte	0x03, 0x1b
        /*002e*/ 	.short	0x00ff


	//----- nvinfo : EIATTR_NUM_BARRIERS
	.align		4
        /*0030*/ 	.byte	0x02, 0x4c
        /*0032*/ 	.byte	0x01
	.zero		1


	//----- nvinfo : EIATTR_ANNOTATIONS
	.align		4
        /*0034*/ 	.byte	0x04, 0x55
        /*0036*/ 	.short	(.L_524 - .L_523)


	//   ....[0]....
.L_523:
        /* <DEDUP_REMOVED lines=28> */


	//----- nvinfo : EIATTR_MERCURY_ISA_VERSION
	.align		4
.L_524:
        /*01e0*/ 	.byte	0x03, 0x5f
        /*01e2*/ 	.short	0x0000


	//----- nvinfo : EIATTR_EXIT_INSTR_OFFSETS
	.align		4
        /*01e4*/ 	.byte	0x04, 0x1c
        /*01e6*/ 	.short	(.L_526 - .L_525)


	//   ....[0]....
.L_525:
        /*01e8*/ 	.word	0x000000a0


	//   ....[1]....
        /*01ec*/ 	.word	0x0000b6f0


	//----- nvinfo : EIATTR_CTAIDZ_USED
	.align		4
.L_526:
        /*01f0*/ 	.byte	0x01, 0x04
	.zero		2


	//----- nvinfo : EIATTR_CRS_STACK_SIZE
	.align		4
        /*01f4*/ 	.byte	0x04, 0x1e
        /*01f6*/ 	.short	(.L_528 - .L_527)
.L_527:
        /*01f8*/ 	.word	0x00000000
.L_528:


//--------------------- .nv.info._ZN5flash44flash_bwd_dq_dk_dv_loop_seqk_parallel_kernelI23Flash_bwd_kernel_traitsILi256ELi64ELi64ELi8ELi4ELi2ELi2ELb0ELb0EN7cutlass10bfloat16_tE19Flash_kernel_traitsILi256ELi64ELi64ELi8ES3_EELb1ELb1ELb0ELb0ELb0ELb1ELb0EEEvNS_16Flash_bwd_paramsE --------------------------
	.section	.nv.info._ZN5flash44flash_bwd_dq_dk_dv_loop_seqk_parallel_kernelI23Flash_bwd_kernel_traitsILi256ELi64ELi64ELi8ELi4ELi2ELi2ELb0ELb0EN7cutlass10bfloat16_tE19Flash_kernel_traitsILi256ELi64ELi64ELi8ES3_EELb1ELb1ELb0ELb0ELb0ELb1ELb0EEEvNS_16Flash_bwd_paramsE,"",@"SHT_CUDA_INFO"
	.sectionflags	@""
	.align	4


	//----- nvinfo : EIATTR_CUDA_API_VERSION
	.align		4
        /*0000*/ 	.byte	0x04, 0x37
        /*0002*/ 	.short	(.L_530 - .L_529)
.L_529:
        /*0004*/ 	.word	0x00000082


	//----- nvinfo : EIATTR_SW2861232_WAR
	.align		4
.L_530:
        /*0008*/ 	.byte	0x01, 0x35
	.zero		2


	//----- nvinfo : EIATTR_PARAM_CBANK
	.align		4
        /*000c*/ 	.byte	0x04, 0x0a
        /*000e*/ 	.short	(.L_532 - .L_531)
	.align		4
.L_531:
        /*0010*/ 	.word	index@(.nv.constant0._ZN5flash44flash_bwd_dq_dk_dv_loop_seqk_parallel_kernelI23Flash_bwd_kernel_traitsILi256ELi64ELi64ELi8ELi4ELi2ELi2ELb0ELb0EN7cutlass10bfloat16_tE19Flash_kernel_traitsILi256ELi64ELi64ELi8ES3_EELb1ELb1ELb0ELb0ELb0ELb1ELb0EEEvNS_16Flash_bwd_paramsE)
        /*0014*/ 	.short	0x0160
        /*0016*/ 	.short	0x0280


	//----- nvinfo : EIATTR_CBANK_PARAM_SIZE
	.align		4
.L_532:
        /*0018*/ 	.byte	0x03, 0x19
        /*001a*/ 	.short	0x0280


	//----- nvinfo : EIATTR_KPARAM_INFO
	.align		4
        /*001c*/ 	.byte	0x04, 0x17
        /*001e*/ 	.short	(.L_534 - .L_533)
.L_533:
        /*0020*/ 	.word	0x00000000
        /*0024*/ 	.short	0x0000
        /*0026*/ 	.short	0x0000
        /*0028*/ 	.byte	0x00, 0xf0, 0x01, 0x0a


	//----- nvinfo : EIATTR_MAXREG_COUNT
	.align		4
.L_534:
        /*002c*/ 	.byte	0x03, 0x1b
        /*002e*/ 	.short	0x00ff


	//----- nvinfo : EIATTR_NUM_BARRIERS
	.align		4
        /*0030*/ 	.byte	0x02, 0x4c
        /*0032*/ 	.byte	0x01
	.zero		1


	//----- nvinfo : EIATTR_ANNOTATIONS
	.align		4
        /*0034*/ 	.byte	0x04, 0x55
        /*0036*/ 	.short	(.L_536 - .L_535)


	//   ....[0]....
.L_535:
        /* <DEDUP_REMOVED lines=23> */


	//----- nvinfo : EIATTR_MERCURY_ISA_VERSION
	.align		4
.L_536:
        /*0190*/ 	.byte	0x03, 0x5f
        /*0192*/ 	.short	0x0000


	//----- nvinfo : EIATTR_EXIT_INSTR_OFFSETS
	.align		4
        /*0194*/ 	.byte	0x04, 0x1c
        /*0196*/ 	.short	(.L_538 - .L_537)


	//   ....[0]....
.L_537:
        /*0198*/ 	.word	0x000000a0


	//   ....[1]....
        /*019c*/ 	.word	0x0000a0e0


	//----- nvinfo : EIATTR_CTAIDZ_USED
	.align		4
.L_538:
        /*01a0*/ 	.byte	0x01, 0x04
	.zero		2


	//----- nvinfo : EIATTR_CRS_STACK_SIZE
	.align		4
        /*01a4*/ 	.byte	0x04, 0x1e
        /*01a6*/ 	.short	(.L_540 - .L_539)
.L_539:
        /*01a8*/ 	.word	0x00000000
.L_540:


//--------------------- .nv.info._ZN5flash44flash_bwd_dq_dk_dv_loop_seqk_parallel_kernelI23Flash_bwd_kernel_traitsILi256ELi64ELi64ELi8ELi4ELi2ELi2ELb0ELb0EN7cutlass10bfloat16_tE19Flash_kernel_traitsILi256ELi64ELi64ELi8ES3_EELb0ELb1ELb0ELb0ELb0ELb1ELb1EEEvNS_16Flash_bwd_paramsE --------------------------
	.section	.nv.info._ZN5flash44flash_bwd_dq_dk_dv_loop_seqk_parallel_kernelI23Flash_bwd_kernel_traitsILi256ELi64ELi64ELi8ELi4ELi2ELi2ELb0ELb0EN7cutlass10bfloat16_tE19Flash_kernel_traitsILi256ELi64ELi64ELi8ES3_EELb0ELb1ELb0ELb0ELb0ELb1ELb1EEEvNS_16Flash_bwd_paramsE,"",@"SHT_CUDA_INFO"
	.sectionflags	@""
	.align	4


	//----- nvinfo : EIATTR_CUDA_API_VERSION
	.align		4
        /*0000*/ 	.byte	0x04, 0x37
        /*0002*/ 	.short	(.L_542 - .L_541)
.L_541:
        /*0004*/ 	.word	0x00000082


	//----- nvinfo : EIATTR_SW2861232_WAR
	.align		4
.L_542:
        /*0008*/ 	.byte	0x01, 0x35
	.zero		2


	//----- nvinfo : EIATTR_PARAM_CBANK
	.align		4
        /*000c*/ 	.byte	0x04, 0x0a
        /*000e*/ 	.short	(.L_544 - .L_543)
	.align		4
.L_543:
        /*0010*/ 	.word	index@(.nv.constant0._ZN5flash44flash_bwd_dq_dk_dv_loop_seqk_parallel_kernelI23Flash_bwd_kernel_traitsILi256ELi64ELi64ELi8ELi4ELi2ELi2ELb0ELb0EN7cutlass10bfloat16_tE19Flash_kernel_traitsILi256ELi64ELi64ELi8ES3_EELb0ELb1ELb0ELb0ELb0ELb1ELb1EEEvNS_16Flash_bwd_paramsE)
        /*0014*/ 	.short	0x0160
        /*0016*/ 	.short	0x0280


	//----- nvinfo : EIATTR_CBANK_PARAM_SIZE
	.align		4
.L_544:
        /*0018*/ 	.byte	0x03, 0x19
        /*001a*/ 	.short	0x0280


	//----- nvinfo : EIATTR_KPARAM_INFO
	.align		4
        /*001c*/ 	.byte	0x04, 0x17
        /*001e*/ 	.short	(.L_546 - .L_545)
.L_545:
        /*0020*/ 	.word	0x00000000
        /*0024*/ 	.short	0x0000
        /*0026*/ 	.short	0x0000
        /*0028*/ 	.byte	0x00, 0xf0, 0x01, 0x0a


	//----- nvinfo : EIATTR_MAXREG_COUNT
	.align		4
.L_546:
        /*002c*/ 	.byte	0x03, 0x1b
        /*002e*/ 	.short	0x00ff


	//----- nvinfo : EIATTR_NUM_BARRIERS
	.align		4
        /*0030*/ 	.byte	0x02, 0x4c
        /*0032*/ 	.byte	0x01
	.zero		1


	//----- nvinfo : EIATTR_ANNOTATIONS
	.align		4
        /*0034*/ 	.byte	0x04, 0x55
        /*0036*/ 	.short	(.L_548 - .L_547)


	//   ....[0]....
.L_547:
        /* <DEDUP_REMOVED lines=24> */


	//----- nvinfo : EIATTR_MERCURY_ISA_VERSION
	.align		4
.L_548:
        /*01a0*/ 	.byte	0x03, 0x5f
        /*01a2*/ 	.short	0x0000


	//----- nvinfo : EIATTR_EXIT_INSTR_OFFSETS
	.align		4
        /*01a4*/ 	.byte	0x04, 0x1c
        /*01a6*/ 	.short	(.L_550 - .L_549)


	//   ....[0]....
.L_549:
        /*01a8*/ 	.word	0x000000a0


	//   ....[1]....
        /*01ac*/ 	.word	0x00009900


	//----- nvinfo : EIATTR_CTAIDZ_USED
	.align		4
.L_550:
        /*01b0*/ 	.byte	0x01, 0x04
	.zero		2


	//----- nvinfo : EIATTR_CRS_STACK_SIZE
	.align		4
        /*01b4*/ 	.byte	0x04, 0x1e
        /*01b6*/ 	.short	(.L_552 - .L_551)
.L_551:
        /*01b8*/ 	.word	0x00000000
.L_552:


//--------------------- .nv.info._ZN5flash44flash_bwd_dq_dk_dv_loop_seqk_parallel_kernelI23Flash_bwd_kernel_traitsILi256ELi64ELi64ELi8ELi4ELi2ELi2ELb0ELb0EN7cutlass10bfloat16_tE19Flash_kernel_traitsILi256ELi64ELi64ELi8ES3_EELb1ELb1ELb0ELb1ELb0ELb0ELb0EEEvNS_16Flash_bwd_paramsE --------------------------
	.section	.nv.info._ZN5flash44flash_bwd_dq_dk_dv_loop_seqk_parallel_kernelI23Flash_bwd_kernel_traitsILi256ELi64ELi64ELi8ELi4ELi2ELi2ELb0ELb0EN7cutlass10bfloat16_tE19Flash_kernel_traitsILi256ELi64ELi64ELi8ES3_EELb1ELb1ELb0ELb1ELb0ELb0ELb0EEEvNS_16Flash_bwd_paramsE,"",@"SHT_CUDA_INFO"
	.sectionflags	@""
	.align	4


	//----- nvinfo : EIATTR_CUDA_API_VERSION
	.align		4
        /*0000*/ 	.byte	0x04, 0x37
        /*0002*/ 	.short	(.L_554 - .L_553)
.L_553:
        /*0004*/ 	.word	0x00000082


	//----- nvinfo : EIATTR_SW2861232_WAR
	.align		4
.L_554:
        /*0008*/ 	.byte	0x01, 0x35
	.zero		2


	//----- nvinfo : EIATTR_PARAM_CBANK
	.align		4
        /*000c*/ 	.byte	0x04, 0x0a
        /*000e*/ 	.short	(.L_556 - .L_555)
	.align		4
.L_555:
        /*0010*/ 	.word	index@(.nv.constant0._ZN5flash44flash_bwd_dq_dk_dv_loop_seqk_parallel_kernelI23Flash_bwd_kernel_traitsILi256ELi64ELi64ELi8ELi4ELi2ELi2ELb0ELb0EN7cutlass10bfloat16_tE19Flash_kernel_traitsILi256ELi64ELi64ELi8ES3_EELb1ELb1ELb0ELb1ELb0ELb0ELb0EEEvNS_16Flash_bwd_paramsE)
        /*0014*/ 	.short	0x0160
        /*0016*/ 	.short	0x0280


	//----- nvinfo : EIATTR_CBANK_PARAM_SIZE
	.align		4
.L_556:
        /*0018*/ 	.byte	0x03, 0x19
        /*001a*/ 	.short	0x0280


	//----- nvinfo : EIATTR_KPARAM_INFO
	.align		4
        /*001c*/ 	.byte	0x04, 0x17
        /*001e*/ 	.short	(.L_558 - .L_557)
.L_557:
        /*0020*/ 	.word	0x00000000
        /*0024*/ 	.short	0x0000
        /*0026*/ 	.short	0x0000
        /*0028*/ 	.byte	0x00, 0xf0, 0x01, 0x0a


	//----- nvinfo : EIATTR_MAXREG_COUNT
	.align		4
.L_558:
        /*002c*/ 	.byte	0x03, 0x1b
        /*002e*/ 	.short	0x00ff


	//----- nvinfo : EIATTR_NUM_BARRIERS
	.align		4
        /*0030*/ 	.byte	0x02, 0x4c
        /*0032*/ 	.byte	0x01
	.zero		1


	//----- nvinfo : EIATTR_ANNOTATIONS
	.align		4
        /*0034*/ 	.byte	0x04, 0x55
        /*0036*/ 	.short	(.L_560 - .L_559)


	//   ....[0]....
.L_559:
        /* <DEDUP_REMOVED lines=58> */


	//----- nvinfo : EIATTR_MERCURY_ISA_VERSION
	.align		4
.L_560:
        /*03c0*/ 	.byte	0x03, 0x5f
        /*03c2*/ 	.short	0x0000


	//----- nvinfo : EIATTR_EXIT_INSTR_OFFSETS
	.align		4
        /*03c4*/ 	.byte	0x04, 0x1c
        /*03c6*/ 	.short	(.L_562 - .L_561)


	//   ....[0]....
.L_561:
        /*03c8*/ 	.word	0x000000a0


	//   ....[1]....
        /*03cc*/ 	.word	0x0000c410


	//----- nvinfo : EIATTR_CTAIDZ_USED
	.align		4
.L_562:
        /*03d0*/ 	.byte	0x01, 0x04
	.zero		2


	//----- nvinfo : EIATTR_CRS_STACK_SIZE
	.align		4
        /*03d4*/ 	.byte	0x04, 0x1e
        /*03d6*/ 	.short	(.L_564 - .L_563)
.L_563:
        /*03d8*/ 	.word	0x00000000
.L_564:


//--------------------- .nv.info._ZN5flash44flash_bwd_dq_dk_dv_loop_seqk_parallel_kernelI23Flash_bwd_kernel_traitsILi256ELi64ELi64ELi8ELi4ELi2ELi2ELb0ELb0EN7cutlass10bfloat16_tE19Flash_kernel_traitsILi256ELi64ELi64ELi8ES3_EELb0ELb1ELb0ELb1ELb0ELb0ELb1EEEvNS_16Flash_bwd_paramsE --------------------------
	.section	.nv.info._ZN5flash44flash_bwd_dq_dk_dv_loop_seqk_parallel_kernelI23Flash_bwd_kernel_traitsILi256ELi64ELi64ELi8ELi4ELi2ELi2ELb0ELb0EN7cutlass10bfloat16_tE19Flash_kernel_traitsILi256ELi64ELi64ELi8ES3_EELb0ELb1ELb0ELb1ELb0ELb0ELb1EEEvNS_16Flash_bwd_paramsE,"",@"SHT_CUDA_INFO"
	.sectionflags	@""
	.align	4


	//----- nvinfo : EIATTR_CUDA_API_VERSION
	.align		4
        /*0000*/ 	.byte	0x04, 0x37
        /*0002*/ 	.short	(.L_566 - .L_565)
.L_565:
        /*0004*/ 	.word	0x00000082


	//----- nvinfo : EIATTR_SW2861232_WAR
	.align		4
.L_566:
        /*0008*/ 	.byte	0x01, 0x35
	.zero		2


	//----- nvinfo : EIATTR_PARAM_CBANK
	.align		4
        /*000c*/ 	.byte	0x04, 0x0a
        /*000e*/ 	.short	(.L_568 - .L_567)
	.align		4
.L_567:
        /*0010*/ 	.word	index@(.nv.constant0._ZN5flash44flash_bwd_dq_dk_dv_loop_seqk_parallel_kernelI23Flash_bwd_kernel_traitsILi256ELi64ELi64ELi8ELi4ELi2ELi2ELb0ELb0EN7cutlass10bfloat16_tE19Flash_kernel_traitsILi256ELi64ELi64ELi8ES3_EELb0ELb1ELb0ELb1ELb0ELb0ELb1EEEvNS_16Flash_bwd_paramsE)
        /*0014*/ 	.short	0x0160
        /*0016*/ 	.short	0x0280


	//----- nvinfo : EIATTR_CBANK_PARAM_SIZE
	.align		4
.L_568:
        /*0018*/ 	.byte	0x03, 0x19
        /*001a*/ 	.short	0x0280


	//----- nvinfo : EIATTR_KPARAM_INFO
	.align		4
        /*001c*/ 	.byte	0x04, 0x17
        /*001e*/ 	.short	(.L_570 - .L_569)
.L_569:
        /*0020*/ 	.word	0x00000000
        /*0024*/ 	.short	0x0000
        /*0026*/ 	.short	0x0000
        /*0028*/ 	.byte	0x00, 0xf0, 0x01, 0x0a


	//----- nvinfo : EIATTR_MAXREG_COUNT
	.align		4
.L_570:
        /*002c*/ 	.byte	0x03, 0x1b
        /*002e*/ 	.short	0x00ff


	//----- nvinfo : EIATTR_NUM_BARRIERS
	.align		4
        /*0030*/ 	.byte	0x02, 0x4c
        /*0032*/ 	.byte	0x01
	.zero		1


	//----- nvinfo : EIATTR_ANNOTATIONS
	.align		4
        /*0034*/ 	.byte	0x04, 0x55
        /*0036*/ 	.short	(.L_572 - .L_571)


	//   ....[0]....
.L_571:
        /* <DEDUP_REMOVED lines=43> */


	//----- nvinfo : EIATTR_MERCURY_ISA_VERSION
	.align		4
.L_572:
        /*02d8*/ 	.byte	0x03, 0x5f
        /*02da*/ 	.short	0x0000


	//----- nvinfo : EIATTR_EXIT_INSTR_OFFSETS
	.align		4
        /*02dc*/ 	.byte	0x04, 0x1c
        /*02de*/ 	.short	(.L_574 - .L_573)


	//   ....[0]....
.L_573:
        /*02e0*/ 	.word	0x000000a0


	//   ....[1]....
        /*02e4*/ 	.word	0x0000ba90


	//----- nvinfo : EIATTR_CTAIDZ_USED
	.align		4
.L_574:
        /*02e8*/ 	.byte	0x01, 0x04
	.zero		2


	//----- nvinfo : EIATTR_CRS_STACK_SIZE
	.align		4
        /*02ec*/ 	.byte	0x04, 0x1e
        /*02ee*/ 	.short	(.L_576 - .L_575)
.L_575:
        /*02f0*/ 	.word	0x00000000
.L_576:


//--------------------- .nv.info._ZN5flash25flash_bwd_dot_do_o_kernelILb0E23Flash_bwd_kernel_traitsILi256ELi64ELi64ELi8ELi4ELi2ELi2ELb0ELb0EN7cutlass10bfloat16_tE19Flash_kernel_traitsILi256ELi64ELi64ELi8ES3_EEEEvNS_16Flash_bwd_paramsE --------------------------
	.section	.nv.info._ZN5flash25flash_bwd_dot_do_o_kernelILb0E23Flash_bwd_kernel_traitsILi256ELi64ELi64ELi8ELi4ELi2ELi2ELb0ELb0EN7cutlass10bfloat16_tE19Flash_kernel_traitsILi256ELi64ELi64ELi8ES3_EEEEvNS_16Flash_bwd_paramsE,"",@"SHT_CUDA_INFO"
	.sectionflags	@""
	.align	4


	//----- nvinfo : EIATTR_CUDA_API_VERSION
	.align		4
        /*0000*/ 	.byte	0x04, 0x37
        /*0002*/ 	.short	(.L_578 - .L_577)
.L_577:
        /*0004*/ 	.word	0x00000082


	//----- nvinfo : EIATTR_SW2861232_WAR
	.align		4
.L_578:
        /*0008*/ 	.byte	0x01, 0x35
	.zero		2


	//----- nvinfo : EIATTR_PARAM_CBANK
	.align		4
        /*000c*/ 	.byte	0x04, 0x0a
        /*000e*/ 	.short	(.L_580 - .L_579)
	.align		4
.L_579:
        /*0010*/ 	.word	index@(.nv.constant0._ZN5flash25flash_bwd_dot_do_o_kernelILb0E23Flash_bwd_kernel_traitsILi256ELi64ELi64ELi8ELi4ELi2ELi2ELb0ELb0EN7cutlass10bfloat16_tE19Flash_kernel_traitsILi256ELi64ELi64ELi8ES3_EEEEvNS_16Flash_bwd_paramsE)
        /*0014*/ 	.short	0x0160
        /*0016*/ 	.short	0x0280


	//----- nvinfo : EIATTR_CBANK_PARAM_SIZE
	.align		4
.L_580:
        /*0018*/ 	.byte	0x03, 0x19
        /*001a*/ 	.short	0x0280


	//----- nvinfo : EIATTR_KPARAM_INFO
	.align		4
        /*001c*/ 	.byte	0x04, 0x17
        /*001e*/ 	.short	(.L_582 - .L_581)
.L_581:
        /*0020*/ 	.word	0x00000000
        /*0024*/ 	.short	0x0000
        /*0026*/ 	.short	0x0000
        /*0028*/ 	.byte	0x00, 0xf0, 0x01, 0x0a


	//----- nvinfo : EIATTR_MAXREG_COUNT
	.align		4
.L_582:
        /*002c*/ 	.byte	0x03, 0x1b
        /*002e*/ 	.short	0x00ff


	//----- nvinfo : EIATTR_MERCURY_ISA_VERSION
	.align		4
        /*0030*/ 	.byte	0x03, 0x5f
        /*0032*/ 	.short	0x0000


	//----- nvinfo : EIATTR_COOP_GROUP_MASK_REGIDS
	.align		4
        /*0034*/ 	.byte	0x04, 0x29
        /*0036*/ 	.short	(.L_584 - .L_583)


	//   ....[0]....
.L_583:
        /*0038*/ 	.word	0xffffffff


	//   ....[1]....
        /*003c*/ 	.word	0xffffffff


	//   ....[2]....
        /*0040*/ 	.word	0xffffffff


	//   ....[3]....
        /*0044*/ 	.word	0xffffffff


	//   ....[4]....
        /*0048*/ 	.word	0xffffffff


	//   ....[5]....
        /*004c*/ 	.word	0xffffffff


	//----- nvinfo : EIATTR_COOP_GROUP_INSTR_OFFSETS
	.align		4
.L_584:
        /*0050*/ 	.byte	0x04, 0x28
        /*0052*/ 	.short	(.L_586 - .L_585)


	//   ....[0]....
.L_585:
        /*0054*/ 	.word	0x000018b0


	//   ....[1]....
        /*0058*/ 	.word	0x000018d0


	//   ....[2]....
        /*005c*/ 	.word	0x000018f0


	//   ....[3]....
        /*0060*/ 	.word	0x00001910


	//   ....[4]....
        /*0064*/ 	.word	0x00001940


	//   ....[5]....
        /*0068*/ 	.word	0x00001980


	//----- nvinfo : EIATTR_EXIT_INSTR_OFFSETS
	.align		4
.L_586:
        /*006c*/ 	.byte	0x04, 0x1c
        /*006e*/ 	.short	(.L_588 - .L_587)


	//   ....[0]....
.L_587:
        /*0070*/ 	.word	0x00000120


	//   ....[1]....
        /*0074*/ 	.word	0x000019e0


	//   ....[2]....
        /*0078*/ 	.word	0x00001a10


	//----- nvinfo : EIATTR_CTAIDZ_USED
	.align		4
.L_588:
        /*007c*/ 	.byte	0x01, 0x04
	.zero		2


	//----- nvinfo : EIATTR_CRS_STACK_SIZE
	.align		4
        /*0080*/ 	.byte	0x04, 0x1e
        /*0082*/ 	.short	(.L_590 - .L_589)
.L_589:
        /*0084*/ 	.word	0x00000000
.L_590:


//--------------------- .nv.info._ZN5flash25flash_bwd_dot_do_o_kernelILb1E23Flash_bwd_kernel_traitsILi256ELi64ELi64ELi8ELi4ELi2ELi2ELb0ELb0EN7cutlass10bfloat16_tE19Flash_kernel_traitsILi256ELi64ELi64ELi8ES3_EEEEvNS_16Flash_bwd_paramsE --------------------------
	.section	.nv.info._ZN5flash25flash_bwd_dot_do_o_kernelILb1E23Flash_bwd_kernel_traitsILi256ELi64ELi64ELi8ELi4ELi2ELi2ELb0ELb0EN7cutlass10bfloat16_tE19Flash_kernel_traitsILi256ELi64ELi64ELi8ES3_EEEEvNS_16Flash_bwd_paramsE,"",@"SHT_CUDA_INFO"
	.sectionflags	@""
	.align	4


	//----- nvinfo : EIATTR_CUDA_API_VERSION
	.align		4
        /*0000*/ 	.byte	0x04, 0x37
        /*0002*/ 	.short	(.L_592 - .L_591)
.L_591:
        /*0004*/ 	.word	0x00000082


	//----- nvinfo : EIATTR_SW2861232_WAR
	.align		4
.L_592:
        /*0008*/ 	.byte	0x01, 0x35
	.zero		2


	//----- nvinfo : EIATTR_PARAM_CBANK
	.align		4
        /*000c*/ 	.byte	0x04, 0x0a
        /*000e*/ 	.short	(.L_594 - .L_593)
	.align		4
.L_593:
        /*0010*/ 	.word	index@(.nv.constant0._ZN5flash25flash_bwd_dot_do_o_kernelILb1E23Flash_bwd_kernel_traitsILi256ELi64ELi64ELi8ELi4ELi2ELi2ELb0ELb0EN7cutlass10bfloat16_tE19Flash_kernel_traitsILi256ELi64ELi64ELi8ES3_EEEEvNS_16Flash_bwd_paramsE)
        /*0014*/ 	.short	0x0160
        /*0016*/ 	.short	0x0280


	//----- nvinfo : EIATTR_CBANK_PARAM_SIZE
	.align		4
.L_594:
        /*0018*/ 	.byte	0x03, 0x19
        /*001a*/ 	.short	0x0280


	//----- nvinfo : EIATTR_KPARAM_INFO
	.align		4
        /*001c*/ 	.byte	0x04, 0x17
        /*001e*/ 	.short	(.L_596 - .L_595)
.L_595:
        /*0020*/ 	.word	0x00000000
        /*0024*/ 	.short	0x0000
        /*0026*/ 	.short	0x0000
        /*0028*/ 	.byte	0x00, 0xf0, 0x01, 0x0a


	//----- nvinfo : EIATTR_MAXREG_COUNT
	.align		4
.L_596:
        /*002c*/ 	.byte	0x03, 0x1b
        /*002e*/ 	.short	0x00ff


	//----- nvinfo : EIATTR_MERCURY_ISA_VERSION
	.align		4
        /*0030*/ 	.byte	0x03, 0x5f
        /*0032*/ 	.short	0x0000


	//----- nvinfo : EIATTR_COOP_GROUP_MASK_REGIDS
	.align		4
        /*0034*/ 	.byte	0x04, 0x29
        /*0036*/ 	.short	(.L_598 - .L_597)


	//   ....[0]....
.L_597:
        /*0038*/ 	.word	0xffffffff


	//   ....[1]....
        /*003c*/ 	.word	0xffffffff


	//   ....[2]....
        /*0040*/ 	.word	0xffffffff


	//   ....[3]....
        /*0044*/ 	.word	0xffffffff


	//   ....[4]....
        /*0048*/ 	.word	0xffffffff


	//   ....[5]....
        /*004c*/ 	.word	0xffffffff


	//----- nvinfo : EIATTR_COOP_GROUP_INSTR_OFFSETS
	.align		4
.L_598:
        /*0050*/ 	.byte	0x04, 0x28
        /*0052*/ 	.short	(.L_600 - .L_599)


	//   ....[0]....
.L_599:
        /*0054*/ 	.word	0x00001bf0


	//   ....[1]....
        /*0058*/ 	.word	0x00001c00


	//   ....[2]....
        /*005c*/ 	.word	0x00001c30


	//   ....[3]....
        /*0060*/ 	.word	0x00001c50


	//   ....[4]....
        /*0064*/ 	.word	0x00001c90


	//   ....[5]....
        /*0068*/ 	.word	0x00001cb0


	//----- nvinfo : EIATTR_EXIT_INSTR_OFFSETS
	.align		4
.L_600:
        /*006c*/ 	.byte	0x04, 0x1c
        /*006e*/ 	.short	(.L_602 - .L_601)


	//   ....[0]....
.L_601:
        /*0070*/ 	.word	0x00000120


	//   ....[1]....
        /*0074*/ 	.word	0x00001e70


	//----- nvinfo : EIATTR_CTAIDZ_USED
	.align		4
.L_602:
        /*0078*/ 	.byte	0x01, 0x04
	.zero		2


	//----- nvinfo : EIATTR_CRS_STACK_SIZE
	.align		4
        /*007c*/ 	.byte	0x04, 0x1e
        /*007e*/ 	.short	(.L_604 - .L_603)
.L_603:
        /*0080*/ 	.word	0x00000000
.L_604:


//--------------------- .nv.callgraph             --------------------------
	.section	.nv.callgraph,"",@"SHT_CUDA_CALLGRAPH"
	.align	4
	.sectionentsize	8
	.align		4
        /*0000*/ 	.word	0x00000000
	.align		4
        /*0004*/ 	.word	0xffffffff
	.align		4
        /*0008*/ 	.word	0x00000000
	.align		4
        /*000c*/ 	.word	0xfffffffe
	.align		4
        /*0010*/ 	.word	0x00000000
	.align		4
        /*0014*/ 	.word	0xfffffffd
	.align		4
        /*0018*/ 	.word	0x00000000
	.align		4
        /*001c*/ 	.word	0xfffffffc


//--------------------- .nv.rel.action            --------------------------
	.section	.nv.rel.action,"",@"SHT_CUDA_RELOCINFO"
	.align	8
	.sectionentsize	8
        /*0000*/ 	.byte	0x73, 0x00, 0x00, 0x00, 0x00, 0x00, 0x00, 0x00, 0x00, 0x00, 0x00, 0x11, 0x25, 0x00, 0x05, 0x36


//--------------------- .nv.constant4             --------------------------
	.section	.nv.constant4,"a",@progbits
	.align	8
	.align		8
.nv.constant4:
        /*0000*/ 	.dword	_ZN73_INTERNAL_7983b5e8_37_flash_bwd_hdim256_bf16_causal_sm80_cu_ea41c527_34034cuda3std3__45__cpo5beginE
	.align		8
        /*0008*/ 	.dword	_ZN73_INTERNAL_7983b5e8_37_flash_bwd_hdim256_bf16_causal_sm80_cu_ea41c527_34034cuda3std3__45__cpo3endE
	.align		8
        /*0010*/ 	.dword	_ZN73_INTERNAL_7983b5e8_37_flash_bwd_hdim256_bf16_causal_sm80_cu_ea41c527_34034cuda3std3__45__cpo6cbeginE
	.align		8
        /*0018*/ 	.dword	_ZN73_INTERNAL_7983b5e8_37_flash_bwd_hdim256_bf16_causal_sm80_cu_ea41c527_34034cuda3std3__45__cpo4cendE
	.align		8
        /*0020*/ 	.dword	_ZN73_INTERNAL_7983b5e8_37_flash_bwd_hdim256_bf16_causal_sm80_cu_ea41c527_34034cuda3std3__475_GLOBAL__N__7983b5e8_37_flash_bwd_hdim256_bf16_causal_sm80_cu_ea41c527_34036ignoreE
	.align		8
        /*0028*/ 	.dword	_ZN73_INTERNAL_7983b5e8_37_flash_bwd_hdim256_bf16_causal_sm80_cu_ea41c527_34034cuda3std3__419piecewise_constructE
	.align		8
        /*0030*/ 	.dword	_ZN73_INTERNAL_7983b5e8_37_flash_bwd_hdim256_bf16_causal_sm80_cu_ea41c527_34034cuda3std3__48in_placeE
	.align		8
        /*0038*/ 	.dword	_ZN73_INTERNAL_7983b5e8_37_flash_bwd_hdim256_bf16_causal_sm80_cu_ea41c527_34034cuda3std6ranges3__45__cpo4swapE
	.align		8
        /*0040*/ 	.dword	_ZN73_INTERNAL_7983b5e8_37_flash_bwd_hdim256_bf16_causal_sm80_cu_ea41c527_34034cuda3std6ranges3__45__cpo9iter_moveE
	.align		8
        /*0048*/ 	.dword	_ZN73_INTERNAL_7983b5e8_37_flash_bwd_hdim256_bf16_causal_sm80_cu_ea41c527_34034cute7productE
	.align		8
        /*0050*/ 	.dword	_ZN73_INTERNAL_7983b5e8_37_flash_bwd_hdim256_bf16_causal_sm80_cu_ea41c527_34034cute1_E


//--------------------- .nv.constant0._ZN5flash27flash_bwd_convert_dq_kernelI23Flash_bwd_kernel_traitsILi256ELi64ELi32ELi8ELi4ELi1ELi2ELb1ELb1EN7cutlass10bfloat16_tE19Flash_kernel_traitsILi256ELi64ELi32ELi8ES3_EEEEvNS_16Flash_bwd_paramsEi --------------------------
	.section	.nv.constant0._ZN5flash27flash_bwd_convert_dq_kernelI23Flash_bwd_kernel_traitsILi256ELi64ELi32ELi8ELi4ELi1ELi2ELb1ELb1EN7cutlass10bfloat16_tE19Flash_kernel_traitsILi256ELi64ELi32ELi8ES3_EEEEvNS_16Flash_bwd_paramsEi,"a",@progbits
	.sectionflags	@""
	.align	4
.nv.constant0._ZN5flash27flash_bwd_convert_dq_kernelI23Flash_bwd_kernel_traitsILi256ELi64ELi32ELi8ELi4ELi1ELi2ELb1ELb1EN7cutlass10bfloat16_tE19Flash_kernel_traitsILi256ELi64ELi32ELi8ES3_EEEEvNS_16Flash_bwd_paramsEi:
	.zero		996


//--------------------- .nv.constant0._ZN5flash44flash_bwd_dq_dk_dv_loop_seqk_parallel_kernelI23Flash_bwd_kernel_traitsILi256ELi64ELi32ELi8ELi4ELi1ELi2ELb1ELb1EN7cutlass10bfloat16_tE19Flash_kernel_traitsILi256ELi64ELi32ELi8ES3_EELb0ELb1ELb0ELb0ELb0ELb0ELb0EEEvNS_16Flash_bwd_paramsE --------------------------
	.section	.nv.constant0._ZN5flash44flash_bwd_dq_dk_dv_loop_seqk_parallel_kernelI23Flash_bwd_kernel_traitsILi256ELi64ELi32ELi8ELi4ELi1ELi2ELb1ELb1EN7cutlass10bfloat16_tE19Flash_kernel_traitsILi256ELi64ELi32ELi8ES3_EELb0ELb1ELb0ELb0ELb0ELb0ELb0EEEvNS_16Flash_bwd_paramsE,"a",@progbits
	.sectionflags	@""
	.align	4
.nv.constant0._ZN5flash44flash_bwd_dq_dk_dv_loop_seqk_parallel_kernelI23Flash_bwd_kernel_traitsILi256ELi64ELi32ELi8ELi4ELi1ELi2ELb1ELb1EN7cutlass10bfloat16_tE19Flash_kernel_traitsILi256ELi64ELi32ELi8ES3_EELb0ELb1ELb0ELb0ELb0ELb0ELb0EEEvNS_16Flash_bwd_paramsE:
	.zero		992


//--------------------- .nv.constant0._ZN5flash44flash_bwd_dq_dk_dv_loop_seqk_parallel_kernelI23Flash_bwd_kernel_traitsILi256ELi64ELi32ELi8ELi4ELi1ELi2ELb1ELb1EN7cutlass10bfloat16_tE19Flash_kernel_traitsILi256ELi64ELi32ELi8ES3_EELb0ELb1ELb0ELb0ELb0ELb0ELb1EEEvNS_16Flash_bwd_paramsE --------------------------
	.section	.nv.constant0._ZN5flash44flash_bwd_dq_dk_dv_loop_seqk_parallel_kernelI23Flash_bwd_kernel_traitsILi256ELi64ELi32ELi8ELi4ELi1ELi2ELb1ELb1EN7cutlass10bfloat16_tE19Flash_kernel_traitsILi256ELi64ELi32ELi8ES3_EELb0ELb1ELb0ELb0ELb0ELb0ELb1EEEvNS_16Flash_bwd_paramsE,"a",@progbits
	.sectionflags	@""
	.align	4
.nv.constant0._ZN5flash44flash_bwd_dq_dk_dv_loop_seqk_parallel_kernelI23Flash_bwd_kernel_traitsILi256ELi64ELi32ELi8ELi4ELi1ELi2ELb1ELb1EN7cutlass10bfloat16_tE19Flash_kernel_traitsILi256ELi64ELi32ELi8ES3_EELb0ELb1ELb0ELb0ELb0ELb0ELb1EEEvNS_16Flash_bwd_paramsE:
	.zero		992


//--------------------- .nv.constant0._ZN5flash44flash_bwd_dq_dk_dv_loop_seqk_parallel_kernelI23Flash_bwd_kernel_traitsILi256ELi64ELi32ELi8ELi4ELi1ELi2ELb1ELb1EN7cutlass10bfloat16_tE19Flash_kernel_traitsILi256ELi64ELi32ELi8ES3_EELb0ELb1ELb0ELb0ELb0ELb1ELb0EEEvNS_16Flash_bwd_paramsE --------------------------
	.section	.nv.constant0._ZN5flash44flash_bwd_dq_dk_dv_loop_seqk_parallel_kernelI23Flash_bwd_kernel_traitsILi256ELi64ELi32ELi8ELi4ELi1ELi2ELb1ELb1EN7cutlass10bfloat16_tE19Flash_kernel_traitsILi256ELi64ELi32ELi8ES3_EELb0ELb1ELb0ELb0ELb0ELb1ELb0EEEvNS_16Flash_bwd_paramsE,"a",@progbits
	.sectionflags	@""
	.align	4
.nv.constant0._ZN5flash44flash_bwd_dq_dk_dv_loop_seqk_parallel_kernelI23Flash_bwd_kernel_traitsILi256ELi64ELi32ELi8ELi4ELi1ELi2ELb1ELb1EN7cutlass10bfloat16_tE19Flash_kernel_traitsILi256ELi64ELi32ELi8ES3_EELb0ELb1ELb0ELb0ELb0ELb1ELb0EEEvNS_16Flash_bwd_paramsE:
	.zero		992


//--------------------- .nv.constant0._ZN5flash44flash_bwd_dq_dk_dv_loop_seqk_parallel_kernelI23Flash_bwd_kernel_traitsILi256ELi64ELi32ELi8ELi4ELi1ELi2ELb1ELb1EN7cutlass10bfloat16_tE19Flash_kernel_traitsILi256ELi64ELi32ELi8ES3_EELb0ELb1ELb0ELb0ELb0ELb1ELb1EEEvNS_16Flash_bwd_paramsE --------------------------
	.section	.nv.constant0._ZN5flash44flash_bwd_dq_dk_dv_loop_seqk_parallel_kernelI23Flash_bwd_kernel_traitsILi256ELi64ELi32ELi8ELi4ELi1ELi2ELb1ELb1EN7cutlass10bfloat16_tE19Flash_kernel_traitsILi256ELi64ELi32ELi8ES3_EELb0ELb1ELb0ELb0ELb0ELb1ELb1EEEvNS_16Flash_bwd_paramsE,"a",@progbits
	.sectionflags	@""
	.align	4
.nv.constant0._ZN5flash44flash_bwd_dq_dk_dv_loop_seqk_parallel_kernelI23Flash_bwd_kernel_traitsILi256ELi64ELi32ELi8ELi4ELi1ELi2ELb1ELb1EN7cutlass10bfloat16_tE19Flash_kernel_traitsILi256ELi64ELi32ELi8ES3_EELb0ELb1ELb0ELb0ELb0ELb1ELb1EEEvNS_16Flash_bwd_paramsE:
	.zero		992


//--------------------- .nv.constant0._ZN5flash44flash_bwd_dq_dk_dv_loop_seqk_parallel_kernelI23Flash_bwd_kernel_traitsILi256ELi64ELi32ELi8ELi4ELi1ELi2ELb1ELb1EN7cutlass10bfloat16_tE19Flash_kernel_traitsILi256ELi64ELi32ELi8ES3_EELb0ELb1ELb0ELb1ELb0ELb0ELb0EEEvNS_16Flash_bwd_paramsE --------------------------
	.section	.nv.constant0._ZN5flash44flash_bwd_dq_dk_dv_loop_seqk_parallel_kernelI23Flash_bwd_kernel_traitsILi256ELi64ELi32ELi8ELi4ELi1ELi2ELb1ELb1EN7cutlass10bfloat16_tE19Flash_kernel_traitsILi256ELi64ELi32ELi8ES3_EELb0ELb1ELb0ELb1ELb0ELb0ELb0EEEvNS_16Flash_bwd_paramsE,"a",@progbits
	.sectionflags	@""
	.align	4
.nv.constant0._ZN5flash44flash_bwd_dq_dk_dv_loop_seqk_parallel_kernelI23Flash_bwd_kernel_traitsILi256ELi64ELi32ELi8ELi4ELi1ELi2ELb1ELb1EN7cutlass10bfloat16_tE19Flash_kernel_traitsILi256ELi64ELi32ELi8ES3_EELb0ELb1ELb0ELb1ELb0ELb0ELb0EEEvNS_16Flash_bwd_paramsE:
	.zero		992


//--------------------- .nv.constant0._ZN5flash44flash_bwd_dq_dk_dv_loop_seqk_parallel_kernelI23Flash_bwd_kernel_traitsILi256ELi64ELi32ELi8ELi4ELi1ELi2ELb1ELb1EN7cutlass10bfloat16_tE19Flash_kernel_traitsILi256ELi64ELi32ELi8ES3_EELb0ELb1ELb0ELb1ELb0ELb0ELb1EEEvNS_16Flash_bwd_paramsE --------------------------
	.section	.nv.constant0._ZN5flash44flash_bwd_dq_dk_dv_loop_seqk_parallel_kernelI23Flash_bwd_kernel_traitsILi256ELi64ELi32ELi8ELi4ELi1ELi2ELb1ELb1EN7cutlass10bfloat16_tE19Flash_kernel_traitsILi256ELi64ELi32ELi8ES3_EELb0ELb1ELb0ELb1ELb0ELb0ELb1EEEvNS_16Flash_bwd_paramsE,"a",@progbits
	.sectionflags	@""
	.align	4
.nv.constant0._ZN5flash44flash_bwd_dq_dk_dv_loop_seqk_parallel_kernelI23Flash_bwd_kernel_traitsILi256ELi64ELi32ELi8ELi4ELi1ELi2ELb1ELb1EN7cutlass10bfloat16_tE19Flash_kernel_traitsILi256ELi64ELi32ELi8ES3_EELb0ELb1ELb0ELb1ELb0ELb0ELb1EEEvNS_16Flash_bwd_paramsE:
	.zero		992


//--------------------- .nv.constant0._ZN5flash25flash_bwd_dot_do_o_kernelILb0E23Flash_bwd_kernel_traitsILi256ELi64ELi32ELi8ELi4ELi1ELi2ELb1ELb1EN7cutlass10bfloat16_tE19Flash_kernel_traitsILi256ELi64ELi32ELi8ES3_EEEEvNS_16Flash_bwd_paramsE --------------------------
	.section	.nv.constant0._ZN5flash25flash_bwd_dot_do_o_kernelILb0E23Flash_bwd_kernel_traitsILi256ELi64ELi32ELi8ELi4ELi1ELi2ELb1ELb1EN7cutlass10bfloat16_tE19Flash_kernel_traitsILi256ELi64ELi32ELi8ES3_EEEEvNS_16Flash_bwd_paramsE,"a",@progbits
	.sectionflags	@""
	.align	4
.nv.constant0._ZN5flash25flash_bwd_dot_do_o_kernelILb0E23Flash_bwd_kernel_traitsILi256ELi64ELi32ELi8ELi4ELi1ELi2ELb1ELb1EN7cutlass10bfloat16_tE19Flash_kernel_traitsILi256ELi64ELi32ELi8ES3_EEEEvNS_16Flash_bwd_paramsE:
	.zero		992


//--------------------- .nv.constant0._ZN5flash25flash_bwd_dot_do_o_kernelILb1E23Flash_bwd_kernel_traitsILi256ELi64ELi32ELi8ELi4ELi1ELi2ELb1ELb1EN7cutlass10bfloat16_tE19Flash_kernel_traitsILi256ELi64ELi32ELi8ES3_EEEEvNS_16Flash_bwd_paramsE --------------------------
	.section	.nv.constant0._ZN5flash25flash_bwd_dot_do_o_kernelILb1E23Flash_bwd_kernel_traitsILi256ELi64ELi32ELi8ELi4ELi1ELi2ELb1ELb1EN7cutlass10bfloat16_tE19Flash_kernel_traitsILi256ELi64ELi32ELi8ES3_EEEEvNS_16Flash_bwd_paramsE,"a",@progbits
	.sectionflags	@""
	.align	4
.nv.constant0._ZN5flash25flash_bwd_dot_do_o_kernelILb1E23Flash_bwd_kernel_traitsILi256ELi64ELi32ELi8ELi4ELi1ELi2ELb1ELb1EN7cutlass10bfloat16_tE19Flash_kernel_traitsILi256ELi64ELi32ELi8ES3_EEEEvNS_16Flash_bwd_paramsE:
	.zero		992


//--------------------- .nv.constant0._ZN5flash44flash_bwd_dq_dk_dv_loop_seqk_parallel_kernelI23Flash_bwd_kernel_traitsILi256ELi64ELi64ELi8ELi4ELi2ELi2ELb0ELb1EN7cutlass10bfloat16_tE19Flash_kernel_traitsILi256ELi64ELi64ELi8ES3_EELb0ELb1ELb0ELb0ELb0ELb0ELb0EEEvNS_16Flash_bwd_paramsE --------------------------
	.section	.nv.constant0._ZN5flash44flash_bwd_dq_dk_dv_loop_seqk_parallel_kernelI23Flash_bwd_kernel_traitsILi256ELi64ELi64ELi8ELi4ELi2ELi2ELb0ELb1EN7cutlass10bfloat16_tE19Flash_kernel_traitsILi256ELi64ELi64ELi8ES3_EELb0ELb1ELb0ELb0ELb0ELb0ELb0EEEvNS_16Flash_bwd_paramsE,"a",@progbits
	.sectionflags	@""
	.align	4
.nv.constant0._ZN5flash44flash_bwd_dq_dk_dv_loop_seqk_parallel_kernelI23Flash_bwd_kernel_traitsILi256ELi64ELi64ELi8ELi4ELi2ELi2ELb0ELb1EN7cutlass10bfloat16_tE19Flash_kernel_traitsILi256ELi64ELi64ELi8ES3_EELb0ELb1ELb0ELb0ELb0ELb0ELb0EEEvNS_16Flash_bwd_paramsE:
	.zero		992


//--------------------- .nv.constant0._ZN5flash44flash_bwd_dq_dk_dv_loop_seqk_parallel_kernelI23Flash_bwd_kernel_traitsILi256ELi64ELi64ELi8ELi4ELi2ELi2ELb0ELb1EN7cutlass10bfloat16_tE19Flash_kernel_traitsILi256ELi64ELi64ELi8ES3_EELb0ELb1ELb0ELb0ELb0ELb1ELb0EEEvNS_16Flash_bwd_paramsE --------------------------
	.section	.nv.constant0._ZN5flash44flash_bwd_dq_dk_dv_loop_seqk_parallel_kernelI23Flash_bwd_kernel_traitsILi256ELi64ELi64ELi8ELi4ELi2ELi2ELb0ELb1EN7cutlass10bfloat16_tE19Flash_kernel_traitsILi256ELi64ELi64ELi8ES3_EELb0ELb1ELb0ELb0ELb0ELb1ELb0EEEvNS_16Flash_bwd_paramsE,"a",@progbits
	.sectionflags	@""
	.align	4
.nv.constant0._ZN5flash44flash_bwd_dq_dk_dv_loop_seqk_parallel_kernelI23Flash_bwd_kernel_traitsILi256ELi64ELi64ELi8ELi4ELi2ELi2ELb0ELb1EN7cutlass10bfloat16_tE19Flash_kernel_traitsILi256ELi64ELi64ELi8ES3_EELb0ELb1ELb0ELb0ELb0ELb1ELb0EEEvNS_16Flash_bwd_paramsE:
	.zero		992


//--------------------- .nv.constant0._ZN5flash44flash_bwd_dq_dk_dv_loop_seqk_parallel_kernelI23Flash_bwd_kernel_traitsILi256ELi64ELi64ELi8ELi4ELi2ELi2ELb0ELb1EN7cutlass10bfloat16_tE19Flash_kernel_traitsILi256ELi64ELi64ELi8ES3_EELb0ELb1ELb0ELb1ELb0ELb0ELb0EEEvNS_16Flash_bwd_paramsE --------------------------
	.section	.nv.constant0._ZN5flash44flash_bwd_dq_dk_dv_loop_seqk_parallel_kernelI23Flash_bwd_kernel_traitsILi256ELi64ELi64ELi8ELi4ELi2ELi2ELb0ELb1EN7cutlass10bfloat16_tE19Flash_kernel_traitsILi256ELi64ELi64ELi8ES3_EELb0ELb1ELb0ELb1ELb0ELb0ELb0EEEvNS_16Flash_bwd_paramsE,"a",@progbits
	.sectionflags	@""
	.align	4
.nv.constant0._ZN5flash44flash_bwd_dq_dk_dv_loop_seqk_parallel_kernelI23Flash_bwd_kernel_traitsILi256ELi64ELi64ELi8ELi4ELi2ELi2ELb0ELb1EN7cutlass10bfloat16_tE19Flash_kernel_traitsILi256ELi64ELi64ELi8ES3_EELb0ELb1ELb0ELb1ELb0ELb0ELb0EEEvNS_16Flash_bwd_paramsE:
	.zero		992


//--------------------- .nv.constant0._ZN5flash44flash_bwd_dq_dk_dv_loop_seqk_parallel_kernelI23Flash_bwd_kernel_traitsILi256ELi64ELi64ELi8ELi4ELi2ELi2ELb0ELb0EN7cutlass10bfloat16_tE19Flash_kernel_traitsILi256ELi64ELi64ELi8ES3_EELb0ELb1ELb0ELb0ELb0ELb0ELb0EEEvNS_16Flash_bwd_paramsE --------------------------
	.section	.nv.constant0._ZN5flash44flash_bwd_dq_dk_dv_loop_seqk_parallel_kernelI23Flash_bwd_kernel_traitsILi256ELi64ELi64ELi8ELi4ELi2ELi2ELb0ELb0EN7cutlass10bfloat16_tE19Flash_kernel_traitsILi256ELi64ELi64ELi8ES3_EELb0ELb1ELb0ELb0ELb0ELb0ELb0EEEvNS_16Flash_bwd_paramsE,"a",@progbits
	.sectionflags	@""
	.align	4
.nv.constant0._ZN5flash44flash_bwd_dq_dk_dv_loop_seqk_parallel_kernelI23Flash_bwd_kernel_traitsILi256ELi64ELi64ELi8ELi4ELi2ELi2ELb0ELb0EN7cutlass10bfloat16_tE19Flash_kernel_traitsILi256ELi64ELi64ELi8ES3_EELb0ELb1ELb0ELb0ELb0ELb0ELb0EEEvNS_16Flash_bwd_paramsE:
	.zero		992


//--------------------- .nv.constant0._ZN5flash44flash_bwd_dq_dk_dv_loop_seqk_parallel_kernelI23Flash_bwd_kernel_traitsILi256ELi64ELi64ELi8ELi4ELi2ELi2ELb0ELb0EN7cutlass10bfloat16_tE19Flash_kernel_traitsILi256ELi64ELi64ELi8ES3_EELb0ELb1ELb0ELb0ELb0ELb1ELb0EEEvNS_16Flash_bwd_paramsE --------------------------
	.section	.nv.constant0._ZN5flash44flash_bwd_dq_dk_dv_loop_seqk_parallel_kernelI23Flash_bwd_kernel_traitsILi256ELi64ELi64ELi8ELi4ELi2ELi2ELb0ELb0EN7cutlass10bfloat16_tE19Flash_kernel_traitsILi256ELi64ELi64ELi8ES3_EELb0ELb1ELb0ELb0ELb0ELb1ELb0EEEvNS_16Flash_bwd_paramsE,"a",@progbits
	.sectionflags	@""
	.align	4
.nv.constant0._ZN5flash44flash_bwd_dq_dk_dv_loop_seqk_parallel_kernelI23Flash_bwd_kernel_traitsILi256ELi64ELi64ELi8ELi4ELi2ELi2ELb0ELb0EN7cutlass10bfloat16_tE19Flash_kernel_traitsILi256ELi64ELi64ELi8ES3_EELb0ELb1ELb0ELb0ELb0ELb1ELb0EEEvNS_16Flash_bwd_paramsE:
	.zero		992


//--------------------- .nv.constant0._ZN5flash44flash_bwd_dq_dk_dv_loop_seqk_parallel_kernelI23Flash_bwd_kernel_traitsILi256ELi64ELi64ELi8ELi4ELi2ELi2ELb0ELb0EN7cutlass10bfloat16_tE19Flash_kernel_traitsILi256ELi64ELi64ELi8ES3_EELb0ELb1ELb0ELb1ELb0ELb0ELb0EEEvNS_16Flash_bwd_paramsE --------------------------
	.section	.nv.constant0._ZN5flash44flash_bwd_dq_dk_dv_loop_seqk_parallel_kernelI23Flash_bwd_kernel_traitsILi256ELi64ELi64ELi8ELi4ELi2ELi2ELb0ELb0EN7cutlass10bfloat16_tE19Flash_kernel_traitsILi256ELi64ELi64ELi8ES3_EELb0ELb1ELb0ELb1ELb0ELb0ELb0EEEvNS_16Flash_bwd_paramsE,"a",@progbits
	.sectionflags	@""
	.align	4
.nv.constant0._ZN5flash44flash_bwd_dq_dk_dv_loop_seqk_parallel_kernelI23Flash_bwd_kernel_traitsILi256ELi64ELi64ELi8ELi4ELi2ELi2ELb0ELb0EN7cutlass10bfloat16_tE19Flash_kernel_traitsILi256ELi64ELi64ELi8ES3_EELb0ELb1ELb0ELb1ELb0ELb0ELb0EEEvNS_16Flash_bwd_paramsE:
	.zero		992


//--------------------- .nv.constant0._ZN5flash27flash_bwd_convert_dq_kernelI23Flash_bwd_kernel_traitsILi256ELi64ELi64ELi8ELi4ELi2ELi2ELb0ELb1EN7cutlass10bfloat16_tE19Flash_kernel_traitsILi256ELi64ELi64ELi8ES3_EEEEvNS_16Flash_bwd_paramsEi --------------------------
	.section	.nv.constant0._ZN5flash27flash_bwd_convert_dq_kernelI23Flash_bwd_kernel_traitsILi256ELi64ELi64ELi8ELi4ELi2ELi2ELb0ELb1EN7cutlass10bfloat16_tE19Flash_kernel_traitsILi256ELi64ELi64ELi8ES3_EEEEvNS_16Flash_bwd_paramsEi,"a",@progbits
	.sectionflags	@""
	.align	4
.nv.constant0._ZN5flash27flash_bwd_convert_dq_kernelI23Flash_bwd_kernel_traitsILi256ELi64ELi64ELi8ELi4ELi2ELi2ELb0ELb1EN7cutlass10bfloat16_tE19Flash_kernel_traitsILi256ELi64ELi64ELi8ES3_EEEEvNS_16Flash_bwd_paramsEi:
	.zero		996


//--------------------- .nv.constant0._ZN5flash44flash_bwd_dq_dk_dv_loop_seqk_parallel_kernelI23Flash_bwd_kernel_traitsILi256ELi64ELi64ELi8ELi4ELi2ELi2ELb0ELb1EN7cutlass10bfloat16_tE19Flash_kernel_traitsILi256ELi64ELi64ELi8ES3_EELb1ELb1ELb0ELb0ELb0ELb0ELb0EEEvNS_16Flash_bwd_paramsE --------------------------
	.section	.nv.constant0._ZN5flash44flash_bwd_dq_dk_dv_loop_seqk_parallel_kernelI23Flash_bwd_kernel_traitsILi256ELi64ELi64ELi8ELi4ELi2ELi2ELb0ELb1EN7cutlass10bfloat16_tE19Flash_kernel_traitsILi256ELi64ELi64ELi8ES3_EELb1ELb1ELb0ELb0ELb0ELb0ELb0EEEvNS_16Flash_bwd_paramsE,"a",@progbits
	.sectionflags	@""
	.align	4
.nv.constant0._ZN5flash44flash_bwd_dq_dk_dv_loop_seqk_parallel_kernelI23Flash_bwd_kernel_traitsILi256ELi64ELi64ELi8ELi4ELi2ELi2ELb0ELb1EN7cutlass10bfloat16_tE19Flash_kernel_traitsILi256ELi64ELi64ELi8ES3_EELb1ELb1ELb0ELb0ELb0ELb0ELb0EEEvNS_16Flash_bwd_paramsE:
	.zero		992


//--------------------- .nv.constant0._ZN5flash44flash_bwd_dq_dk_dv_loop_seqk_parallel_kernelI23Flash_bwd_kernel_traitsILi256ELi64ELi64ELi8ELi4ELi2ELi2ELb0ELb1EN7cutlass10bfloat16_tE19Flash_kernel_traitsILi256ELi64ELi64ELi8ES3_EELb0ELb1ELb0ELb0ELb0ELb0ELb1EEEvNS_16Flash_bwd_paramsE --------------------------
	.section	.nv.constant0._ZN5flash44flash_bwd_dq_dk_dv_loop_seqk_parallel_kernelI23Flash_bwd_kernel_traitsILi256ELi64ELi64ELi8ELi4ELi2ELi2ELb0ELb1EN7cutlass10bfloat16_tE19Flash_kernel_traitsILi256ELi64ELi64ELi8ES3_EELb0ELb1ELb0ELb0ELb0ELb0ELb1EEEvNS_16Flash_bwd_paramsE,"a",@progbits
	.sectionflags	@""
	.align	4
.nv.constant0._ZN5flash44flash_bwd_dq_dk_dv_loop_seqk_parallel_kernelI23Flash_bwd_kernel_traitsILi256ELi64ELi64ELi8ELi4ELi2ELi2ELb0ELb1EN7cutlass10bfloat16_tE19Flash_kernel_traitsILi256ELi64ELi64ELi8ES3_EELb0ELb1ELb0ELb0ELb0ELb0ELb1EEEvNS_16Flash_bwd_paramsE:
	.zero		992


//--------------------- .nv.constant0._ZN5flash44flash_bwd_dq_dk_dv_loop_seqk_parallel_kernelI23Flash_bwd_kernel_traitsILi256ELi64ELi64ELi8ELi4ELi2ELi2ELb0ELb1EN7cutlass10bfloat16_tE19Flash_kernel_traitsILi256ELi64ELi64ELi8ES3_EELb1ELb1ELb0ELb0ELb0ELb1ELb0EEEvNS_16Flash_bwd_paramsE --------------------------
	.section	.nv.constant0._ZN5flash44flash_bwd_dq_dk_dv_loop_seqk_parallel_kernelI23Flash_bwd_kernel_traitsILi256ELi64ELi64ELi8ELi4ELi2ELi2ELb0ELb1EN7cutlass10bfloat16_tE19Flash_kernel_traitsILi256ELi64ELi64ELi8ES3_EELb1ELb1ELb0ELb0ELb0ELb1ELb0EEEvNS_16Flash_bwd_paramsE,"a",@progbits
	.sectionflags	@""
	.align	4
.nv.constant0._ZN5flash44flash_bwd_dq_dk_dv_loop_seqk_parallel_kernelI23Flash_bwd_kernel_traitsILi256ELi64ELi64ELi8ELi4ELi2ELi2ELb0ELb1EN7cutlass10bfloat16_tE19Flash_kernel_traitsILi256ELi64ELi64ELi8ES3_EELb1ELb1ELb0ELb0ELb0ELb1ELb0EEEvNS_16Flash_bwd_paramsE:
	.zero		992


//--------------------- .nv.constant0._ZN5flash44flash_bwd_dq_dk_dv_loop_seqk_parallel_kernelI23Flash_bwd_kernel_traitsILi256ELi64ELi64ELi8ELi4ELi2ELi2ELb0ELb1EN7cutlass10bfloat16_tE19Flash_kernel_traitsILi256ELi64ELi64ELi8ES3_EELb0ELb1ELb0ELb0ELb0ELb1ELb1EEEvNS_16Flash_bwd_paramsE --------------------------
	.section	.nv.constant0._ZN5flash44flash_bwd_dq_dk_dv_loop_seqk_parallel_kernelI23Flash_bwd_kernel_traitsILi256ELi64ELi64ELi8ELi4ELi2ELi2ELb0ELb1EN7cutlass10bfloat16_tE19Flash_kernel_traitsILi256ELi64ELi64ELi8ES3_EELb0ELb1ELb0ELb0ELb0ELb1ELb1EEEvNS_16Flash_bwd_paramsE,"a",@progbits
	.sectionflags	@""
	.align	4
.nv.constant0._ZN5flash44flash_bwd_dq_dk_dv_loop_seqk_parallel_kernelI23Flash_bwd_kernel_traitsILi256ELi64ELi64ELi8ELi4ELi2ELi2ELb0ELb1EN7cutlass10bfloat16_tE19Flash_kernel_traitsILi256ELi64ELi64ELi8ES3_EELb0ELb1ELb0ELb0ELb0ELb1ELb1EEEvNS_16Flash_bwd_paramsE:
	.zero		992


//--------------------- .nv.constant0._ZN5flash44flash_bwd_dq_dk_dv_loop_seqk_parallel_kernelI23Flash_bwd_kernel_traitsILi256ELi64ELi64ELi8ELi4ELi2ELi2ELb0ELb1EN7cutlass10bfloat16_tE19Flash_kernel_traitsILi256ELi64ELi64ELi8ES3_EELb1ELb1ELb0ELb1ELb0ELb0ELb0EEEvNS_16Flash_bwd_paramsE --------------------------
	.section	.nv.constant0._ZN5flash44flash_bwd_dq_dk_dv_loop_seqk_parallel_kernelI23Flash_bwd_kernel_traitsILi256ELi64ELi64ELi8ELi4ELi2ELi2ELb0ELb1EN7cutlass10bfloat16_tE19Flash_kernel_traitsILi256ELi64ELi64ELi8ES3_EELb1ELb1ELb0ELb1ELb0ELb0ELb0EEEvNS_16Flash_bwd_paramsE,"a",@progbits
	.sectionflags	@""
	.align	4
.nv.constant0._ZN5flash44flash_bwd_dq_dk_dv_loop_seqk_parallel_kernelI23Flash_bwd_kernel_traitsILi256ELi64ELi64ELi8ELi4ELi2ELi2ELb0ELb1EN7cutlass10bfloat16_tE19Flash_kernel_traitsILi256ELi64ELi64ELi8ES3_EELb1ELb1ELb0ELb1ELb0ELb0ELb0EEEvNS_16Flash_bwd_paramsE:
	.zero		992


//--------------------- .nv.constant0._ZN5flash44flash_bwd_dq_dk_dv_loop_seqk_parallel_kernelI23Flash_bwd_kernel_traitsILi256ELi64ELi64ELi8ELi4ELi2ELi2ELb0ELb1EN7cutlass10bfloat16_tE19Flash_kernel_traitsILi256ELi64ELi64ELi8ES3_EELb0ELb1ELb0ELb1ELb0ELb0ELb1EEEvNS_16Flash_bwd_paramsE --------------------------
	.section	.nv.constant0._ZN5flash44flash_bwd_dq_dk_dv_loop_seqk_parallel_kernelI23Flash_bwd_kernel_traitsILi256ELi64ELi64ELi8ELi4ELi2ELi2ELb0ELb1EN7cutlass10bfloat16_tE19Flash_kernel_traitsILi256ELi64ELi64ELi8ES3_EELb0ELb1ELb0ELb1ELb0ELb0ELb1EEEvNS_16Flash_bwd_paramsE,"a",@progbits
	.sectionflags	@""
	.align	4
.nv.constant0._ZN5flash44flash_bwd_dq_dk_dv_loop_seqk_parallel_kernelI23Flash_bwd_kernel_traitsILi256ELi64ELi64ELi8ELi4ELi2ELi2ELb0ELb1EN7cutlass10bfloat16_tE19Flash_kernel_traitsILi256ELi64ELi64ELi8ES3_EELb0ELb1ELb0ELb1ELb0ELb0ELb1EEEvNS_16Flash_bwd_paramsE:
	.zero		992


//--------------------- .nv.constant0._ZN5flash25flash_bwd_dot_do_o_kernelILb0E23Flash_bwd_kernel_traitsILi256ELi64ELi64ELi8ELi4ELi2ELi2ELb0ELb1EN7cutlass10bfloat16_tE19Flash_kernel_traitsILi256ELi64ELi64ELi8ES3_EEEEvNS_16Flash_bwd_paramsE --------------------------
	.section	.nv.constant0._ZN5flash25flash_bwd_dot_do_o_kernelILb0E23Flash_bwd_kernel_traitsILi256ELi64ELi64ELi8ELi4ELi2ELi2ELb0ELb1EN7cutlass10bfloat16_tE19Flash_kernel_traitsILi256ELi64ELi64ELi8ES3_EEEEvNS_16Flash_bwd_paramsE,"a",@progbits
	.sectionflags	@""
	.align	4
.nv.constant0._ZN5flash25flash_bwd_dot_do_o_kernelILb0E23Flash_bwd_kernel_traitsILi256ELi64ELi64ELi8ELi4ELi2ELi2ELb0ELb1EN7cutlass10bfloat16_tE19Flash_kernel_traitsILi256ELi64ELi64ELi8ES3_EEEEvNS_16Flash_bwd_paramsE:
	.zero		992


//--------------------- .nv.constant0._ZN5flash25flash_bwd_dot_do_o_kernelILb1E23Flash_bwd_kernel_traitsILi256ELi64ELi64ELi8ELi4ELi2ELi2ELb0ELb1EN7cutlass10bfloat16_tE19Flash_kernel_traitsILi256ELi64ELi64ELi8ES3_EEEEvNS_16Flash_bwd_paramsE --------------------------
	.section	.nv.constant0._ZN5flash25flash_bwd_dot_do_o_kernelILb1E23Flash_bwd_kernel_traitsILi256ELi64ELi64ELi8ELi4ELi2ELi2ELb0ELb1EN7cutlass10bfloat16_tE19Flash_kernel_traitsILi256ELi64ELi64ELi8ES3_EEEEvNS_16Flash_bwd_paramsE,"a",@progbits
	.sectionflags	@""
	.align	4
.nv.constant0._ZN5flash25flash_bwd_dot_do_o_kernelILb1E23Flash_bwd_kernel_traitsILi256ELi64ELi64ELi8ELi4ELi2ELi2ELb0ELb1EN7cutlass10bfloat16_tE19Flash_kernel_traitsILi256ELi64ELi64ELi8ES3_EEEEvNS_16Flash_bwd_paramsE:
	.zero		992


//--------------------- .nv.constant0._ZN5flash27flash_bwd_convert_dq_kernelI23Flash_bwd_kernel_traitsILi256ELi64ELi64ELi8ELi4ELi2ELi2ELb0ELb0EN7cutlass10bfloat16_tE19Flash_kernel_traitsILi256ELi64ELi64ELi8ES3_EEEEvNS_16Flash_bwd_paramsEi --------------------------
	.section	.nv.constant0._ZN5flash27flash_bwd_convert_dq_kernelI23Flash_bwd_kernel_traitsILi256ELi64ELi64ELi8ELi4ELi2ELi2ELb0ELb0EN7cutlass10bfloat16_tE19Flash_kernel_traitsILi256ELi64ELi64ELi8ES3_EEEEvNS_16Flash_bwd_paramsEi,"a",@progbits
	.sectionflags	@""
	.align	4
.nv.constant0._ZN5flash27flash_bwd_convert_dq_kernelI23Flash_bwd_kernel_traitsILi256ELi64ELi64ELi8ELi4ELi2ELi2ELb0ELb0EN7cutlass10bfloat16_tE19Flash_kernel_traitsILi256ELi64ELi64ELi8ES3_EEEEvNS_16Flash_bwd_paramsEi:
	.zero		996


//--------------------- .nv.constant0._ZN5flash44flash_bwd_dq_dk_dv_loop_seqk_parallel_kernelI23Flash_bwd_kernel_traitsILi256ELi64ELi64ELi8ELi4ELi2ELi2ELb0ELb0EN7cutlass10bfloat16_tE19Flash_kernel_traitsILi256ELi64ELi64ELi8ES3_EELb1ELb1ELb0ELb0ELb0ELb0ELb0EEEvNS_16Flash_bwd_paramsE --------------------------
	.section	.nv.constant0._ZN5flash44flash_bwd_dq_dk_dv_loop_seqk_parallel_kernelI23Flash_bwd_kernel_traitsILi256ELi64ELi64ELi8ELi4ELi2ELi2ELb0ELb0EN7cutlass10bfloat16_tE19Flash_kernel_traitsILi256ELi64ELi64ELi8ES3_EELb1ELb1ELb0ELb0ELb0ELb0ELb0EEEvNS_16Flash_bwd_paramsE,"a",@progbits
	.sectionflags	@""
	.align	4
.nv.constant0._ZN5flash44flash_bwd_dq_dk_dv_loop_seqk_parallel_kernelI23Flash_bwd_kernel_traitsILi256ELi64ELi64ELi8ELi4ELi2ELi2ELb0ELb0EN7cutlass10bfloat16_tE19Flash_kernel_traitsILi256ELi64ELi64ELi8ES3_EELb1ELb1ELb0ELb0ELb0ELb0ELb0EEEvNS_16Flash_bwd_paramsE:
	.zero		992


//--------------------- .nv.constant0._ZN5flash44flash_bwd_dq_dk_dv_loop_seqk_parallel_kernelI23Flash_bwd_kernel_traitsILi256ELi64ELi64ELi8ELi4ELi2ELi2ELb0ELb0EN7cutlass10bfloat16_tE19Flash_kernel_traitsILi256ELi64ELi64ELi8ES3_EELb0ELb1ELb0ELb0ELb0ELb0ELb1EEEvNS_16Flash_bwd_paramsE --------------------------
	.section	.nv.constant0._ZN5flash44flash_bwd_dq_dk_dv_loop_seqk_parallel_kernelI23Flash_bwd_kernel_traitsILi256ELi64ELi64ELi8ELi4ELi2ELi2ELb0ELb0EN7cutlass10bfloat16_tE19Flash_kernel_traitsILi256ELi64ELi64ELi8ES3_EELb0ELb1ELb0ELb0ELb0ELb0ELb1EEEvNS_16Flash_bwd_paramsE,"a",@progbits
	.sectionflags	@""
	.align	4
.nv.constant0._ZN5flash44flash_bwd_dq_dk_dv_loop_seqk_parallel_kernelI23Flash_bwd_kernel_traitsILi256ELi64ELi64ELi8ELi4ELi2ELi2ELb0ELb0EN7cutlass10bfloat16_tE19Flash_kernel_traitsILi256ELi64ELi64ELi8ES3_EELb0ELb1ELb0ELb0ELb0ELb0ELb1EEEvNS_16Flash_bwd_paramsE:
	.zero		992


//--------------------- .nv.constant0._ZN5flash44flash_bwd_dq_dk_dv_loop_seqk_parallel_kernelI23Flash_bwd_kernel_traitsILi256ELi64ELi64ELi8ELi4ELi2ELi2ELb0ELb0EN7cutlass10bfloat16_tE19Flash_kernel_traitsILi256ELi64ELi64ELi8ES3_EELb1ELb1ELb0ELb0ELb0ELb1ELb0EEEvNS_16Flash_bwd_paramsE --------------------------
	.section	.nv.constant0._ZN5flash44flash_bwd_dq_dk_dv_loop_seqk_parallel_kernelI23Flash_bwd_kernel_traitsILi256ELi64ELi64ELi8ELi4ELi2ELi2ELb0ELb0EN7cutlass10bfloat16_tE19Flash_kernel_traitsILi256ELi64ELi64ELi8ES3_EELb1ELb1ELb0ELb0ELb0ELb1ELb0EEEvNS_16Flash_bwd_paramsE,"a",@progbits
	.sectionflags	@""
	.align	4
.nv.constant0._ZN5flash44flash_bwd_dq_dk_dv_loop_seqk_parallel_kernelI23Flash_bwd_kernel_traitsILi256ELi64ELi64ELi8ELi4ELi2ELi2ELb0ELb0EN7cutlass10bfloat16_tE19Flash_kernel_traitsILi256ELi64ELi64ELi8ES3_EELb1ELb1ELb0ELb0ELb0ELb1ELb0EEEvNS_16Flash_bwd_paramsE:
	.zero		992


//--------------------- .nv.constant0._ZN5flash44flash_bwd_dq_dk_dv_loop_seqk_parallel_kernelI23Flash_bwd_kernel_traitsILi256ELi64ELi64ELi8ELi4ELi2ELi2ELb0ELb0EN7cutlass10bfloat16_tE19Flash_kernel_traitsILi256ELi64ELi64ELi8ES3_EELb0ELb1ELb0ELb0ELb0ELb1ELb1EEEvNS_16Flash_bwd_paramsE --------------------------
	.section	.nv.constant0._ZN5flash44flash_bwd_dq_dk_dv_loop_seqk_parallel_kernelI23Flash_bwd_kernel_traitsILi256ELi64ELi64ELi8ELi4ELi2ELi2ELb0ELb0EN7cutlass10bfloat16_tE19Flash_kernel_traitsILi256ELi64ELi64ELi8ES3_EELb0ELb1ELb0ELb0ELb0ELb1ELb1EEEvNS_16Flash_bwd_paramsE,"a",@progbits
	.sectionflags	@""
	.align	4
.nv.constant0._ZN5flash44flash_bwd_dq_dk_dv_loop_seqk_parallel_kernelI23Flash_bwd_kernel_traitsILi256ELi64ELi64ELi8ELi4ELi2ELi2ELb0ELb0EN7cutlass10bfloat16_tE19Flash_kernel_traitsILi256ELi64ELi64ELi8ES3_EELb0ELb1ELb0ELb0ELb0ELb1ELb1EEEvNS_16Flash_bwd_paramsE:
	.zero		992


//--------------------- .nv.constant0._ZN5flash44flash_bwd_dq_dk_dv_loop_seqk_parallel_kernelI23Flash_bwd_kernel_traitsILi256ELi64ELi64ELi8ELi4ELi2ELi2ELb0ELb0EN7cutlass10bfloat16_tE19Flash_kernel_traitsILi256ELi64ELi64ELi8ES3_EELb1ELb1ELb0ELb1ELb0ELb0ELb0EEEvNS_16Flash_bwd_paramsE --------------------------
	.section	.nv.constant0._ZN5flash44flash_bwd_dq_dk_dv_loop_seqk_parallel_kernelI23Flash_bwd_kernel_traitsILi256ELi64ELi64ELi8ELi4ELi2ELi2ELb0ELb0EN7cutlass10bfloat16_tE19Flash_kernel_traitsILi256ELi64ELi64ELi8ES3_EELb1ELb1ELb0ELb1ELb0ELb0ELb0EEEvNS_16Flash_bwd_paramsE,"a",@progbits
	.sectionflags	@""
	.align	4
.nv.constant0._ZN5flash44flash_bwd_dq_dk_dv_loop_seqk_parallel_kernelI23Flash_bwd_kernel_traitsILi256ELi64ELi64ELi8ELi4ELi2ELi2ELb0ELb0EN7cutlass10bfloat16_tE19Flash_kernel_traitsILi256ELi64ELi64ELi8ES3_EELb1ELb1ELb0ELb1ELb0ELb0ELb0EEEvNS_16Flash_bwd_paramsE:
	.zero		992


//--------------------- .nv.constant0._ZN5flash44flash_bwd_dq_dk_dv_loop_seqk_parallel_kernelI23Flash_bwd_kernel_traitsILi256ELi64ELi64ELi8ELi4ELi2ELi2ELb0ELb0EN7cutlass10bfloat16_tE19Flash_kernel_traitsILi256ELi64ELi64ELi8ES3_EELb0ELb1ELb0ELb1ELb0ELb0ELb1EEEvNS_16Flash_bwd_paramsE --------------------------
	.section	.nv.constant0._ZN5flash44flash_bwd_dq_dk_dv_loop_seqk_parallel_kernelI23Flash_bwd_kernel_traitsILi256ELi64ELi64ELi8ELi4ELi2ELi2ELb0ELb0EN7cutlass10bfloat16_tE19Flash_kernel_traitsILi256ELi64ELi64ELi8ES3_EELb0ELb1ELb0ELb1ELb0ELb0ELb1EEEvNS_16Flash_bwd_paramsE,"a",@progbits
	.sectionflags	@""
	.align	4
.nv.constant0._ZN5flash44flash_bwd_dq_dk_dv_loop_seqk_parallel_kernelI23Flash_bwd_kernel_traitsILi256ELi64ELi64ELi8ELi4ELi2ELi2ELb0ELb0EN7cutlass10bfloat16_tE19Flash_kernel_traitsILi256ELi64ELi64ELi8ES3_EELb0ELb1ELb0ELb1ELb0ELb0ELb1EEEvNS_16Flash_bwd_paramsE:
	.zero		992


//--------------------- .nv.constant0._ZN5flash25flash_bwd_dot_do_o_kernelILb0E23Flash_bwd_kernel_traitsILi256ELi64ELi64ELi8ELi4ELi2ELi2ELb0ELb0EN7cutlass10bfloat16_tE19Flash_kernel_traitsILi256ELi64ELi64ELi8ES3_EEEEvNS_16Flash_bwd_paramsE --------------------------
	.section	.nv.constant0._ZN5flash25flash_bwd_dot_do_o_kernelILb0E23Flash_bwd_kernel_traitsILi256ELi64ELi64ELi8ELi4ELi2ELi2ELb0ELb0EN7cutlass10bfloat16_tE19Flash_kernel_traitsILi256ELi64ELi64ELi8ES3_EEEEvNS_16Flash_bwd_paramsE,"a",@progbits
	.sectionflags	@""
	.align	4
.nv.constant0._ZN5flash25flash_bwd_dot_do_o_kernelILb0E23Flash_bwd_kernel_traitsILi256ELi64ELi64ELi8ELi4ELi2ELi2ELb0ELb0EN7cutlass10bfloat16_tE19Flash_kernel_traitsILi256ELi64ELi64ELi8ES3_EEEEvNS_16Flash_bwd_paramsE:
	.zero		992


//--------------------- .nv.constant0._ZN5flash25flash_bwd_dot_do_o_kernelILb1E23Flash_bwd_kernel_traitsILi256ELi64ELi64ELi8ELi4ELi2ELi2ELb0ELb0EN7cutlass10bfloat16_tE19Flash_kernel_traitsILi256ELi64ELi64ELi8ES3_EEEEvNS_16Flash_bwd_paramsE --------------------------
	.section	.nv.constant0._ZN5flash25flash_bwd_dot_do_o_kernelILb1E23Flash_bwd_kernel_traitsILi256ELi64ELi64ELi8ELi4ELi2ELi2ELb0ELb0EN7cutlass10bfloat16_tE19Flash_kernel_traitsILi256ELi64ELi64ELi8ES3_EEEEvNS_16Flash_bwd_paramsE,"a",@progbits
	.sectionflags	@""
	.align	4
.nv.constant0._ZN5flash25flash_bwd_dot_do_o_kernelILb1E23Flash_bwd_kernel_traitsILi256ELi64ELi64ELi8ELi4ELi2ELi2ELb0ELb0EN7cutlass10bfloat16_tE19Flash_kernel_traitsILi256ELi64ELi64ELi8ES3_EEEEvNS_16Flash_bwd_paramsE:
	.zero		992


//--------------------- .text._ZN5flash27flash_bwd_convert_dq_kernelI23Flash_bwd_kernel_traitsILi256ELi64ELi32ELi8ELi4ELi1ELi2ELb1ELb1EN7cutlass10bfloat16_tE19Flash_kernel_traitsILi256ELi64ELi32ELi8ES3_EEEEvNS_16Flash_bwd_paramsEi --------------------------
	.section	.text._ZN5flash27flash_bwd_convert_dq_kernelI23Flash_bwd_kernel_traitsILi256ELi64ELi32ELi8ELi4ELi1ELi2ELb1ELb1EN7cutlass10bfloat16_tE19Flash_kernel_traitsILi256ELi64ELi32ELi8ES3_EEEEvNS_16Flash_bwd_paramsEi,"ax",@progbits
	.sectioninfo	@"SHI_REGISTERS=96"
	.align	128
        .global         _ZN5flash27flash_bwd_convert_dq_kernelI23Flash_bwd_kernel_traitsILi256ELi64ELi32ELi8ELi4ELi1ELi2ELb1ELb1EN7cutlass10bfloat16_tE19Flash_kernel_traitsILi256ELi64ELi32ELi8ES3_EEEEvNS_16Flash_bwd_paramsEi
        .type           _ZN5flash27flash_bwd_convert_dq_kernelI23Flash_bwd_kernel_traitsILi256ELi64ELi32ELi8ELi4ELi1ELi2ELb1ELb1EN7cutlass10bfloat16_tE19Flash_kernel_traitsILi256ELi64ELi32ELi8ES3_EEEEvNS_16Flash_bwd_paramsEi,@function
        .size           _ZN5flash27flash_bwd_convert_dq_kernelI23Flash_bwd_kernel_traitsILi256ELi64ELi32ELi8ELi4ELi1ELi2ELb1ELb1EN7cutlass10bfloat16_tE19Flash_kernel_traitsILi256ELi64ELi32ELi8ES3_EEEEvNS_16Flash_bwd_paramsEi,(.L_x_1015 - _ZN5flash27flash_bwd_convert_dq_kernelI23Flash_bwd_kernel_traitsILi256ELi64ELi32ELi8ELi4ELi1ELi2ELb1ELb1EN7cutlass10bfloat16_tE19Flash_kernel_traitsILi256ELi64ELi32ELi8ES3_EEEEvNS_16Flash_bwd_paramsEi)
        .other          _ZN5flash27flash_bwd_convert_dq_kernelI23Flash_bwd_kernel_traitsILi256ELi64ELi32ELi8ELi4ELi1ELi2ELb1ELb1EN7cutlass10bfloat16_tE19Flash_kernel_traitsILi256ELi64ELi32ELi8ES3_EEEEvNS_16Flash_bwd_paramsEi,@"STO_CUDA_ENTRY STV_DEFAULT"
_ZN5flash27flash_bwd_convert_dq_kernelI23Flash_bwd_kernel_traitsILi256ELi64ELi32ELi8ELi4ELi1ELi2ELb1ELb1EN7cutlass10bfloat16_tE19Flash_kernel_traitsILi256ELi64ELi32ELi8ES3_EEEEvNS_16Flash_bwd_paramsEi:
.text._ZN5flash27flash_bwd_convert_dq_kernelI23Flash_bwd_kernel_traitsILi256ELi64ELi32ELi8ELi4ELi1ELi2ELb1ELb1EN7cutlass10bfloat16_tE19Flash_kernel_traitsILi256ELi64ELi32ELi8ES3_EEEEvNS_16Flash_bwd_paramsEi:
[----:B------:R-:W-:Y:S02]  /*0000*/  MOV R1, c[0x0][0x28] ;  /* 0x00000a0000017a02 */ /* 0x000fe40000000f00 */
[----:B------:R-:W0:Y:S01]  /*0010*/  S2UR UR9, SR_CTAID.Y ;  /* 0x00000000000979c3 */ /* 0x000e220000002600 */
[----:B------:R-:W-:Y:S02]  /*0020*/  ULDC.64 UR4, c[0x0][0x240] ;  /* 0x0000900000047ab9 */ /* 0x000fe40000000a00 */
[----:B------:R-:W-:Y:S02]  /*0030*/  UISETP.NE.U32.AND UP0, UPT, URZ, UR4, UPT ;  /* 0x000000043f00728c */ /* 0x000fe4000bf05070 */
[----:B------:R-:W-:Y:S02]  /*0040*/  UMOV UR6, 0x4 ;  /* 0x0000000400067882 */ /* 0x000fe40000000000 */
[----:B------:R-:W-:Y:S02]  /*0050*/  UISETP.NE.AND.EX UP0, UPT, URZ, UR5, UPT, UP0 ;  /* 0x000000053f00728c */ /* 0x000fe4000bf05300 */
[----:B------:R-:W-:Y:S02]  /*0060*/  ULDC.64 UR22, c[0x0][0x118] ;  /* 0x0000460000167ab9 */ /* 0x000fe40000000a00 */
[----:B------:R-:W-:-:S02]  /*0070*/  ULDC.64 UR4, c[0x0][0x240] ;  /* 0x0000900000047ab9 */ /* 0x000fc40000000a00 */
[----:B------:R-:W-:Y:S01]  /*0080*/  PLOP3.LUT P0, PT, PT, PT, UP0, 0x80, 0x0 ;  /* 0x000000000000781c */ /* 0x000fe20003f0f008 */
[----:B0-----:R-:W-:-:S06]  /*0090*/  UIMAD.WIDE UR4, UR9, UR6, UR4 ;  /* 0x00000006090472a5 */ /* 0x001fcc000f8e0204 */
[----:B------:R-:W-:Y:S02]  /*00a0*/  MOV R2, UR4 ;  /* 0x0000000400027c02 */ /* 0x000fe40008000f00 */
[----:B------:R-:W-:-:S05]  /*00b0*/  MOV R3, UR5 ;  /* 0x0000000500037c02 */ /* 0x000fca0008000f00 */
[----:B------:R-:W2:Y:S04]  /*00c0*/  @P0 LDG.E R4, [R2.64] ;  /* 0x0000001602040981 */ /* 0x000ea8000c1e1900 */
[----:B------:R-:W3:Y:S01]  /*00d0*/  @P0 LDG.E R0, [R2.64+0x4] ;  /* 0x0000041602000981 */ /* 0x000ee2000c1e1900 */
[----:B------:R-:W-:Y:S01]  /*00e0*/  UMOV UR17, 0xffffffff ;  /* 0xffffffff00117882 */ /* 0x000fe20000000000 */
[----:B------:R-:W0:Y:S02]  /*00f0*/  S2UR UR6, SR_CTAID.X ;  /* 0x00000000000679c3 */ /* 0x000e240000002500 */
[----:B0-----:R-:W-:-:S06]  /*0100*/  USHF.L.U32 UR6, UR6, 0x6, URZ ;  /* 0x0000000606067899 */ /* 0x001fcc000800063f */
[----:B--2---:R-:W0:Y:S08]  /*0110*/  @P0 R2UR UR17, R4 ;  /* 0x00000000041103c2 */ /* 0x004e3000000e0000 */
[----:B---3--:R-:W0:Y:S02]  /*0120*/  @P0 R2UR UR5, R0 ;  /* 0x00000000000503c2 */ /* 0x008e2400000e0000 */
[----:B0-----:R-:W-:-:S07]  /*0130*/  @UP0 UIADD3 UR5, UR5, -UR17, URZ ;  /* 0x8000001105050290 */ /* 0x001fce000fffe03f */
[----:B------:R-:W-:Y:S02]  /*0140*/  @!UP0 ULDC UR5, c[0x0][0x214] ;  /* 0x0000850000058ab9 */ /* 0x000fe40000000800 */
[----:B------:R-:W-:-:S06]  /*0150*/  UISETP.GT.AND UP1, UPT, UR5, UR6, UPT ;  /* 0x000000060500728c */ /* 0x000fcc000bf24270 */
[----:B------:R-:W-:-:S13]  /*0160*/  PLOP3.LUT P0, PT, PT, PT, UP1, 0x80, 0x0 ;  /* 0x000000000000781c */ /* 0x000fda0003f0f018 */
[----:B------:R-:W-:Y:S05]  /*0170*/  @!P0 EXIT ;  /* 0x000000000000894d */ /* 0x000fea0003800000 */
[----:B------:R-:W0:Y:S01]  /*0180*/  S2R R9, SR_TID.X ;  /* 0x0000000000097919 */ /* 0x000e220000002100 */
[----:B------:R-:W1:Y:S01]  /*0190*/  S2UR UR7, SR_CTAID.Z ;  /* 0x00000000000779c3 */ /* 0x000e620000002700 */
[----:B------:R-:W-:Y:S01]  /*01a0*/  MOV R2, c[0x0][0x3e0] ;  /* 0x0000f80000027a02 */ /* 0x000fe20000000f00 */
[----:B------:R-:W-:Y:S01]  /*01b0*/  ULDC UR18, c[0x0][0x224] ;  /* 0x0000890000127ab9 */ /* 0x000fe20000000800 */
[----:B------:R-:W-:Y:S01]  /*01c0*/  HFMA2.MMA R57, -RZ, RZ, 0, 0 ;  /* 0x00000000ff397435 */ /* 0x000fe200000001ff */
[----:B------:R-:W-:Y:S01]  /*01d0*/  UIMAD.WIDE UR18, UR9, UR18, URZ ;  /* 0x00000012091272a5 */ /* 0x000fe2000f8e023f */
[----:B------:R-:W-:Y:S01]  /*01e0*/  ISETP.GE.AND P1, PT, R2, 0x1, PT ;  /* 0x000000010200780c */ /* 0x000fe20003f26270 */
[----:B------:R-:W-:Y:S01]  /*01f0*/  UISETP.NE.AND UP1, UPT, UR17, -0x1, UPT ;  /* 0xffffffff1100788c */ /* 0x000fe2000bf25270 */
[----:B------:R-:W-:Y:S01]  /*0200*/  HFMA2.MMA R22, -RZ, RZ, 0, 0 ;  /* 0x00000000ff167435 */ /* 0x000fe200000001ff */
[----:B------:R-:W-:Y:S01]  /*0210*/  ULDC UR16, c[0x0][0x1c0] ;  /* 0x0000700000107ab9 */ /* 0x000fe20000000800 */
[----:B------:R-:W-:Y:S01]  /*0220*/  CS2R R26, SRZ ;  /* 0x00000000001a7805 */ /* 0x000fe2000001ff00 */
[----:B------:R-:W-:Y:S01]  /*0230*/  UIMAD.WIDE UR14, UR9, 0x80, URZ ;  /* 0x00000080090e78a5 */ /* 0x000fe2000f8e023f */
[----:B------:R-:W-:Y:S01]  /*0240*/  CS2R R28, SRZ ;  /* 0x00000000001c7805 */ /* 0x000fe2000001ff00 */
[----:B------:R-:W-:Y:S01]  /*0250*/  USHF.R.S32.HI UR20, URZ, 0x1f, UR16 ;  /* 0x0000001f3f147899 */ /* 0x000fe20008011410 */
[----:B------:R-:W-:Y:S01]  /*0260*/  CS2R R30, SRZ ;  /* 0x00000000001e7805 */ /* 0x000fe2000001ff00 */
[----:B------:R-:W-:Y:S01]  /*0270*/  UIMAD UR19, UR19, UR16, URZ ;  /* 0x00000010131372a4 */ /* 0x000fe2000f8e023f */
[----:B------:R-:W-:Y:S01]  /*0280*/  CS2R R70, SRZ ;  /* 0x0000000000467805 */ /* 0x000fe2000001ff00 */
[----:B------:R-:W-:Y:S01]  /*0290*/  USEL UR24, UR14, URZ, UP0 ;  /* 0x0000003f0e187287 */ /* 0x000fe20008000000 */
[----:B------:R-:W-:Y:S01]  /*02a0*/  CS2R R32, SRZ ;  /* 0x0000000000207805 */ /* 0x000fe2000001ff00 */
[----:B------:R-:W-:Y:S01]  /*02b0*/  USEL UR25, UR15, URZ, UP0 ;  /* 0x0000003f0f197287 */ /* 0x000fe20008000000 */
[----:B------:R-:W-:Y:S01]  /*02c0*/  CS2R R34, SRZ ;  /* 0x0000000000227805 */ /* 0x000fe2000001ff00 */
[----:B------:R-:W-:Y:S01]  /*02d0*/  UIMAD.WIDE.U32 UR14, UR18, UR16, URZ ;  /* 0x00000010120e72a5 */ /* 0x000fe2000f8e003f */
[----:B------:R-:W-:Y:S01]  /*02e0*/  CS2R R36, SRZ ;  /* 0x0000000000247805 */ /* 0x000fe2000001ff00 */
[----:B------:R-:W-:Y:S01]  /*02f0*/  UIMAD UR28, UR18, UR20, UR19 ;  /* 0x00000014121c72a4 */ /* 0x000fe2000f8e0213 */
[----:B0-----:R-:W-:Y:S01]  /*0300*/  SHF.R.S32.HI R0, RZ, 0x1f, R9 ;  /* 0x0000001fff007819 */ /* 0x001fe20000011409 */
[----:B------:R-:W-:Y:S01]  /*0310*/  ULDC UR29, c[0x0][0x22c] ;  /* 0x00008b00001d7ab9 */ /* 0x000fe20000000800 */
[----:B------:R-:W-:Y:S01]  /*0320*/  CS2R R38, SRZ ;  /* 0x0000000000267805 */ /* 0x000fe2000001ff00 */
[----:B------:R-:W-:Y:S01]  /*0330*/  UIMAD.WIDE UR12, UR16, UR29, URZ ;  /* 0x0000001d100c72a5 */ /* 0x000fe2000f8e023f */
[CC--:B------:R-:W-:Y:S01]  /*0340*/  LEA.HI R2, R0.reuse, R9.reuse, RZ, 0x2 ;  /* 0x0000000900027211 */ /* 0x0c0fe200078f10ff */
[----:B------:R-:W-:Y:S01]  /*0350*/  UIADD3 UR15, UR15, UR28, URZ ;  /* 0x0000001c0f0f7290 */ /* 0x000fe2000fffe03f */
[CC--:B------:R-:W-:Y:S01]  /*0360*/  LEA.HI R5, R0.reuse, R9.reuse, RZ, 0x6 ;  /* 0x0000000900057211 */ /* 0x0c0fe200078f30ff */
[----:B------:R-:W-:Y:S01]  /*0370*/  @UP1 UMOV UR27, UR17 ;  /* 0x00000011001b1c82 */ /* 0x000fe20008000000 */
[--C-:B------:R-:W-:Y:S01]  /*0380*/  SHF.R.S32.HI R3, RZ, 0x2, R2.reuse ;  /* 0x00000002ff037819 */ /* 0x100fe20000011402 */
[----:B------:R-:W-:Y:S01]  /*0390*/  @!UP1 UMOV UR27, 0xffffffff ;  /* 0xffffffff001b9882 */ /* 0x000fe20000000000 */
[----:B------:R-:W-:Y:S01]  /*03a0*/  SHF.R.S32.HI R4, RZ, 0x1f, R2 ;  /* 0x0000001fff047819 */ /* 0x000fe20000011402 */
[----:B------:R-:W-:Y:S01]  /*03b0*/  USHF.R.S32.HI UR21, URZ, 0x1f, UR29 ;  /* 0x0000001f3f157899 */ /* 0x000fe2000801141d */
[----:B------:R-:W-:Y:S01]  /*03c0*/  LEA.HI R6, R0, R9, RZ, 0x5 ;  /* 0x0000000900067211 */ /* 0x000fe200078f28ff */
[----:B------:R-:W-:Y:S01]  /*03d0*/  UIMAD.WIDE.U32 UR30, UR12, UR27, URZ ;  /* 0x0000001b0c1e72a5 */ /* 0x000fe2000f8e003f */
[----:B------:R-:W-:Y:S01]  /*03e0*/  LEA.HI R4, R4, R3, RZ, 0x3 ;  /* 0x0000000304047211 */ /* 0x000fe200078f18ff */
[----:B------:R-:W-:Y:S01]  /*03f0*/  UIMAD UR15, UR15, UR29, URZ ;  /* 0x0000001d0f0f72a4 */ /* 0x000fe2000f8e023f */
[----:B------:R-:W-:Y:S01]  /*0400*/  LEA.HI R0, R0, R9, RZ, 0x3 ;  /* 0x0000000900007211 */ /* 0x000fe200078f18ff */
[----:B------:R-:W-:Y:S01]  /*0410*/  UIMAD.WIDE.U32 UR18, UR14, UR29, URZ ;  /* 0x0000001d0e1272a5 */ /* 0x000fe2000f8e003f */
[----:B------:R-:W-:Y:S01]  /*0420*/  LOP3.LUT R4, R4, 0xfffffff8, RZ, 0xc0, !PT ;  /* 0xfffffff804047812 */ /* 0x000fe200078ec0ff */
[----:B------:R-:W-:Y:S01]  /*0430*/  UIMAD UR27, UR13, UR27, URZ ;  /* 0x0000001b0d1b72a4 */ /* 0x000fe2000f8e023f */
[----:B------:R-:W-:Y:S01]  /*0440*/  LOP3.LUT R7, R0, 0x1ffffff8, RZ, 0xc0, !PT ;  /* 0x1ffffff800077812 */ /* 0x000fe200078ec0ff */
[----:B------:R-:W-:Y:S01]  /*0450*/  UMOV UR4, URZ ;  /* 0x0000003f00047c82 */ /* 0x000fe20008000000 */
[----:B------:R-:W-:Y:S01]  /*0460*/  IADD3 R4, R3, -R4, RZ ;  /* 0x8000000403047210 */ /* 0x000fe20007ffe0ff */
[----:B------:R-:W-:Y:S01]  /*0470*/  USHF.R.S32.HI UR8, URZ, 0x1f, UR6 ;  /* 0x0000001f3f087899 */ /* 0x000fe20008011406 */
[----:B------:R-:W-:Y:S01]  /*0480*/  SHF.R.S32.HI R3, RZ, 0x5, R6 ;  /* 0x00000005ff037819 */ /* 0x000fe20000011406 */
[----:B------:R-:W-:Y:S01]  /*0490*/  UIADD3 UR24, UP0, UR6, UR24, URZ ;  /* 0x0000001806187290 */ /* 0x000fe2000ff1e03f */
[----:B------:R-:W-:Y:S01]  /*04a0*/  SHF.R.S32.HI R17, RZ, 0x3, R0 ;  /* 0x00000003ff117819 */ /* 0x000fe20000011400 */
[----:B------:R-:W-:Y:S01]  /*04b0*/  UIMAD UR15, UR21, UR14, UR15 ;  /* 0x0000000e150f72a4 */ /* 0x000fe2000f8e020f */
[C---:B------:R-:W-:Y:S01]  /*04c0*/  LOP3.LUT R8, R6.reuse, 0xffffffe0, RZ, 0xc0, !PT ;  /* 0xffffffe006087812 */ /* 0x040fe200078ec0ff */
[----:B-1----:R-:W-:Y:S01]  /*04d0*/  UIMAD UR32, UR7, UR29, URZ ;  /* 0x0000001d072072a4 */ /* 0x002fe2000f8e023f */
[----:B------:R-:W-:Y:S01]  /*04e0*/  IMAD.IADD R7, R9, 0x1, -R7 ;  /* 0x0000000109077824 */ /* 0x000fe200078e0a07 */
[----:B------:R-:W-:Y:S01]  /*04f0*/  UIMAD UR4, UR12, UR4, UR27 ;  /* 0x000000040c0472a4 */ /* 0x000fe2000f8e021b */
[----:B------:R-:W-:Y:S01]  /*0500*/  LEA.HI R6, R6, R3, RZ, 0x1 ;  /* 0x0000000306067211 */ /* 0x000fe200078f08ff */
[----:B------:R-:W-:Y:S01]  /*0510*/  USEL UR18, UR18, UR30, !UP1 ;  /* 0x0000001e12127287 */ /* 0x000fe2000c800000 */
[----:B------:R-:W-:Y:S01]  /*0520*/  SHF.L.U32 R0, R17, 0x6, RZ ;  /* 0x0000000611007819 */ /* 0x000fe200000006ff */
[----:B------:R-:W-:Y:S01]  /*0530*/  UIADD3.X UR20, UR8, UR25, URZ, UP0, !UPT ;  /* 0x0000001908147290 */ /* 0x000fe200087fe43f */
[-C--:B------:R-:W-:Y:S01]  /*0540*/  IADD3 R8, -R8, R9.reuse, RZ ;  /* 0x0000000908087210 */ /* 0x080fe20007ffe1ff */
[----:B------:R-:W-:Y:S01]  /*0550*/  UIADD3 UR19, UR19, UR15, URZ ;  /* 0x0000000f13137290 */ /* 0x000fe2000fffe03f */
[----:B------:R-:W-:Y:S01]  /*0560*/  LOP3.LUT R6, R6, 0x3ffffe, RZ, 0xc0, !PT ;  /* 0x003ffffe06067812 */ /* 0x000fe200078ec0ff */
[----:B------:R-:W-:Y:S01]  /*0570*/  UIMAD UR26, UR29, UR16, URZ ;  /* 0x000000101d1a72a4 */ /* 0x000fe2000f8e023f */
[----:B------:R-:W-:Y:S01]  /*0580*/  SHF.L.U32 R46, R7, 0x3, RZ ;  /* 0x00000003072e7819 */ /* 0x000fe200000006ff */
[----:B------:R-:W-:Y:S01]  /*0590*/  UIADD3 UR18, UP0, UR32, UR18, URZ ;  /* 0x0000001220127290 */ /* 0x000fe2000ff1e03f */
[----:B------:R-:W-:Y:S01]  /*05a0*/  LOP3.LUT R2, R2, 0x7ffffffc, RZ, 0xc0, !PT ;  /* 0x7ffffffc02027812 */ /* 0x000fe200078ec0ff */
[----:B------:R-:W-:Y:S01]  /*05b0*/  @UP1 UIADD3 UR19, UR31, UR4, URZ ;  /* 0x000000041f131290 */ /* 0x000fe2000fffe03f */
[----:B------:R-:W-:Y:S01]  /*05c0*/  LOP3.LUT R7, R0, 0x1c0, RZ, 0xc0, !PT ;  /* 0x000001c000077812 */ /* 0x000fe200078ec0ff */
[----:B------:R-:W-:Y:S01]  /*05d0*/  UIMAD UR20, UR20, UR12, URZ ;  /* 0x0000000c141472a4 */ /* 0x000fe2000f8e023f */
[C---:B------:R-:W-:Y:S01]  /*05e0*/  IMAD R8, R3.reuse, UR26, R8 ;  /* 0x0000001a03087c24 */ /* 0x040fe2000f8e0208 */
[----:B------:R-:W-:Y:S01]  /*05f0*/  ULEA.HI.X.SX32 UR19, UR32, UR19, 0x1, UP0 ;  /* 0x0000001320137291 */ /* 0x000fe200080f0e3f */
[----:B------:R-:W-:Y:S01]  /*0600*/  IMAD.IADD R3, R3, 0x1, -R6 ;  /* 0x0000000103037824 */ /* 0x000fe200078e0a06 */
[----:B------:R-:W-:Y:S01]  /*0610*/  UIMAD UR20, UR13, UR24, UR20 ;  /* 0x000000180d1472a4 */ /* 0x000fe2000f8e0214 */
[----:B------:R-:W-:Y:S01]  /*0620*/  IADD3 R2, -R2, R9, RZ ;  /* 0x0000000902027210 */ /* 0x000fe20007ffe1ff */
[----:B------:R-:W-:Y:S01]  /*0630*/  UIMAD.WIDE.U32 UR12, UR12, UR24, UR18 ;  /* 0x000000180c0c72a5 */ /* 0x000fe2000f8e0012 */
[----:B------:R-:W-:Y:S01]  /*0640*/  LOP3.LUT R0, R7, 0x38, R46, 0xf8, !PT ;  /* 0x0000003807007812 */ /* 0x000fe200078ef82e */
[----:B------:R-:W-:Y:S01]  /*0650*/  @!UP1 USHF.R.S32.HI UR4, URZ, 0x1f, UR9 ;  /* 0x0000001f3f049899 */ /* 0x000fe20008011409 */
[----:B------:R-:W-:Y:S01]  /*0660*/  SHF.R.U32.HI R7, RZ, 0x3, R7 ;  /* 0x00000003ff077819 */ /* 0x000fe20000011607 */
[----:B------:R-:W-:Y:S01]  /*0670*/  ULDC.64 UR10, c[0x0][0x398] ;  /* 0x0000e600000a7ab9 */ /* 0x000fe20000000a00 */
[----:B------:R-:W-:Y:S01]  /*0680*/  LEA R18, R3, R2, 0x9 ;  /* 0x0000000203127211 */ /* 0x000fe200078e48ff */
[----:B------:R-:W-:Y:S01]  /*0690*/  ULDC.64 UR18, c[0x0][0x380] ;  /* 0x0000e00000127ab9 */ /* 0x000fe20000000a00 */
[----:B------:R-:W-:Y:S01]  /*06a0*/  LOP3.LUT R0, R0, R7, RZ, 0x3c, !PT ;  /* 0x0000000700007212 */ /* 0x000fe200078e3cff */
[----:B------:R-:W-:Y:S01]  /*06b0*/  @UP1 UIMAD.WIDE.U32 UR14, UR17, UR10, URZ ;  /* 0x0000000a110e12a5 */ /* 0x000fe2000f8e003f */
[----:B------:R-:W-:Y:S01]  /*06c0*/  SHF.R.S32.HI R5, RZ, 0x6, R5 ;  /* 0x00000006ff057819 */ /* 0x000fe20000011405 */
[----:B------:R-:W-:Y:S01]  /*06d0*/  @!UP1 UIMAD UR4, UR4, UR18, URZ ;  /* 0x00000012040492a4 */ /* 0x000fe2000f8e023f */
[----:B------:R-:W-:Y:S01]  /*06e0*/  SHF.R.S32.HI R2, RZ, 0x1f, R8 ;  /* 0x0000001fff027819 */ /* 0x000fe20000011408 */
[----:B------:R-:W-:Y:S01]  /*06f0*/  @UP1 UIMAD UR11, UR17, UR11, UR15 ;  /* 0x0000000b110b12a4 */ /* 0x000fe2000f8e020f */
[----:B------:R-:W-:Y:S01]  /*0700*/  MOV R23, UR20 ;  /* 0x0000001400177c02 */ /* 0x000fe20008000f00 */
[----:B------:R-:W-:Y:S01]  /*0710*/  @!UP1 UIMAD UR4, UR9, UR19, UR4 ;  /* 0x00000013090492a4 */ /* 0x000fe2000f8e0204 */
[----:B------:R-:W-:Y:S01]  /*0720*/  LOP3.LUT P0, RZ, R4, 0x4, RZ, 0xc0, !PT ;  /* 0x0000000404ff7812 */ /* 0x000fe2000780c0ff */
[----:B------:R-:W-:Y:S01]  /*0730*/  @UP1 UMOV UR20, UR14 ;  /* 0x0000000e00141c82 */ /* 0x000fe20008000000 */
[----:B------:R-:W-:Y:S01]  /*0740*/  IADD3 R8, P2, R8, UR12, RZ ;  /* 0x0000000c08087c10 */ /* 0x000fe2000ff5e0ff */
[----:B------:R-:W-:Y:S01]  /*0750*/  CS2R R40, SRZ ;  /* 0x0000000000287805 */ /* 0x000fe2000001ff00 */
[----:B------:R-:W-:Y:S01]  /*0760*/  SHF.L.U32 R4, R4, 0x6, RZ ;  /* 0x0000000604047819 */ /* 0x000fe200000006ff */
[----:B------:R-:W-:Y:S01]  /*0770*/  CS2R R68, SRZ ;  /* 0x0000000000447805 */ /* 0x000fe2000001ff00 */
[C---:B------:R-:W-:Y:S01]  /*0780*/  LEA R19, R5.reuse, R0, 0x9 ;  /* 0x0000000005137211 */ /* 0x040fe200078e48ff */
[----:B------:R-:W-:Y:S01]  /*0790*/  IMAD.SHL.U32 R5, R5, 0x8, RZ ;  /* 0x0000000805057824 */ /* 0x000fe200078e00ff */
[----:B------:R-:W-:Y:S01]  /*07a0*/  IADD3.X R23, R2, UR13, R23, P2, !PT ;  /* 0x0000000d02177c10 */ /* 0x000fe200097fe417 */
[----:B------:R-:W-:Y:S01]  /*07b0*/  @!UP1 UIMAD.WIDE.U32 UR12, UR9, UR18, URZ ;  /* 0x00000012090c92a5 */ /* 0x000fe2000f8e003f */
[----:B------:R-:W-:Y:S01]  /*07c0*/  LOP3.LUT R4, R4, 0x1c0, RZ, 0xc0, !PT ;  /* 0x000001c004047812 */ /* 0x000fe200078ec0ff */
[----:B------:R-:W-:Y:S01]  /*07d0*/  USHF.R.S32.HI UR9, URZ, 0x1f, UR7 ;  /* 0x0000001f3f097899 */ /* 0x000fe20008011407 */
[----:B------:R-:W-:Y:S01]  /*07e0*/  LEA R56, P2, R8, c[0x0][0x350], 0x2 ;  /* 0x0000d40008387a11 */ /* 0x000fe200078410ff */
[----:B------:R-:W-:Y:S01]  /*07f0*/  @!UP1 UIADD3 UR11, UR13, UR4, URZ ;  /* 0x000000040d0b9290 */ /* 0x000fe2000fffe03f */
[----:B------:R-:W-:Y:S01]  /*0800*/  LOP3.LUT R5, R4, 0x18, R5, 0xf8, !PT ;  /* 0x0000001804057812 */ /* 0x000fe200078ef805 */
[----:B------:R-:W-:Y:S01]  /*0810*/  HFMA2.MMA R0, -RZ, RZ, 0, 0 ;  /* 0x00000000ff007435 */ /* 0x000fe200000001ff */
[----:B------:R-:W-:Y:S01]  /*0820*/  SHF.R.U32.HI R4, RZ, 0x3, R4 ;  /* 0x00000003ff047819 */ /* 0x000fe20000011604 */
[----:B------:R-:W-:Y:S01]  /*0830*/  @!UP1 UMOV UR20, UR12 ;  /* 0x0000000c00149c82 */ /* 0x000fe20008000000 */
[----:B------:R-:W-:Y:S01]  /*0840*/  LEA.HI.X R23, R8, c[0x0][0x354], R23, 0x2, P2 ;  /* 0x0000d50008177a11 */ /* 0x000fe200010f1417 */
[----:B------:R-:W-:Y:S01]  /*0850*/  CS2R R74, SRZ ;  /* 0x00000000004a7805 */ /* 0x000fe2000001ff00 */
[----:B------:R-:W-:Y:S01]  /*0860*/  LOP3.LUT R21, R5, R4, RZ, 0x3c, !PT ;  /* 0x0000000405157212 */ /* 0x000fe200078e3cff */
[----:B------:R-:W-:Y:S01]  /*0870*/  CS2R R8, SRZ ;  /* 0x0000000000087805 */ /* 0x000fe2000001ff00 */
[----:B------:R-:W-:Y:S01]  /*0880*/  CS2R R72, SRZ ;  /* 0x0000000000487805 */ /* 0x000fe2000001ff00 */
[----:B------:R-:W-:Y:S01]  /*0890*/  CS2R R10, SRZ ;  /* 0x00000000000a7805 */ /* 0x000fe2000001ff00 */
[----:B------:R-:W-:Y:S01]  /*08a0*/  CS2R R2, SRZ ;  /* 0x0000000000027805 */ /* 0x000fe2000001ff00 */
[----:B------:R-:W-:Y:S01]  /*08b0*/  CS2R R42, SRZ ;  /* 0x00000000002a7805 */ /* 0x000fe2000001ff00 */
[----:B------:R-:W-:Y:S01]  /*08c0*/  CS2R R44, SRZ ;  /* 0x00000000002c7805 */ /* 0x000fe2000001ff00 */
[----:B------:R-:W-:Y:S01]  /*08d0*/  CS2R R52, SRZ ;  /* 0x0000000000347805 */ /* 0x000fe2000001ff00 */
[----:B------:R-:W-:Y:S01]  /*08e0*/  CS2R R54, SRZ ;  /* 0x0000000000367805 */ /* 0x000fe2000001ff00 */
[----:B------:R-:W-:Y:S01]  /*08f0*/  MOV R76, RZ ;  /* 0x000000ff004c7202 */ /* 0x000fe20000000f00 */
        /* <DEDUP_REMOVED lines=9> */
[----:B------:R-:W-:Y:S01]  /*0990*/  IMAD.MOV.U32 R16, RZ, RZ, RZ ;  /* 0x000000ffff107224 */ /* 0x000fe200078e00ff */
[----:B------:R-:W-:Y:S01]  /*09a0*/  CS2R R64, SRZ ;  /* 0x0000000000407805 */ /* 0x000fe2000001ff00 */
[----:B------:R-:W-:Y:S01]  /*09b0*/  CS2R R66, SRZ ;  /* 0x0000000000427805 */ /* 0x000fe2000001ff00 */
[----:B------:R-:W-:Y:S05]  /*09c0*/  @!P1 BRA `(.L_x_0) ;  /* 0x00000c7000009947 */ /* 0x000fea0003800000 */
[----:B------:R-:W-:Y:S01]  /*09d0*/  USHF.L.U32 UR21, UR26, 0x3, URZ ;  /* 0x000000031a157899 */ /* 0x000fe2000800063f */
[----:B------:R-:W-:Y:S01]  /*09e0*/  MOV R27, RZ ;  /* 0x000000ff001b7202 */ /* 0x000fe20000000f00 */
[----:B------:R-:W-:-:S02]  /*09f0*/  UMOV UR13, 0x2 ;  /* 0x00000002000d7882 */ /* 0x000fc40000000000 */
[----:B------:R-:W-:Y:S02]  /*0a00*/  UIADD3 UR27, UR21, 0x20, UR21 ;  /* 0x00000020151b7890 */ /* 0x000fe4000fffe015 */
[----:B------:R-:W-:Y:S02]  /*0a10*/  ULDC.64 UR24, c[0x0][0x3d8] ;  /* 0x0000f60000187ab9 */ /* 0x000fe40000000a00 */
[----:B------:R-:W-:Y:S02]  /*0a20*/  UIADD3 UR28, UR21, UR27, URZ ;  /* 0x0000001b151c7290 */ /* 0x000fe4000fffe03f */
[----:B------:R-:W-:Y:S02]  /*0a30*/  USHF.L.U64.HI UR13, UR24, UR13, UR25 ;  /* 0x0000000d180d7299 */ /* 0x000fe40008010219 */
[----:B------:R-:W-:Y:S02]  /*0a40*/  UIADD3 UR25, UR21, UR28, URZ ;  /* 0x0000001c15197290 */ /* 0x000fe4000fffe03f */
[----:B------:R-:W-:-:S02]  /*0a50*/  ULDC UR10, c[0x0][0x22c] ;  /* 0x00008b00000a7ab9 */ /* 0x000fc40000000800 */
[----:B------:R-:W-:Y:S02]  /*0a60*/  USHF.R.S32.HI UR4, URZ, 0x1f, UR21 ;  /* 0x0000001f3f047899 */ /* 0x000fe40008011415 */
[----:B------:R-:W-:Y:S02]  /*0a70*/  UIADD3 UR29, UR21, UR25, URZ ;  /* 0x00000019151d7290 */ /* 0x000fe4000fffe03f */
[----:B------:R-:W-:Y:S02]  /*0a80*/  UIMAD UR16, UR16, UR10, URZ ;  /* 0x0000000a101072a4 */ /* 0x000fe4000f8e023f */
[----:B------:R-:W-:Y:S02]  /*0a90*/  USHF.R.S32.HI UR10, URZ, 0x1f, UR27 ;  /* 0x0000001f3f0a7899 */ /* 0x000fe4000801141b */
[----:B------:R-:W-:Y:S02]  /*0aa0*/  USHF.L.U64.HI UR19, UR21, 0x2, UR4 ;  /* 0x0000000215137899 */ /* 0x000fe40008010204 */
[----:B------:R-:W-:-:S02]  /*0ab0*/  USHF.R.S32.HI UR4, URZ, 0x1f, UR28 ;  /* 0x0000001f3f047899 */ /* 0x000fc4000801141c */
[----:B------:R-:W-:Y:S02]  /*0ac0*/  UIADD3 UR30, UR21, UR29, URZ ;  /* 0x0000001d151e7290 */ /* 0x000fe4000fffe03f */
[----:B------:R-:W-:Y:S02]  /*0ad0*/  USHF.L.U64.HI UR18, UR27, 0x2, UR10 ;  /* 0x000000021b127899 */ /* 0x000fe4000801020a */
[----:B------:R-:W-:Y:S02]  /*0ae0*/  USHF.R.S32.HI UR10, URZ, 0x1f, UR25 ;  /* 0x0000001f3f0a7899 */ /* 0x000fe40008011419 */
[----:B------:R-:W-:Y:S02]  /*0af0*/  USHF.L.U64.HI UR17, UR28, 0x2, UR4 ;  /* 0x000000021c117899 */ /* 0x000fe40008010204 */
[----:B------:R-:W-:Y:S02]  /*0b00*/  UIADD3 UR31, UR21, UR30, URZ ;  /* 0x0000001e151f7290 */ /* 0x000fe4000fffe03f */
[----:B------:R-:W-:-:S02]  /*0b10*/  USHF.R.S32.HI UR4, URZ, 0x1f, UR29 ;  /* 0x0000001f3f047899 */ /* 0x000fc4000801141d */
[----:B------:R-:W-:Y:S02]  /*0b20*/  USHF.L.U64.HI UR15, UR25, 0x2, UR10 ;  /* 0x00000002190f7899 */ /* 0x000fe4000801020a */
[----:B------:R-:W-:Y:S02]  /*0b30*/  USHF.R.S32.HI UR10, URZ, 0x1f, UR30 ;  /* 0x0000001f3f0a7899 */ /* 0x000fe4000801141e */
[----:B------:R-:W-:Y:S02]  /*0b40*/  USHF.R.S32.HI UR12, URZ, 0x1f, UR31 ;  /* 0x0000001f3f0c7899 */ /* 0x000fe4000801141f */
[----:B------:R-:W-:Y:S02]  /*0b50*/  USHF.L.U64.HI UR14, UR29, 0x2, UR4 ;  /* 0x000000021d0e7899 */ /* 0x000fe40008010204 */
[----:B------:R-:W-:Y:S02]  /*0b60*/  USHF.L.U64.HI UR10, UR30, 0x2, UR10 ;  /* 0x000000021e0a7899 */ /* 0x000fe4000801020a */
[----:B------:R-:W-:-:S02]  /*0b70*/  USHF.L.U64.HI UR12, UR31, 0x2, UR12 ;  /* 0x000000021f0c7899 */ /* 0x000fc4000801020c */
[----:B------:R-:W-:Y:S02]  /*0b80*/  UMOV UR4, URZ ;  /* 0x0000003f00047c82 */ /* 0x000fe40008000000 */
.L_x_1:
[----:B------:R-:W-:Y:S01]  /*0b90*/  MOV R49, UR21 ;  /* 0x0000001500317c02 */ /* 0x000fe20008000f00 */
[----:B------:R-:W-:Y:S01]  /*0ba0*/  IMAD.U32 R85, RZ, RZ, UR16 ;  /* 0x00000010ff557e24 */ /* 0x000fe2000f8e00ff */
[----:B------:R-:W-:Y:S02]  /*0bb0*/  MOV R81, UR26 ;  /* 0x0000001a00517c02 */ /* 0x000fe40008000f00 */
[----:B------:R-:W-:Y:S02]  /*0bc0*/  LEA R48, P1, R49, R56, 0x2 ;  /* 0x0000003831307211 */ /* 0x000fe400078210ff */
[----:B------:R-:W-:Y:S02]  /*0bd0*/  MOV R83, UR16 ;  /* 0x0000001000537c02 */ /* 0x000fe40008000f00 */
[----:B------:R-:W-:Y:S02]  /*0be0*/  IADD3.X R49, R23, UR19, RZ, P1, !PT ;  /* 0x0000001317317c10 */ /* 0x000fe40008ffe4ff */
[----:B------:R-:W-:-:S02]  /*0bf0*/  MOV R89, UR16 ;  /* 0x0000001000597c02 */ /* 0x000fc40008000f00 */
[----:B------:R-:W-:Y:S01]  /*0c00*/  MOV R51, UR16 ;  /* 0x0000001000337c02 */ /* 0x000fe20008000f00 */
[----:B------:R-:W-:Y:S01]  /*0c10*/  IMAD.WIDE R80, R81, 0x20, R48 ;  /* 0x0000002051507825 */ /* 0x000fe200078e0230 */
[----:B------:R-:W-:Y:S01]  /*0c20*/  MOV R77, UR16 ;  /* 0x00000010004d7c02 */ /* 0x000fe20008000f00 */
[----:B------:R0:W2:Y:S04]  /*0c30*/  LDG.E R90, [R48.64] ;  /* 0x00000016305a7981 */ /* 0x0000a8000c1e1900 */
[----:B------:R-:W-:Y:S01]  /*0c40*/  IMAD.WIDE R82, R83, 0x20, R80 ;  /* 0x0000002053527825 */ /* 0x000fe200078e0250 */
[----:B------:R1:W3:Y:S04]  /*0c50*/  LDG.E R86, [R80.64] ;  /* 0x0000001650567981 */ /* 0x0002e8000c1e1900 */
[----:B------:R0:W4:Y:S01]  /*0c60*/  LDG.E R79, [R48.64+0x80] ;  /* 0x00008016304f7981 */ /* 0x000122000c1e1900 */
[----:B------:R-:W-:-:S03]  /*0c70*/  IMAD.WIDE R88, R89, 0x20, R82 ;  /* 0x0000002059587825 */ /* 0x000fc600078e0252 */
[----:B------:R5:W2:Y:S03]  /*0c80*/  LDG.E R83, [R82.64] ;  /* 0x0000001652537981 */ /* 0x000aa6000c1e1900 */
[----:B------:R-:W-:Y:S01]  /*0c90*/  IMAD.WIDE R84, R85, 0x20, R88 ;  /* 0x0000002055547825 */ /* 0x000fe200078e0258 */
[----:B-1----:R0:W4:Y:S04]  /*0ca0*/  LDG.E R80, [R48.64+0x100] ;  /* 0x0001001630507981 */ /* 0x002128000c1e1900 */
[----:B------:R1:W4:Y:S01]  /*0cb0*/  LDG.E R88, [R88.64] ;  /* 0x0000001658587981 */ /* 0x000322000c1e1900 */
[----:B------:R-:W-:-:S03]  /*0cc0*/  IMAD.WIDE R50, R51, 0x20, R84 ;  /* 0x0000002033327825 */ /* 0x000fc600078e0254 */
[----:B------:R0:W4:Y:S04]  /*0cd0*/  LDG.E R85, [R84.64] ;  /* 0x0000001654557981 */ /* 0x000128000c1e1900 */
[----:B------:R0:W4:Y:S04]  /*0ce0*/  LDG.E R87, [R50.64] ;  /* 0x0000001632577981 */ /* 0x000128000c1e1900 */
[----:B------:R1:W4:Y:S04]  /*0cf0*/  LDG.E R78, [R48.64+0x200] ;  /* 0x00020016304e7981 */ /* 0x000328000c1e1900 */
[----:B------:R1:W4:Y:S01]  /*0d00*/  LDG.E R81, [R48.64+0x280] ;  /* 0x0002801630517981 */ /* 0x000322000c1e1900 */
[----:B0-----:R-:W-:-:S03]  /*0d10*/  IMAD.WIDE R50, R77, 0x20, R50 ;  /* 0x000000204d327825 */ /* 0x001fc600078e0232 */
[----:B------:R1:W4:Y:S04]  /*0d20*/  LDG.E R77, [R48.64+0x180] ;  /* 0x00018016304d7981 */ /* 0x000328000c1e1900 */
[----:B------:R0:W4:Y:S04]  /*0d30*/  LDG.E R93, [R50.64] ;  /* 0x00000016325d7981 */ /* 0x000128000c1e1900 */
[----:B------:R1:W4:Y:S04]  /*0d40*/  LDG.E R84, [R48.64+0x300] ;  /* 0x0003001630547981 */ /* 0x000328000c1e1900 */
[----:B------:R1:W4:Y:S01]  /*0d50*/  LDG.E R92, [R48.64+0x380] ;  /* 0x00038016305c7981 */ /* 0x000322000c1e1900 */
[----:B0-----:R-:W-:-:S02]  /*0d60*/  MOV R50, R56 ;  /* 0x0000003800327202 */ /* 0x001fc40000000f00 */
[----:B------:R-:W-:-:S05]  /*0d70*/  MOV R51, R23 ;  /* 0x0000001700337202 */ /* 0x000fca0000000f00 */
[----:B-----5:R0:W5:Y:S01]  /*0d80*/  LDG.E R82, [R50.64] ;  /* 0x0000001632527981 */ /* 0x020162000c1e1900 */
[----:B-1----:R-:W-:-:S03]  /*0d90*/  MOV R49, UR27 ;  /* 0x0000001b00317c02 */ /* 0x002fc60008000f00 */
[----:B------:R0:W5:Y:S01]  /*0da0*/  LDG.E R89, [R50.64+0x300] ;  /* 0x0003001632597981 */ /* 0x000162000c1e1900 */
[----:B------:R-:W-:-:S03]  /*0db0*/  LEA R48, P1, R49, R56, 0x2 ;  /* 0x0000003831307211 */ /* 0x000fc600078210ff */
[----:B------:R0:W5:Y:S01]  /*0dc0*/  LDG.E R91, [R50.64+0x380] ;  /* 0x00038016325b7981 */ /* 0x000162000c1e1900 */
[----:B------:R-:W-:Y:S01]  /*0dd0*/  IADD3.X R49, R23, UR18, RZ, P1, !PT ;  /* 0x0000001217317c10 */ /* 0x000fe20008ffe4ff */
[----:B---3--:R-:W-:Y:S02]  /*0de0*/  FADD.FTZ R67, R86, R67 ;  /* 0x0000004356437221 */ /* 0x008fe40000010000 */
[----:B------:R0:W3:Y:S01]  /*0df0*/  LDG.E R86, [R50.64+0x100] ;  /* 0x0001001632567981 */ /* 0x0000e2000c1e1900 */
[----:B--2---:R-:W-:-:S03]  /*0e00*/  FADD.FTZ R66, R83, R66 ;  /* 0x0000004253427221 */ /* 0x004fc60000010000 */
[----:B------:R0:W2:Y:S01]  /*0e10*/  LDG.E R83, [R50.64+0x80] ;  /* 0x0000801632537981 */ /* 0x0000a2000c1e1900 */
[----:B----4-:R-:W-:-:S03]  /*0e20*/  FADD.FTZ R65, R88, R65 ;  /* 0x0000004158417221 */ /* 0x010fc60000010000 */
[----:B------:R0:W4:Y:S01]  /*0e30*/  LDG.E R88, [R50.64+0x200] ;  /* 0x0002001632587981 */ /* 0x000122000c1e1900 */
[----:B------:R-:W-:-:S03]  /*0e40*/  FADD.FTZ R64, R85, R64 ;  /* 0x0000004055407221 */ /* 0x000fc60000010000 */
[----:B------:R0:W4:Y:S01]  /*0e50*/  LDG.E R85, [R50.64+0x180] ;  /* 0x0001801632557981 */ /* 0x000122000c1e1900 */
[----:B------:R-:W-:-:S03]  /*0e60*/  FADD.FTZ R63, R87, R63 ;  /* 0x0000003f573f7221 */ /* 0x000fc60000010000 */
[----:B------:R0:W4:Y:S02]  /*0e70*/  LDG.E R87, [R50.64+0x280] ;  /* 0x0002801632577981 */ /* 0x000124000c1e1900 */
[----:B0-----:R-:W-:Y:S02]  /*0e80*/  IMAD.U32 R51, RZ, RZ, UR28 ;  /* 0x0000001cff337e24 */ /* 0x001fe4000f8e00ff */
[----:B------:R-:W-:Y:S02]  /*0e90*/  FADD.FTZ R12, R77, R12 ;  /* 0x0000000c4d0c7221 */ /* 0x000fe40000010000 */
[----:B------:R0:W4:Y:S01]  /*0ea0*/  LDG.E R77, [R48.64+0x100] ;  /* 0x00010016304d7981 */ /* 0x000122000c1e1900 */
[----:B------:R-:W-:Y:S01]  /*0eb0*/  LEA R50, P1, R51, R56, 0x2 ;  /* 0x0000003833327211 */ /* 0x000fe200078210ff */
[----:B------:R-:W-:Y:S02]  /*0ec0*/  FADD.FTZ R16, R93, R16 ;  /* 0x000000105d107221 */ /* 0x000fe40000010000 */
[----:B------:R-:W-:Y:S01]  /*0ed0*/  FADD.FTZ R15, R90, R15 ;  /* 0x0000000f5a0f7221 */ /* 0x000fe20000010000 */
[----:B------:R-:W-:Y:S01]  /*0ee0*/  IADD3.X R51, R23, UR17, RZ, P1, !PT ;  /* 0x0000001117337c10 */ /* 0x000fe20008ffe4ff */
[----:B------:R-:W-:Y:S01]  /*0ef0*/  FADD.FTZ R14, R79, R14 ;  /* 0x0000000e4f0e7221 */ /* 0x000fe20000010000 */
[----:B------:R0:W4:Y:S01]  /*0f00*/  LDG.E R93, [R48.64] ;  /* 0x00000016305d7981 */ /* 0x000122000c1e1900 */
[----:B------:R-:W-:-:S02]  /*0f10*/  FADD.FTZ R13, R80, R13 ;  /* 0x0000000d500d7221 */ /* 0x000fc40000010000 */
[----:B------:R-:W-:Y:S01]  /*0f20*/  FADD.FTZ R11, R78, R11 ;  /* 0x0000000b4e0b7221 */ /* 0x000fe20000010000 */
[----:B------:R0:W4:Y:S01]  /*0f30*/  LDG.E R90, [R48.64+0x80] ;  /* 0x00008016305a7981 */ /* 0x000122000c1e1900 */
[----:B------:R-:W-:-:S03]  /*0f40*/  FADD.FTZ R10, R81, R10 ;  /* 0x0000000a510a7221 */ /* 0x000fc60000010000 */
[----:B------:R0:W4:Y:S01]  /*0f50*/  LDG.E R79, [R48.64+0x180] ;  /* 0x00018016304f7981 */ /* 0x000122000c1e1900 */
[----:B-----5:R-:W-:-:S03]  /*0f60*/  FADD.FTZ R7, R82, R7 ;  /* 0x0000000752077221 */ /* 0x020fc60000010000 */
[----:B------:R0:W5:Y:S04]  /*0f70*/  LDG.E R78, [R48.64+0x200] ;  /* 0x00020016304e7981 */ /* 0x000168000c1e1900 */
[----:B------:R0:W5:Y:S04]  /*0f80*/  LDG.E R81, [R48.64+0x280] ;  /* 0x0002801630517981 */ /* 0x000168000c1e1900 */
[----:B------:R0:W5:Y:S04]  /*0f90*/  LDG.E R80, [R48.64+0x300] ;  /* 0x0003001630507981 */ /* 0x000168000c1e1900 */
[----:B------:R1:W5:Y:S01]  /*0fa0*/  LDG.E R82, [R50.64] ;  /* 0x0000001632527981 */ /* 0x000362000c1e1900 */
[----:B0-----:R-:W-:-:S04]  /*0fb0*/  MOV R49, UR25 ;  /* 0x0000001900317c02 */ /* 0x001fc80008000f00 */
[----:B------:R-:W-:Y:S01]  /*0fc0*/  LEA R48, P1, R49, R56, 0x2 ;  /* 0x0000003831307211 */ /* 0x000fe200078210ff */
[----:B------:R-:W-:Y:S02]  /*0fd0*/  FADD.FTZ R9, R84, R9 ;  /* 0x0000000954097221 */ /* 0x000fe40000010000 */
[----:B------:R-:W-:Y:S01]  /*0fe0*/  FADD.FTZ R8, R92, R8 ;  /* 0x000000085c087221 */ /* 0x000fe20000010000 */
[----:B------:R-:W-:Y:S01]  /*0ff0*/  IADD3.X R49, R23, UR15, RZ, P1, !PT ;  /* 0x0000000f17317c10 */ /* 0x000fe20008ffe4ff */
[----:B------:R1:W5:Y:S04]  /*1000*/  LDG.E R84, [R50.64+0x80] ;  /* 0x0000801632547981 */ /* 0x000368000c1e1900 */
[----:B------:R1:W5:Y:S01]  /*1010*/  LDG.E R92, [R50.64+0x300] ;  /* 0x00030016325c7981 */ /* 0x000362000c1e1900 */
[----:B------:R-:W-:-:S03]  /*1020*/  FADD.FTZ R32, R91, R32 ;  /* 0x000000205b207221 */ /* 0x000fc60000010000 */
[----:B------:R0:W5:Y:S01]  /*1030*/  LDG.E R91, [R48.64+0x80] ;  /* 0x00008016305b7981 */ /* 0x000162000c1e1900 */
[----:B---3--:R-:W-:-:S03]  /*1040*/  FADD.FTZ R5, R86, R5 ;  /* 0x0000000556057221 */ /* 0x008fc60000010000 */
[----:B------:R1:W3:Y:S01]  /*1050*/  LDG.E R86, [R50.64+0x180] ;  /* 0x0001801632567981 */ /* 0x0002e2000c1e1900 */
[----:B--2---:R-:W-:-:S03]  /*1060*/  FADD.FTZ R6, R83, R6 ;  /* 0x0000000653067221 */ /* 0x004fc60000010000 */
[----:B------:R1:W2:Y:S01]  /*1070*/  LDG.E R83, [R50.64+0x100] ;  /* 0x0001001632537981 */ /* 0x0002a2000c1e1900 */
[----:B----4-:R-:W-:-:S03]  /*1080*/  FADD.FTZ R3, R88, R3 ;  /* 0x0000000358037221 */ /* 0x010fc60000010000 */
[----:B------:R1:W4:Y:S01]  /*1090*/  LDG.E R88, [R50.64+0x280] ;  /* 0x0002801632587981 */ /* 0x000322000c1e1900 */
[----:B------:R-:W-:-:S03]  /*10a0*/  FADD.FTZ R4, R85, R4 ;  /* 0x0000000455047221 */ /* 0x000fc60000010000 */
[----:B------:R1:W4:Y:S02]  /*10b0*/  LDG.E R85, [R50.64+0x200] ;  /* 0x0002001632557981 */ /* 0x000324000c1e1900 */
[----:B-1----:R-:W-:Y:S01]  /*10c0*/  MOV R51, UR29 ;  /* 0x0000001d00337c02 */ /* 0x002fe20008000f00 */
[----:B------:R-:W-:Y:S02]  /*10d0*/  FADD.FTZ R76, R77, R76 ;  /* 0x0000004c4d4c7221 */ /* 0x000fe40000010000 */
[----:B------:R0:W4:Y:S01]  /*10e0*/  LDG.E R77, [R48.64+0x180] ;  /* 0x00018016304d7981 */ /* 0x000122000c1e1900 */
[----:B------:R-:W-:-:S04]  /*10f0*/  LEA R50, P1, R51, R56, 0x2 ;  /* 0x0000003833327211 */ /* 0x000fc800078210ff */
[----:B------:R-:W-:Y:S01]  /*1100*/  IADD3.X R51, R23, UR14, RZ, P1, !PT ;  /* 0x0000000e17337c10 */ /* 0x000fe20008ffe4ff */
[----:B------:R-:W-:Y:S02]  /*1110*/  FADD.FTZ R26, R93, R26 ;  /* 0x0000001a5d1a7221 */ /* 0x000fe40000010000 */
[----:B------:R0:W4:Y:S01]  /*1120*/  LDG.E R93, [R48.64] ;  /* 0x00000016305d7981 */ /* 0x000122000c1e1900 */
[----:B------:R-:W-:-:S03]  /*1130*/  FADD.FTZ R62, R90, R62 ;  /* 0x0000003e5a3e7221 */ /* 0x000fc60000010000 */
[----:B------:R0:W4:Y:S01]  /*1140*/  LDG.E R90, [R48.64+0x100] ;  /* 0x00010016305a7981 */ /* 0x000122000c1e1900 */
[----:B------:R-:W-:-:S03]  /*1150*/  FADD.FTZ R54, R79, R54 ;  /* 0x000000364f367221 */ /* 0x000fc60000010000 */
[----:B------:R0:W4:Y:S01]  /*1160*/  LDG.E R79, [R48.64+0x200] ;  /* 0x00020016304f7981 */ /* 0x000122000c1e1900 */
[----:B-----5:R-:W-:-:S03]  /*1170*/  FADD.FTZ R41, R78, R41 ;  /* 0x000000294e297221 */ /* 0x020fc60000010000 */
[----:B------:R1:W5:Y:S01]  /*1180*/  LDG.E R78, [R50.64+0x80] ;  /* 0x00008016324e7981 */ /* 0x000362000c1e1900 */
[----:B------:R-:W-:-:S03]  /*1190*/  FADD.FTZ R38, R81, R38 ;  /* 0x0000002651267221 */ /* 0x000fc60000010000 */
[----:B------:R1:W5:Y:S01]  /*11a0*/  LDG.E R81, [R50.64] ;  /* 0x0000001632517981 */ /* 0x000362000c1e1900 */
[----:B------:R-:W-:-:S03]  /*11b0*/  FADD.FTZ R71, R80, R71 ;  /* 0x0000004750477221 */ /* 0x000fc60000010000 */
[----:B------:R1:W5:Y:S01]  /*11c0*/  LDG.E R80, [R50.64+0x180] ;  /* 0x0001801632507981 */ /* 0x000362000c1e1900 */
[----:B------:R-:W-:-:S03]  /*11d0*/  FADD.FTZ R73, R82, R73 ;  /* 0x0000004952497221 */ /* 0x000fc60000010000 */
[----:B------:R1:W5:Y:S01]  /*11e0*/  LDG.E R82, [R50.64+0x100] ;  /* 0x0001001632527981 */ /* 0x000362000c1e1900 */
[----:B------:R-:W-:Y:S02]  /*11f0*/  FADD.FTZ R2, R87, R2 ;  /* 0x0000000257027221 */ /* 0x000fe40000010000 */
[----:B------:R-:W-:Y:S01]  /*1200*/  FADD.FTZ R0, R89, R0 ;  /* 0x0000000059007221 */ /* 0x000fe20000010000 */
[----:B------:R0:W5:Y:S04]  /*1210*/  LDG.E R87, [R48.64+0x280] ;  /* 0x0002801630577981 */ /* 0x000168000c1e1900 */
[----:B------:R0:W5:Y:S02]  /*1220*/  LDG.E R89, [R48.64+0x300] ;  /* 0x0003001630597981 */ /* 0x000164000c1e1900 */
[----:B0-----:R-:W-:-:S04]  /*1230*/  MOV R49, UR30 ;  /* 0x0000001e00317c02 */ /* 0x001fc80008000f00 */
[----:B------:R-:W-:Y:S01]  /*1240*/  LEA R48, P1, R49, R56, 0x2 ;  /* 0x0000003831307211 */ /* 0x000fe200078210ff */
[----:B------:R-:W-:Y:S02]  /*1250*/  FADD.FTZ R61, R84, R61 ;  /* 0x0000003d543d7221 */ /* 0x000fe40000010000 */
[----:B------:R1:W5:Y:S01]  /*1260*/  LDG.E R84, [R50.64+0x200] ;  /* 0x0002001632547981 */ /* 0x000362000c1e1900 */
[----:B------:R-:W-:Y:S01]  /*1270*/  IADD3.X R49, R23, UR10, RZ, P1, !PT ;  /* 0x0000000a17317c10 */ /* 0x000fe20008ffe4ff */
[----:B------:R-:W-:Y:S02]  /*1280*/  FADD.FTZ R31, R92, R31 ;  /* 0x0000001f5c1f7221 */ /* 0x000fe40000010000 */
[----:B------:R-:W-:Y:S02]  /*1290*/  FADD.FTZ R60, R91, R60 ;  /* 0x0000003c5b3c7221 */ /* 0x000fe40000010000 */
[----:B------:R0:W5:Y:S04]  /*12a0*/  LDG.E R91, [R48.64+0x200] ;  /* 0x00020016305b7981 */ /* 0x000168000c1e1900 */
[----:B------:R0:W5:Y:S01]  /*12b0*/  LDG.E R92, [R48.64+0x300] ;  /* 0x00030016305c7981 */ /* 0x000162000c1e1900 */
[----:B---3--:R-:W-:-:S03]  /*12c0*/  FADD.FTZ R53, R86, R53 ;  /* 0x0000003556357221 */ /* 0x008fc60000010000 */
[----:B------:R1:W3:Y:S01]  /*12d0*/  LDG.E R86, [R50.64+0x280] ;  /* 0x0002801632567981 */ /* 0x0002e2000c1e1900 */
[----:B--2---:R-:W-:-:S03]  /*12e0*/  FADD.FTZ R42, R83, R42 ;  /* 0x0000002a532a7221 */ /* 0x004fc60000010000 */
[----:B------:R1:W2:Y:S02]  /*12f0*/  LDG.E R83, [R50.64+0x300] ;  /* 0x0003001632537981 */ /* 0x0002a4000c1e1900 */
[----:B-1----:R-:W-:-:S04]  /*1300*/  MOV R51, UR31 ;  /* 0x0000001f00337c02 */ /* 0x002fc80008000f00 */
[----:B------:R-:W-:Y:S01]  /*1310*/  LEA R50, P1, R51, R56, 0x2 ;  /* 0x0000003833327211 */ /* 0x000fe200078210ff */
[----:B----4-:R-:W-:Y:S02]  /*1320*/  FADD.FTZ R72, R85, R72 ;  /* 0x0000004855487221 */ /* 0x010fe40000010000 */
[----:B------:R-:W-:Y:S01]  /*1330*/  FADD.FTZ R37, R88, R37 ;  /* 0x0000002558257221 */ /* 0x000fe20000010000 */
[----:B------:R-:W-:Y:S01]  /*1340*/  IADD3.X R51, R23, UR12, RZ, P1, !PT ;  /* 0x0000000c17337c10 */ /* 0x000fe20008ffe4ff */
[----:B------:R0:W4:Y:S04]  /*1350*/  LDG.E R88, [R48.64+0x100] ;  /* 0x0001001630587981 */ /* 0x000128000c1e1900 */
[----:B------:R0:W4:Y:S01]  /*1360*/  LDG.E R85, [R48.64+0x280] ;  /* 0x0002801630557981 */ /* 0x000122000c1e1900 */
[----:B------:R-:W-:-:S03]  /*1370*/  FADD.FTZ R52, R77, R52 ;  /* 0x000000344d347221 */ /* 0x000fc60000010000 */
[----:B------:R0:W4:Y:S01]  /*1380*/  LDG.E R77, [R48.64] ;  /* 0x00000016304d7981 */ /* 0x000122000c1e1900 */
[----:B------:R-:W-:-:S03]  /*1390*/  FADD.FTZ R25, R93, R25 ;  /* 0x000000195d197221 */ /* 0x000fc60000010000 */
[----:B------:R0:W4:Y:S01]  /*13a0*/  LDG.E R93, [R48.64+0x180] ;  /* 0x00018016305d7981 */ /* 0x000122000c1e1900 */
[----:B------:R-:W-:-:S03]  /*13b0*/  FADD.FTZ R75, R90, R75 ;  /* 0x0000004b5a4b7221 */ /* 0x000fc60000010000 */
[----:B------:R0:W4:Y:S01]  /*13c0*/  LDG.E R90, [R48.64+0x80] ;  /* 0x00008016305a7981 */ /* 0x000122000c1e1900 */
[----:B------:R-:W-:-:S03]  /*13d0*/  FADD.FTZ R74, R79, R74 ;  /* 0x0000004a4f4a7221 */ /* 0x000fc60000010000 */
[----:B------:R-:W4:Y:S01]  /*13e0*/  LDG.E R79, [R50.64+0x280] ;  /* 0x00028016324f7981 */ /* 0x000f22000c1e1900 */
[----:B-----5:R-:W-:-:S03]  /*13f0*/  FADD.FTZ R59, R78, R59 ;  /* 0x0000003b4e3b7221 */ /* 0x020fc60000010000 */
[----:B------:R-:W5:Y:S01]  /*1400*/  LDG.E R78, [R50.64+0x100] ;  /* 0x00010016324e7981 */ /* 0x000f62000c1e1900 */
[----:B------:R-:W-:-:S03]  /*1410*/  FADD.FTZ R24, R81, R24 ;  /* 0x0000001851187221 */ /* 0x000fc60000010000 */
[----:B0-----:R-:W5:Y:S01]  /*1420*/  LDG.E R49, [R50.64] ;  /* 0x0000001632317981 */ /* 0x001f62000c1e1900 */
[----:B------:R-:W-:-:S03]  /*1430*/  FADD.FTZ R45, R80, R45 ;  /* 0x0000002d502d7221 */ /* 0x000fc60000010000 */
[----:B------:R-:W5:Y:S01]  /*1440*/  LDG.E R48, [R50.64+0x80] ;  /* 0x0000801632307981 */ /* 0x000f62000c1e1900 */
[----:B------:R-:W-:-:S03]  /*1450*/  FADD.FTZ R70, R82, R70 ;  /* 0x0000004652467221 */ /* 0x000fc60000010000 */
[----:B------:R-:W5:Y:S04]  /*1460*/  LDG.E R80, [R50.64+0x180] ;  /* 0x0001801632507981 */ /* 0x000f68000c1e1900 */
[----:B------:R-:W5:Y:S04]  /*1470*/  LDG.E R82, [R50.64+0x200] ;  /* 0x0002001632527981 */ /* 0x000f68000c1e1900 */
[----:B------:R-:W5:Y:S01]  /*1480*/  LDG.E R81, [R50.64+0x300] ;  /* 0x0003001632517981 */ /* 0x000f62000c1e1900 */
[----:B------:R-:W-:Y:S02]  /*1490*/  UIADD3 UR4, UR4, 0x1, URZ ;  /* 0x0000000104047890 */ /* 0x000fe4000fffe03f */
[----:B------:R-:W-:-:S02]  /*14a0*/  ULDC UR32, c[0x0][0x3e0] ;  /* 0x0000f80000207ab9 */ /* 0x000fc40000000800 */
[----:B------:R-:W-:-:S06]  /*14b0*/  UISETP.GE.AND UP0, UPT, UR4, UR32, UPT ;  /* 0x000000200400728c */ /* 0x000fcc000bf06270 */
[----:B------:R-:W-:Y:S01]  /*14c0*/  PLOP3.LUT P2, PT, PT, PT, UP0, 0x80, 0x0 ;  /* 0x000000000000781c */ /* 0x000fe20003f4f008 */
[----:B------:R-:W-:Y:S02]  /*14d0*/  FADD.FTZ R36, R87, R36 ;  /* 0x0000002457247221 */ /* 0x000fe40000010000 */
[----:B------:R-:W-:Y:S02]  /*14e0*/  FADD.FTZ R30, R89, R30 ;  /* 0x0000001e591e7221 */ /* 0x000fe40000010000 */
[----:B------:R-:W-:Y:S02]  /*14f0*/  FADD.FTZ R69, R84, R69 ;  /* 0x0000004554457221 */ /* 0x000fe40000010000 */
[----:B------:R-:W-:Y:S02]  /*1500*/  FADD.FTZ R40, R91, R40 ;  /* 0x000000285b287221 */ /* 0x000fe40000010000 */
[----:B------:R-:W-:Y:S02]  /*1510*/  FADD.FTZ R28, R92, R28 ;  /* 0x0000001c5c1c7221 */ /* 0x000fe40000010000 */
[----:B---3--:R-:W-:-:S02]  /*1520*/  FADD.FTZ R35, R86, R35 ;  /* 0x0000002356237221 */ /* 0x008fc40000010000 */
[----:B--2---:R-:W-:Y:S02]  /*1530*/  FADD.FTZ R29, R83, R29 ;  /* 0x0000001d531d7221 */ /* 0x004fe40000010000 */
[----:B----4-:R-:W-:Y:S01]  /*1540*/  FADD.FTZ R22, R77, R22 ;  /* 0x000000164d167221 */ /* 0x010fe20000010000 */
[----:B------:R-:W-:-:S04]  /*1550*/  MOV R77, UR24 ;  /* 0x00000018004d7c02 */ /* 0x000fc80008000f00 */
[----:B------:R-:W-:Y:S01]  /*1560*/  LEA R56, P1, R77, R56, 0x2 ;  /* 0x000000384d387211 */ /* 0x000fe200078210ff */
[----:B------:R-:W-:-:S03]  /*1570*/  FADD.FTZ R68, R88, R68 ;  /* 0x0000004458447221 */ /* 0x000fc60000010000 */
[----:B------:R-:W-:Y:S01]  /*1580*/  IADD3.X R23, R23, UR13, RZ, P1, !PT ;  /* 0x0000000d17177c10 */ /* 0x000fe20008ffe4ff */
[----:B------:R-:W-:Y:S02]  /*1590*/  FADD.FTZ R44, R93, R44 ;  /* 0x0000002c5d2c7221 */ /* 0x000fe40000010000 */
[----:B------:R-:W-:Y:S02]  /*15a0*/  FADD.FTZ R58, R90, R58 ;  /* 0x0000003a5a3a7221 */ /* 0x000fe40000010000 */
[----:B------:R-:W-:Y:S02]  /*15b0*/  FADD.FTZ R34, R85, R34 ;  /* 0x0000002255227221 */ /* 0x000fe40000010000 */
[----:B------:R-:W-:Y:S02]  /*15c0*/  FADD.FTZ R33, R79, R33 ;  /* 0x000000214f217221 */ /* 0x000fe40000010000 */
[----:B-----5:R-:W-:Y:S02]  /*15d0*/  FADD.FTZ R55, R78, R55 ;  /* 0x000000374e377221 */ /* 0x020fe40000010000 */
[----:B------:R-:W-:-:S02]  /*15e0*/  FADD.FTZ R20, R49, R20 ;  /* 0x0000001431147221 */ /* 0x000fc40000010000 */
[----:B------:R-:W-:Y:S02]  /*15f0*/  FADD.FTZ R57, R48, R57 ;  /* 0x0000003930397221 */ /* 0x000fe40000010000 */
[----:B------:R-:W-:Y:S02]  /*1600*/  FADD.FTZ R43, R80, R43 ;  /* 0x0000002b502b7221 */ /* 0x000fe40000010000 */
[----:B------:R-:W-:Y:S02]  /*1610*/  FADD.FTZ R39, R82, R39 ;  /* 0x0000002752277221 */ /* 0x000fe40000010000 */
[----:B------:R-:W-:Y:S01]  /*1620*/  FADD.FTZ R27, R81, R27 ;  /* 0x0000001b511b7221 */ /* 0x000fe20000010000 */
[----:B------:R-:W-:Y:S05]  /*1630*/  @!P2 BRA `(.L_x_1) ;  /* 0xfffff5500000a947 */ /* 0x000fea000383ffff */
.L_x_0:
[----:B------:R-:W-:Y:S01]  /*1640*/  FMUL.FTZ R6, R6, c[0x0][0x2e0] ;  /* 0x0000b80006067a20 */ /* 0x000fe20000410000 */
[----:B------:R-:W-:Y:S01]  /*1650*/  ULDC.64 UR12, c[0x0][0x398] ;  /* 0x0000e600000c7ab9 */ /* 0x000fe20000000a00 */
[----:B------:R-:W-:Y:S01]  /*1660*/  FMUL.FTZ R23, R14, c[0x0][0x2e0] ;  /* 0x0000b8000e177a20 */ /* 0x000fe20000410000 */
[----:B------:R-:W-:Y:S01]  /*1670*/  UIMAD UR8, UR8, UR12, URZ ;  /* 0x0000000c080872a4 */ /* 0x000fe2000f8e023f */
[----:B------:R-:W-:Y:S01]  /*1680*/  FMUL.FTZ R25, R25, c[0x0][0x2e0] ;  /* 0x0000b80019197a20 */ /* 0x000fe20000410000 */
[----:B------:R-:W-:Y:S01]  /*1690*/  UIADD3 UR5, -UR6, UR5, URZ ;  /* 0x0000000506057290 */ /* 0x000fe2000fffe13f */
[----:B------:R-:W-:Y:S01]  /*16a0*/  FMUL.FTZ R24, R24, c[0x0][0x2e0] ;  /* 0x0000b80018187a20 */ /* 0x000fe20000410000 */
[----:B------:R-:W-:Y:S01]  /*16b0*/  UIMAD UR8, UR6, UR13, UR8 ;  /* 0x0000000d060872a4 */ /* 0x000fe2000f8e0208 */
[----:B------:R-:W-:Y:S01]  /*16c0*/  FMUL.FTZ R47, R20, c[0x0][0x2e0] ;  /* 0x0000b800142f7a20 */ /* 0x000fe20000410000 */
[----:B------:R-:W-:Y:S01]  /*16d0*/  BSSY B0, `(.L_x_2) ;  /* 0x00000ac000007945 */ /* 0x000fe20003800000 */
[----:B------:R-:W-:Y:S01]  /*16e0*/  FMUL.FTZ R20, R5, c[0x0][0x2e0] ;  /* 0x0000b80005147a20 */ /* 0x000fe20000410000 */
[----:B------:R-:W-:Y:S01]  /*16f0*/  F2FP.BF16.PACK_AB R5, R23, R6 ;  /* 0x000000061705723e */ /* 0x000fe200000010ff */
[----:B------:R-:W-:Y:S01]  /*1700*/  FMUL.FTZ R49, R13, c[0x0][0x2e0] ;  /* 0x0000b8000d317a20 */ /* 0x000fe20000410000 */
[----:B------:R-:W-:Y:S01]  /*1710*/  F2FP.BF16.PACK_AB R13, R24, R25 ;  /* 0x00000019180d723e */ /* 0x000fe200000010ff */
[----:B------:R-:W-:Y:S01]  /*1720*/  FMUL.FTZ R23, R4, c[0x0][0x2e0] ;  /* 0x0000b80004177a20 */ /* 0x000fe20000410000 */
[----:B------:R-:W-:Y:S01]  /*1730*/  ULDC.64 UR12, c[0x0][0x3b0] ;  /* 0x0000ec00000c7ab9 */ /* 0x000fe20000000a00 */
[----:B------:R-:W-:Y:S01]  /*1740*/  FMUL.FTZ R24, R12, c[0x0][0x2e0] ;  /* 0x0000b8000c187a20 */ /* 0x000fe20000410000 */
[----:B------:R-:W-:Y:S01]  /*1750*/  F2FP.BF16.PACK_AB R20, R49, R20 ;  /* 0x000000143114723e */ /* 0x000fe200000010ff */
[----:B------:R-:W-:Y:S01]  /*1760*/  FMUL.FTZ R26, R26, c[0x0][0x2e0] ;  /* 0x0000b8001a1a7a20 */ /* 0x000fe20000410000 */
[----:B------:R-:W-:Y:S01]  /*1770*/  ISETP.GE.AND P1, PT, R17, UR5, PT ;  /* 0x0000000511007c0c */ /* 0x000fe2000bf26270 */
[----:B------:R-:W-:Y:S01]  /*1780*/  FMUL.FTZ R73, R73, c[0x0][0x2e0] ;  /* 0x0000b80049497a20 */ /* 0x000fe20000410000 */
[----:B------:R-:W-:Y:S01]  /*1790*/  F2FP.BF16.PACK_AB R23, R24, R23 ;  /* 0x000000171817723e */ /* 0x000fe200000010ff */
[----:B------:R-:W-:Y:S01]  /*17a0*/  FMUL.FTZ R76, R76, c[0x0][0x2e0] ;  /* 0x0000b8004c4c7a20 */ /* 0x000fe20000410000 */
[----:B------:R-:W-:Y:S01]  /*17b0*/  UIMAD UR9, UR9, UR12, URZ ;  /* 0x0000000c090972a4 */ /* 0x000fe2000f8e023f */
[----:B------:R-:W-:Y:S01]  /*17c0*/  FMUL.FTZ R25, R42, c[0x0][0x2e0] ;  /* 0x0000b8002a197a20 */ /* 0x000fe20000410000 */
[----:B------:R-:W-:Y:S01]  /*17d0*/  F2FP.BF16.PACK_AB R6, R73, R26 ;  /* 0x0000001a4906723e */ /* 0x000fe200000010ff */
[----:B------:R-:W-:Y:S01]  /*17e0*/  IMAD.U32 R18, R18, 0x2, R21 ;  /* 0x0000000212127824 */ /* 0x000fe200078e0015 */
[----:B------:R-:W-:Y:S01]  /*17f0*/  UIMAD UR9, UR7, UR13, UR9 ;  /* 0x0000000d070972a4 */ /* 0x000fe2000f8e0209 */
[----:B------:R-:W-:Y:S01]  /*1800*/  FMUL.FTZ R48, R15, c[0x0][0x2e0] ;  /* 0x0000b8000f307a20 */ /* 0x000fe20000410000 */
[----:B------:R-:W-:Y:S01]  /*1810*/  F2FP.BF16.PACK_AB R24, R25, R76 ;  /* 0x0000004c1918723e */ /* 0x000fe200000010ff */
[----:B------:R-:W-:Y:S01]  /*1820*/  FMUL.FTZ R25, R3, c[0x0][0x2e0] ;  /* 0x0000b80003197a20 */ /* 0x000fe20000410000 */
[----:B------:R-:W-:Y:S01]  /*1830*/  SHF.L.U32 R18, R18, 0x1, RZ ;  /* 0x0000000112127819 */ /* 0x000fe200000006ff */
[----:B------:R-:W-:Y:S01]  /*1840*/  FMUL.FTZ R26, R11, c[0x0][0x2e0] ;  /* 0x0000b8000b1a7a20 */ /* 0x000fe20000410000 */
[----:B------:R-:W-:Y:S01]  /*1850*/  IADD3 R42, R46, 0xc0, RZ ;  /* 0x000000c02e2a7810 */ /* 0x000fe20007ffe0ff */
[----:B------:R-:W-:-:S02]  /*1860*/  FMUL.FTZ R7, R7, c[0x0][0x2e0] ;  /* 0x0000b80007077a20 */ /* 0x000fc40000410000 */
[----:B------:R-:W-:Y:S01]  /*1870*/  FMUL.FTZ R15, R67, c[0x0][0x2e0] ;  /* 0x0000b800430f7a20 */ /* 0x000fe20000410000 */
[----:B------:R-:W-:Y:S01]  /*1880*/  F2FP.BF16.PACK_AB R25, R26, R25 ;  /* 0x000000191a19723e */ /* 0x000fe200000010ff */
[----:B------:R-:W-:Y:S01]  /*1890*/  FMUL.FTZ R66, R66, c[0x0][0x2e0] ;  /* 0x0000b80042427a20 */ /* 0x000fe20000410000 */
[----:B------:R-:W-:Y:S01]  /*18a0*/  F2FP.BF16.PACK_AB R7, R48, R7 ;  /* 0x000000073007723e */ /* 0x000fe200000010ff */
[----:B------:R-:W-:Y:S01]  /*18b0*/  FMUL.FTZ R65, R65, c[0x0][0x2e0] ;  /* 0x0000b80041417a20 */ /* 0x000fe20000410000 */
[----:B------:R-:W-:Y:S01]  /*18c0*/  IADD3 R26, R18, 0x40, RZ ;  /* 0x00000040121a7810 */ /* 0x000fe20007ffe0ff */
[----:B------:R-:W-:Y:S01]  /*18d0*/  FMUL.FTZ R64, R64, c[0x0][0x2e0] ;  /* 0x0000b80040407a20 */ /* 0x000fe20000410000 */
[----:B------:R-:W-:Y:S01]  /*18e0*/  F2FP.BF16.PACK_AB R15, R66, R15 ;  /* 0x0000000f420f723e */ /* 0x000fe200000010ff */
[----:B------:R-:W-:Y:S01]  /*18f0*/  FMUL.FTZ R63, R63, c[0x0][0x2e0] ;  /* 0x0000b8003f3f7a20 */ /* 0x000fe20000410000 */
[----:B------:R-:W-:Y:S01]  /*1900*/  @P0 IADD3 R26, R18, -0x40, RZ ;  /* 0xffffffc0121a0810 */ /* 0x000fe20007ffe0ff */
[----:B------:R-:W-:Y:S01]  /*1910*/  FMUL.FTZ R50, R16, c[0x0][0x2e0] ;  /* 0x0000b80010327a20 */ /* 0x000fe20000410000 */
[----:B------:R-:W-:Y:S01]  /*1920*/  F2FP.BF16.PACK_AB R16, R64, R65 ;  /* 0x000000414010723e */ /* 0x000fe200000010ff */
[----:B------:R-:W-:Y:S01]  /*1930*/  FMUL.FTZ R14, R22, c[0x0][0x2e0] ;  /* 0x0000b800160e7a20 */ /* 0x000fe20000410000 */
[----:B------:R-:W-:Y:S01]  /*1940*/  STS [R18], R7 ;  /* 0x0000000712007388 */ /* 0x000fe20000000800 */
[----:B------:R-:W-:Y:S01]  /*1950*/  FMUL.FTZ R52, R52, c[0x0][0x2e0] ;  /* 0x0000b80034347a20 */ /* 0x000fe20000410000 */
[----:B------:R-:W-:Y:S01]  /*1960*/  F2FP.BF16.PACK_AB R21, R50, R63 ;  /* 0x0000003f3215723e */ /* 0x000fe200000010ff */
[----:B------:R-:W-:Y:S01]  /*1970*/  FMUL.FTZ R45, R45, c[0x0][0x2e0] ;  /* 0x0000b8002d2d7a20 */ /* 0x000fe20000410000 */
[----:B------:R-:W-:Y:S01]  /*1980*/  F2FP.BF16.PACK_AB R14, R47, R14 ;  /* 0x0000000e2f0e723e */ /* 0x000fe200000010ff */
[----:B------:R-:W-:Y:S01]  /*1990*/  FMUL.FTZ R62, R62, c[0x0][0x2e0] ;  /* 0x0000b8003e3e7a20 */ /* 0x000fe20000410000 */
[----:B------:R-:W-:Y:S01]  /*19a0*/  STS [R18+0x400], R15 ;  /* 0x0004000f12007388 */ /* 0x000fe20000000800 */
[----:B------:R-:W-:Y:S01]  /*19b0*/  FMUL.FTZ R61, R61, c[0x0][0x2e0] ;  /* 0x0000b8003d3d7a20 */ /* 0x000fe20000410000 */
[----:B------:R-:W-:Y:S01]  /*19c0*/  F2FP.BF16.PACK_AB R52, R45, R52 ;  /* 0x000000342d34723e */ /* 0x000fe200000010ff */
[----:B------:R-:W-:Y:S01]  /*19d0*/  FMUL.FTZ R60, R60, c[0x0][0x2e0] ;  /* 0x0000b8003c3c7a20 */ /* 0x000fe20000410000 */
[----:B------:R-:W-:Y:S01]  /*19e0*/  STS [R26], R5 ;  /* 0x000000051a007388 */ /* 0x000fe20000000800 */
[----:B------:R-:W-:Y:S01]  /*19f0*/  FMUL.FTZ R59, R59, c[0x0][0x2e0] ;  /* 0x0000b8003b3b7a20 */ /* 0x000fe20000410000 */
[----:B------:R-:W-:Y:S01]  /*1a00*/  F2FP.BF16.PACK_AB R4, R61, R62 ;  /* 0x0000003e3d04723e */ /* 0x000fe200000010ff */
[----:B------:R-:W-:Y:S01]  /*1a10*/  FMUL.FTZ R22, R58, c[0x0][0x2e0] ;  /* 0x0000b8003a167a20 */ /* 0x000fe20000410000 */
[----:B------:R-:W-:Y:S01]  /*1a20*/  STS [R26+0x400], R6 ;  /* 0x000400061a007388 */ /* 0x000fe20000000800 */
[----:B------:R-:W-:Y:S01]  /*1a30*/  FMUL.FTZ R57, R57, c[0x0][0x2e0] ;  /* 0x0000b80039397a20 */ /* 0x000fe20000410000 */
[----:B------:R-:W-:Y:S01]  /*1a40*/  F2FP.BF16.PACK_AB R12, R59, R60 ;  /* 0x0000003c3b0c723e */ /* 0x000fe200000010ff */
[----:B------:R-:W-:Y:S01]  /*1a50*/  FMUL.FTZ R75, R75, c[0x0][0x2e0] ;  /* 0x0000b8004b4b7a20 */ /* 0x000fe20000410000 */
[----:B------:R0:W-:Y:S01]  /*1a60*/  STS [R18+0x1000], R16 ;  /* 0x0010001012007388 */ /* 0x0001e20000000800 */
[----:B------:R-:W-:Y:S01]  /*1a70*/  FMUL.FTZ R70, R70, c[0x0][0x2e0] ;  /* 0x0000b80046467a20 */ /* 0x000fe20000410000 */
[----:B------:R-:W-:Y:S01]  /*1a80*/  F2FP.BF16.PACK_AB R22, R57, R22 ;  /* 0x000000163916723e */ /* 0x000fe200000010ff */
[----:B------:R-:W-:Y:S01]  /*1a90*/  FMUL.FTZ R68, R68, c[0x0][0x2e0] ;  /* 0x0000b80044447a20 */ /* 0x000fe20000410000 */
[----:B------:R-:W-:Y:S01]  /*1aa0*/  STS [R18+0x1400], R21 ;  /* 0x0014001512007388 */ /* 0x000fe20000000800 */
        /* <DEDUP_REMOVED lines=9> */
[----:B0-----:R-:W-:Y:S01]  /*1b40*/  SHF.L.U32 R16, R19, 0x1, RZ ;  /* 0x0000000113107819 */ /* 0x001fe200000006ff */
[----:B------:R-:W-:Y:S01]  /*1b50*/  FMUL.FTZ R2, R2, c[0x0][0x2e0] ;  /* 0x0000b80002027a20 */ /* 0x000fe20000410000 */
[----:B------:R-:W-:Y:S01]  /*1b60*/  STS [R18+0x2000], R20 ;  /* 0x0020001412007388 */ /* 0x000fe20000000800 */
[----:B------:R-:W-:Y:S01]  /*1b70*/  FMUL.FTZ R45, R10, c[0x0][0x2e0] ;  /* 0x0000b8000a2d7a20 */ /* 0x000fe20000410000 */
[----:B------:R-:W-:Y:S01]  /*1b80*/  F2FP.BF16.PACK_AB R10, R9, R0 ;  /* 0x00000000090a723e */ /* 0x000fe200000010ff */
        /* <DEDUP_REMOVED lines=43> */
[----:B------:R-:W-:-:S02]  /*1e40*/  F2FP.BF16.PACK_AB R29, R29, R30 ;  /* 0x0000001e1d1d723e */ /* 0x000fc400000010ff */
[----:B------:R2:W-:Y:S01]  /*1e50*/  STS [R26+0x4400], R41 ;  /* 0x004400291a007388 */ /* 0x0005e20000000800 */
[--C-:B------:R-:W-:Y:S02]  /*1e60*/  SHF.R.S32.HI R47, RZ, 0x1f, R46.reuse ;  /* 0x0000001fff2f7819 */ /* 0x100fe4000001142e */
[----:B------:R-:W-:Y:S01]  /*1e70*/  F2FP.BF16.PACK_AB R27, R27, R28 ;  /* 0x0000001c1b1b723e */ /* 0x000fe200000010ff */
[----:B------:R-:W-:Y:S01]  /*1e80*/  STS [R18+0x5000], R52 ;  /* 0x0050003412007388 */ /* 0x000fe20000000800 */
[----:B0-----:R-:W-:Y:S02]  /*1e90*/  MOV R3, UR6 ;  /* 0x0000000600037c02 */ /* 0x001fe40008000f00 */
[----:B------:R-:W-:Y:S01]  /*1ea0*/  MOV R19, UR8 ;  /* 0x0000000800137c02 */ /* 0x000fe20008000f00 */
[----:B------:R-:W-:Y:S01]  /*1eb0*/  STS [R18+0x5400], R43 ;  /* 0x0054002b12007388 */ /* 0x000fe20000000800 */
[C---:B------:R-:W-:Y:S01]  /*1ec0*/  IADD3 R40, R46.reuse, 0x40, RZ ;  /* 0x000000402e287810 */ /* 0x040fe20007ffe0ff */
[----:B-1----:R-:W-:Y:S01]  /*1ed0*/  IMAD.WIDE.U32 R2, R3, c[0x0][0x398], R46 ;  /* 0x0000e60003027a25 */ /* 0x002fe200078e002e */
[----:B--2---:R-:W-:Y:S01]  /*1ee0*/  IADD3 R41, R46, 0x80, RZ ;  /* 0x000000802e297810 */ /* 0x004fe20007ffe0ff */
[----:B------:R-:W-:Y:S03]  /*1ef0*/  STS [R26+0x5000], R69 ;  /* 0x005000451a007388 */ /* 0x000fe60000000800 */
[----:B------:R-:W-:Y:S01]  /*1f00*/  IADD3 R2, P0, R2, UR20, RZ ;  /* 0x0000001402027c10 */ /* 0x000fe2000ff1e0ff */
[----:B------:R-:W-:Y:S03]  /*1f10*/  STS [R26+0x5400], R39 ;  /* 0x005400271a007388 */ /* 0x000fe60000000800 */
[----:B------:R-:W-:Y:S01]  /*1f20*/  IADD3.X R3, R3, UR11, R19, P0, !PT ;  /* 0x0000000b03037c10 */ /* 0x000fe200087fe413 */
[----:B------:R-:W-:Y:S04]  /*1f30*/  STS [R18+0x6000], R10 ;  /* 0x0060000a12007388 */ /* 0x000fe80000000800 */
[----:B------:R0:W-:Y:S04]  /*1f40*/  STS [R18+0x6400], R37 ;  /* 0x0064002512007388 */ /* 0x0001e80000000800 */
[----:B------:R-:W-:Y:S04]  /*1f50*/  STS [R26+0x6000], R32 ;  /* 0x006000201a007388 */ /* 0x000fe80000000800 */
[----:B------:R1:W-:Y:S01]  /*1f60*/  STS [R26+0x6400], R0 ;  /* 0x006400001a007388 */ /* 0x0003e20000000800 */
[----:B0-----:R-:W-:-:S03]  /*1f70*/  MOV R37, UR7 ;  /* 0x0000000700257c02 */ /* 0x001fc60008000f00 */
[----:B------:R0:W-:Y:S02]  /*1f80*/  STS [R18+0x7000], R35 ;  /* 0x0070002312007388 */ /* 0x0001e40000000800 */
[----:B------:R-:W-:Y:S02]  /*1f90*/  IMAD.WIDE.U32 R36, R37, c[0x0][0x3b0], R2 ;  /* 0x0000ec0025247a25 */ /* 0x000fe400078e0002 */
[----:B------:R0:W-:Y:S01]  /*1fa0*/  STS [R18+0x7400], R33 ;  /* 0x0074002112007388 */ /* 0x0001e20000000800 */
[----:B-1----:R-:W-:-:S03]  /*1fb0*/  IADD3 R0, R17, 0x20, RZ ;  /* 0x0000002011007810 */ /* 0x002fc60007ffe0ff */
[----:B------:R0:W-:Y:S01]  /*1fc0*/  STS [R26+0x7000], R29 ;  /* 0x0070001d1a007388 */ /* 0x0001e20000000800 */
[----:B------:R-:W-:Y:S02]  /*1fd0*/  IADD3 R19, R37, UR9, RZ ;  /* 0x0000000925137c10 */ /* 0x000fe4000fffe0ff */
[----:B------:R-:W-:Y:S01]  /*1fe0*/  ISETP.GE.AND P0, PT, R0, UR5, PT ;  /* 0x0000000500007c0c */ /* 0x000fe2000bf06270 */
[----:B------:R0:W-:Y:S01]  /*1ff0*/  STS [R26+0x7400], R27 ;  /* 0x0074001b1a007388 */ /* 0x0001e20000000800 */
[----:B------:R-:W-:-:S03]  /*2000*/  SHF.R.S32.HI R0, RZ, 0x1f, R17 ;  /* 0x0000001fff007819 */ /* 0x000fc60000011411 */
[----:B------:R-:W-:Y:S06]  /*2010*/  BAR.SYNC.DEFER_BLOCKING 0x0 ;  /* 0x0000000000007b1d */ /* 0x000fec0000010000 */
[----:B------:R0:W1:Y:S04]  /*2020*/  LDS.128 R12, [R16+0x1000] ;  /* 0x00100000100c7984 */ /* 0x0000680000000c00 */
[----:B------:R0:W2:Y:S04]  /*2030*/  LDS.128 R8, [R16+0x3000] ;  /* 0x0030000010087984 */ /* 0x0000a80000000c00 */
[----:B------:R0:W3:Y:S01]  /*2040*/  LDS.128 R4, [R16+0x5000] ;  /* 0x0050000010047984 */ /* 0x0000e20000000c00 */
[----:B------:R-:W-:Y:S05]  /*2050*/  @P1 BRA `(.L_x_3) ;  /* 0x0000013000001947 */ /* 0x000fea0003800000 */
[----:B------:R-:W-:Y:S01]  /*2060*/  ISETP.GE.AND P1, PT, R46, c[0x0][0x220], PT ;  /* 0x000088002e007a0c */ /* 0x000fe20003f26270 */
[----:B------:R-:W4:Y:S01]  /*2070*/  LDS.128 R20, [R16+0x2000] ;  /* 0x0020000010147984 */ /* 0x000f220000000c00 */
[----:B------:R-:W-:Y:S01]  /*2080*/  IMAD R38, R0, c[0x0][0x398], RZ ;  /* 0x0000e60000267a24 */ /* 0x000fe200078e02ff */
[----:B------:R-:W-:Y:S01]  /*2090*/  ISETP.GE.AND P2, PT, R40, c[0x0][0x220], PT ;  /* 0x0000880028007a0c */ /* 0x000fe20003f46270 */
[----:B0-----:R-:W-:Y:S01]  /*20a0*/  IMAD.MOV.U32 R18, RZ, RZ, R36 ;  /* 0x000000ffff127224 */ /* 0x001fe200078e0024 */
[----:B------:R-:W0:Y:S01]  /*20b0*/  LDS.128 R24, [R16+0x4000] ;  /* 0x0040000010187984 */ /* 0x000e220000000c00 */
[----:B------:R-:W-:Y:S01]  /*20c0*/  IMAD R39, R17, c[0x0][0x39c], R38 ;  /* 0x0000e70011277a24 */ /* 0x000fe200078e0226 */
[----:B------:R-:W-:Y:S01]  /*20d0*/  ISETP.GE.AND P3, PT, R41, c[0x0][0x220], PT ;  /* 0x0000880029007a0c */ /* 0x000fe20003f66270 */
[----:B------:R-:W-:Y:S01]  /*20e0*/  IMAD.WIDE.U32 R2, R17, c[0x0][0x398], R18 ;  /* 0x0000e60011027a25 */ /* 0x000fe200078e0012 */
[----:B------:R-:W5:Y:S01]  /*20f0*/  LDS.128 R28, [R16+0x6000] ;  /* 0x00600000101c7984 */ /* 0x000f620000000c00 */
[----:B------:R-:W-:-:S03]  /*2100*/  ISETP.GE.AND P4, PT, R42, c[0x0][0x220], PT ;  /* 0x000088002a007a0c */ /* 0x000fc60003f86270 */
[----:B------:R-:W3:Y:S01]  /*2110*/  @!P1 LDS.128 R32, [R16] ;  /* 0x0000000010209984 */ /* 0x000ee20000000c00 */
[----:B------:R-:W-:Y:S02]  /*2120*/  IADD3 R3, R3, R39, RZ ;  /* 0x0000002703037210 */ /* 0x000fe40007ffe0ff */
[----:B------:R-:W-:-:S04]  /*2130*/  LEA R38, P5, R2, c[0x0][0x338], 0x1 ;  /* 0x0000ce0002267a11 */ /* 0x000fc800078a08ff */
[----:B------:R-:W-:-:S05]  /*2140*/  LEA.HI.X R39, R2, c[0x0][0x33c], R3, 0x1, P5 ;  /* 0x0000cf0002277a11 */ /* 0x000fca00028f0c03 */
[----:B----4-:R4:W-:Y:S04]  /*2150*/  @!P2 STG.E.128 [R38.64+0x80], R20 ;  /* 0x000080142600a986 */ /* 0x0109e8000c101d16 */
[----:B0-----:R4:W-:Y:S04]  /*2160*/  @!P3 STG.E.128 [R38.64+0x100], R24 ;  /* 0x000100182600b986 */ /* 0x0019e8000c101d16 */
[----:B-----5:R4:W-:Y:S04]  /*2170*/  @!P4 STG.E.128 [R38.64+0x180], R28 ;  /* 0x0001801c2600c986 */ /* 0x0209e8000c101d16 */
[----:B---3--:R4:W-:Y:S02]  /*2180*/  @!P1 STG.E.128 [R38.64], R32 ;  /* 0x0000002026009986 */ /* 0x0089e4000c101d16 */
.L_x_3:
[----:B------:R-:W-:Y:S05]  /*2190*/  BSYNC B0 ;  /* 0x0000000000007941 */ /* 0x000fea0003800000 */
.L_x_2:
[----:B----4-:R4:W0:Y:S01]  /*21a0*/  LDS.128 R20, [R16+0x7000] ;  /* 0x0070000010147984 */ /* 0x0108220000000c00 */
[----:B------:R-:W-:Y:S05]  /*21b0*/  @P0 EXIT ;  /* 0x000000000000094d */ /* 0x000fea0003800000 */
[----:B------:R-:W-:Y:S02]  /*21c0*/  IADD3 R17, P0, R17, 0x20, RZ ;  /* 0x0000002011117810 */ /* 0x000fe40007f1e0ff */
[----:B------:R-:W-:-:S02]  /*21d0*/  MOV R2, R36 ;  /* 0x0000002400027202 */ /* 0x000fc40000000f00 */
[----:B------:R-:W-:Y:S02]  /*21e0*/  IADD3.X R0, RZ, R0, RZ, P0, !PT ;  /* 0x00000000ff007210 */ /* 0x000fe400007fe4ff */
[----:B------:R-:W-:Y:S02]  /*21f0*/  MOV R3, R19 ;  /* 0x0000001300037202 */ /* 0x000fe40000000f00 */
[----:B------:R-:W-:Y:S01]  /*2200*/  ISETP.GE.AND P1, PT, R46, c[0x0][0x220], PT ;  /* 0x000088002e007a0c */ /* 0x000fe20003f26270 */
[----:B------:R-:W-:Y:S01]  /*2210*/  IMAD R0, R0, c[0x0][0x398], RZ ;  /* 0x0000e60000007a24 */ /* 0x000fe200078e02ff */
[----:B------:R-:W-:Y:S01]  /*2220*/  ISETP.GE.AND P2, PT, R40, c[0x0][0x220], PT ;  /* 0x0000880028007a0c */ /* 0x000fe20003f46270 */
[----:B------:R-:W-:Y:S01]  /*2230*/  IMAD.WIDE.U32 R2, R17, c[0x0][0x398], R2 ;  /* 0x0000e60011027a25 */ /* 0x000fe200078e0002 */
[----:B------:R-:W-:-:S03]  /*2240*/  ISETP.GE.AND P3, PT, R41, c[0x0][0x220], PT ;  /* 0x0000880029007a0c */ /* 0x000fc60003f66270 */
[----:B------:R-:W-:Y:S01]  /*2250*/  IMAD R17, R17, c[0x0][0x39c], R0 ;  /* 0x0000e70011117a24 */ /* 0x000fe200078e0200 */
[----:B0---4-:R-:W-:-:S04]  /*2260*/  LEA R16, P0, R2, c[0x0][0x338], 0x1 ;  /* 0x0000ce0002107a11 */ /* 0x011fc800078008ff */
[----:B------:R-:W-:-:S04]  /*2270*/  IADD3 R3, R3, R17, RZ ;  /* 0x0000001103037210 */ /* 0x000fc80007ffe0ff */
[----:B------:R-:W-:Y:S02]  /*2280*/  LEA.HI.X R17, R2, c[0x0][0x33c], R3, 0x1, P0 ;  /* 0x0000cf0002117a11 */ /* 0x000fe400000f0c03 */
[----:B------:R-:W-:-:S03]  /*2290*/  ISETP.GE.AND P0, PT, R42, c[0x0][0x220], PT ;  /* 0x000088002a007a0c */ /* 0x000fc60003f06270 */
[----:B-1----:R0:W-:Y:S04]  /*22a0*/  @!P1 STG.E.128 [R16.64], R12 ;  /* 0x0000000c10009986 */ /* 0x0021e8000c101d16 */
[----:B--2---:R0:W-:Y:S04]  /*22b0*/  @!P2 STG.E.128 [R16.64+0x80], R8 ;  /* 0x000080081000a986 */ /* 0x0041e8000c101d16 */
[----:B---3--:R0:W-:Y:S02]  /*22c0*/  @!P3 STG.E.128 [R16.64+0x100], R4 ;  /* 0x000100041000b986 */ /* 0x0081e4000c101d16 */
[----:B------:R-:W-:Y:S05]  /*22d0*/  @P0 EXIT ;  /* 0x000000000000094d */ /* 0x000fea0003800000 */
[----:B------:R-:W-:Y:S01]  /*22e0*/  STG.E.128 [R16.64+0x180], R20 ;  /* 0x0001801410007986 */ /* 0x000fe2000c101d16 */
[----:B------:R-:W-:Y:S05]  /*22f0*/  EXIT ;  /* 0x000000000000794d */ /* 0x000fea0003800000 */
.L_x_4:
[----:B------:R-:W-:-:S00]  /*2300*/  BRA `(.L_x_4) ;  /* 0xfffffff000007947 */ /* 0x000fc0000383ffff */
[----:B------:R-:W-:-:S00]  /*2310*/  NOP ;  /* 0x0000000000007918 */ /* 0x000fc00000000000 */
        /* <DEDUP_REMOVED lines=14> */
.L_x_1015:


//--------------------- .text._ZN5flash44flash_bwd_dq_dk_dv_loop_seqk_parallel_kernelI23Flash_bwd_kernel_traitsILi256ELi64ELi32ELi8ELi4ELi1ELi2ELb1ELb1EN7cutlass10bfloat16_tE19Flash_kernel_traitsILi256ELi64ELi32ELi8ES3_EELb0ELb1ELb0ELb0ELb0ELb0ELb0EEEvNS_16Flash_bwd_paramsE --------------------------
	.section	.text._ZN5flash44flash_bwd_dq_dk_dv_loop_seqk_parallel_kernelI23Flash_bwd_kernel_traitsILi256ELi64ELi32ELi8ELi4ELi1ELi2ELb1ELb1EN7cutlass10bfloat16_tE19Flash_kernel_traitsILi256ELi64ELi32ELi8ES3_EELb0ELb1ELb0ELb0ELb0ELb0ELb0EEEvNS_16Flash_bwd_paramsE,"ax",@progbits
	.sectioninfo	@"SHI_REGISTERS=255"
	.align	128
        .global         _ZN5flash44flash_bwd_dq_dk_dv_loop_seqk_parallel_kernelI23Flash_bwd_kernel_traitsILi256ELi64ELi32ELi8ELi4ELi1ELi2ELb1ELb1EN7cutlass10bfloat16_tE19Flash_kernel_traitsILi256ELi64ELi32ELi8ES3_EELb0ELb1ELb0ELb0ELb0ELb0ELb0EEEvNS_16Flash_bwd_paramsE
        .type           _ZN5flash44flash_bwd_dq_dk_dv_loop_seqk_parallel_kernelI23Flash_bwd_kernel_traitsILi256ELi64ELi32ELi8ELi4ELi1ELi2ELb1ELb1EN7cutlass10bfloat16_tE19Flash_kernel_traitsILi256ELi64ELi32ELi8ES3_EELb0ELb1ELb0ELb0ELb0ELb0ELb0EEEvNS_16Flash_bwd_paramsE,@function
        .size           _ZN5flash44flash_bwd_dq_dk_dv_loop_seqk_parallel_kernelI23Flash_bwd_kernel_traitsILi256ELi64ELi32ELi8ELi4ELi1ELi2ELb1ELb1EN7cutlass10bfloat16_tE19Flash_kernel_traitsILi256ELi64ELi32ELi8ES3_EELb0ELb1ELb0ELb0ELb0ELb0ELb0EEEvNS_16Flash_bwd_paramsE,(.L_x_1016 - _ZN5flash44flash_bwd_dq_dk_dv_loop_seqk_parallel_kernelI23Flash_bwd_kernel_traitsILi256ELi64ELi32ELi8ELi4ELi1ELi2ELb1ELb1EN7cutlass10bfloat16_tE19Flash_kernel_traitsILi256ELi64ELi32ELi8ES3_EELb0ELb1ELb0ELb0ELb0ELb0ELb0EEEvNS_16Flash_bwd_paramsE)
        .other          _ZN5flash44flash_bwd_dq_dk_dv_loop_seqk_parallel_kernelI23Flash_bwd_kernel_traitsILi256ELi64ELi32ELi8ELi4ELi1ELi2ELb1ELb1EN7cutlass10bfloat16_tE19Flash_kernel_traitsILi256ELi64ELi32ELi8ES3_EELb0ELb1ELb0ELb0ELb0ELb0ELb0EEEvNS_16Flash_bwd_paramsE,@"STO_CUDA_ENTRY STV_DEFAULT"
_ZN5flash44flash_bwd_dq_dk_dv_loop_seqk_parallel_kernelI23Flash_bwd_kernel_traitsILi256ELi64ELi32ELi8ELi4ELi1ELi2ELb1ELb1EN7cutlass10bfloat16_tE19Flash_kernel_traitsILi256ELi64ELi32ELi8ES3_EELb0ELb1ELb0ELb0ELb0ELb0ELb0EEEvNS_16Flash_bwd_paramsE:
.text._ZN5flash44flash_bwd_dq_dk_dv_loop_seqk_parallel_kernelI23Flash_bwd_kernel_traitsILi256ELi64ELi32ELi8ELi4ELi1ELi2ELb1ELb1EN7cutlass10bfloat16_tE19Flash_kernel_traitsILi256ELi64ELi32ELi8ES3_EELb0ELb1ELb0ELb0ELb0ELb0ELb0EEEvNS_16Flash_bwd_paramsE:
[----:B------:R-:W-:Y:S02]  /*0000*/  MOV R1, c[0x0][0x28] ;  /* 0x00000a0000017a02 */ /* 0x000fe40000000f00 */
[----:B------:R-:W1:Y:S01]  /*0010*/  S2UR UR37, SR_CTAID.X ;  /* 0x00000000002579c3 */ /* 0x000e620000002500 */
[----:B------:R-:W-:Y:S01]  /*0020*/  UMOV UR5, 0x1f ;  /* 0x0000001f00057882 */ /* 0x000fe20000000000 */
[----:B------:R-:W-:Y:S01]  /*0030*/  IADD3 R1, R1, -0x10, RZ ;  /* 0xfffffff001017810 */ /* 0x000fe20007ffe0ff */
[----:B------:R-:W-:Y:S02]  /*0040*/  ULDC UR4, c[0x0][0x218] ;  /* 0x0000860000047ab9 */ /* 0x000fe40000000800 */
[----:B------:R-:W-:-:S04]  /*0050*/  UIADD3 UR4, UR5, UR4, URZ ;  /* 0x0000000405047290 */ /* 0x000fc8000fffe03f */
[----:B------:R-:W-:-:S04]  /*0060*/  USHF.R.S32.HI UR5, URZ, 0x1f, UR4 ;  /* 0x0000001f3f057899 */ /* 0x000fc80008011404 */
[----:B------:R-:W-:-:S04]  /*0070*/  ULEA.HI UR4, UR5, UR4, URZ, 0x5 ;  /* 0x0000000405047291 */ /* 0x000fc8000f8f283f */
[----:B------:R-:W-:-:S04]  /*0080*/  USHF.R.S32.HI UR4, URZ, 0x5, UR4 ;  /* 0x000000053f047899 */ /* 0x000fc80008011404 */
[----:B-1----:R-:W-:-:S06]  /*0090*/  UISETP.GE.AND UP0, UPT, UR37, UR4, UPT ;  /* 0x000000042500728c */ /* 0x002fcc000bf06270 */
[----:B------:R-:W-:-:S13]  /*00a0*/  PLOP3.LUT P0, PT, PT, PT, UP0, 0x80, 0x0 ;  /* 0x000000000000781c */ /* 0x000fda0003f0f008 */
[----:B------:R-:W-:Y:S05]  /*00b0*/  @P0 EXIT ;  /* 0x000000000000094d */ /* 0x000fea0003800000 */
[----:B------:R-:W1:Y:S01]  /*00c0*/  S2R R13, SR_TID.X ;  /* 0x00000000000d7919 */ /* 0x000e620000002100 */
[----:B------:R-:W2:Y:S01]  /*00d0*/  S2UR UR33, SR_CTAID.Z ;  /* 0x00000000002179c3 */ /* 0x000ea20000002700 */
[----:B------:R-:W-:Y:S01]  /*00e0*/  IMAD.MOV.U32 R227, RZ, RZ, 0x40 ;  /* 0x00000040ffe37424 */ /* 0x000fe200078e00ff */
[----:B------:R-:W-:Y:S01]  /*00f0*/  ULDC.U8 UR9, c[0x0][0x328] ;  /* 0x0000ca0000097ab9 */ /* 0x000fe20000000000 */
[----:B------:R-:W-:Y:S01]  /*0100*/  IMAD.MOV.U32 R251, RZ, RZ, 0x1c0 ;  /* 0x000001c0fffb7424 */ /* 0x000fe200078e00ff */
[----:B------:R-:W-:Y:S02]  /*0110*/  UISETP.NE.AND UP5, UPT, UR9, URZ, UPT ;  /* 0x0000003f0900728c */ /* 0x000fe4000bfa5270 */
[----:B------:R-:W-:Y:S02]  /*0120*/  ULDC UR61, c[0x0][0x224] ;  /* 0x00008900003d7ab9 */ /* 0x000fe40000000800 */
[----:B------:R-:W3:Y:S01]  /*0130*/  S2UR UR32, SR_CTAID.Y ;  /* 0x00000000002079c3 */ /* 0x000ee20000002600 */
[----:B------:R-:W-:-:S02]  /*0140*/  ULDC UR44, c[0x0][0x22c] ;  /* 0x00008b00002c7ab9 */ /* 0x000fc40000000800 */
[----:B------:R-:W-:Y:S02]  /*0150*/  ULDC UR34, c[0x0][0x1c0] ;  /* 0x0000700000227ab9 */ /* 0x000fe40000000800 */
[----:B------:R-:W-:Y:S02]  /*0160*/  ULDC UR12, c[0x0][0x1c0] ;  /* 0x00007000000c7ab9 */ /* 0x000fe40000000800 */
[----:B------:R-:W-:Y:S01]  /*0170*/  USHF.R.S32.HI UR7, URZ, 0x1f, UR61 ;  /* 0x0000001f3f077899 */ /* 0x000fe2000801143d */
[----:B------:R-:W4:Y:S01]  /*0180*/  S2UR UR58, SR_CTAID.X ;  /* 0x00000000003a79c3 */ /* 0x000f220000002500 */
[----:B------:R-:W-:Y:S02]  /*0190*/  UIMAD.WIDE UR34, UR44, UR34, URZ ;  /* 0x000000222c2272a5 */ /* 0x000fe4000f8e023f */
[----:B------:R-:W-:Y:S02]  /*01a0*/  UMOV UR8, 0x80 ;  /* 0x0000008000087882 */ /* 0x000fe40000000000 */
[----:B------:R-:W-:Y:S01]  /*01b0*/  ULDC UR6, c[0x0][0x210] ;  /* 0x0000840000067ab9 */ /* 0x000fe20000000800 */
[----:B-1----:R-:W-:Y:S01]  /*01c0*/  SHF.R.S32.HI R12, RZ, 0x1f, R13 ;  /* 0x0000001fff0c7819 */ /* 0x002fe2000001140d */
[----:B--2---:R-:W-:-:S02]  /*01d0*/  UIMAD UR45, UR33, UR44, URZ ;  /* 0x0000002c212d72a4 */ /* 0x004fc4000f8e023f */
[----:B------:R-:W-:Y:S01]  /*01e0*/  UIMAD UR44, UR44, UR12, URZ ;  /* 0x0000000c2c2c72a4 */ /* 0x000fe2000f8e023f */
[CC--:B------:R-:W-:Y:S01]  /*01f0*/  LEA.HI R8, R12.reuse, R13.reuse, RZ, 0x4 ;  /* 0x0000000d0c087211 */ /* 0x0c0fe200078f20ff */
[----:B------:R-:W-:Y:S01]  /*0200*/  ULDC UR53, c[0x0][0x234] ;  /* 0x00008d0000357ab9 */ /* 0x000fe20000000800 */
[----:B------:R-:W-:Y:S01]  /*0210*/  LEA.HI R14, R12, R13, RZ, 0x2 ;  /* 0x0000000d0c0e7211 */ /* 0x000fe200078f10ff */
[----:B------:R-:W-:Y:S01]  /*0220*/  ULDC UR13, c[0x0][0x1c0] ;  /* 0x00007000000d7ab9 */ /* 0x000fe20000000800 */
[----:B------:R-:W-:Y:S01]  /*0230*/  SHF.R.S32.HI R4, RZ, 0x4, R8 ;  /* 0x00000004ff047819 */ /* 0x000fe20000011408 */
[----:B------:R-:W-:Y:S01]  /*0240*/  ULDC UR11, c[0x0][0x1c0] ;  /* 0x00007000000b7ab9 */ /* 0x000fe20000000800 */
[--C-:B------:R-:W-:Y:S01]  /*0250*/  SHF.R.S32.HI R5, RZ, 0x2, R14.reuse ;  /* 0x00000002ff057819 */ /* 0x100fe2000001140e */
[----:B------:R-:W-:Y:S01]  /*0260*/  UIMAD UR53, UR8, UR6, UR53 ;  /* 0x00000006083572a4 */ /* 0x000fe2000f8e0235 */
[----:B------:R-:W-:Y:S01]  /*0270*/  SHF.R.S32.HI R0, RZ, 0x1f, R14 ;  /* 0x0000001fff007819 */ /* 0x000fe2000001140e */
[----:B---3--:R-:W-:Y:S01]  /*0280*/  UIMAD UR50, UR7, UR32, URZ ;  /* 0x00000020073272a4 */ /* 0x008fe2000f8e023f */
[----:B------:R-:W-:Y:S01]  /*0290*/  LEA.HI R2, R8, R4, RZ, 0x1 ;  /* 0x0000000408027211 */ /* 0x000fe200078f08ff */
[----:B------:R-:W-:Y:S01]  /*02a0*/  UIMAD.WIDE.U32 UR42, UR32, UR61, URZ ;  /* 0x0000003d202a72a5 */ /* 0x000fe2000f8e003f */
[----:B------:R-:W-:Y:S01]  /*02b0*/  LEA.HI R0, R0, R5, RZ, 0x3 ;  /* 0x0000000500007211 */ /* 0x000fe200078f18ff */
[----:B------:R-:W-:Y:S01]  /*02c0*/  UIMAD UR6, UR32, UR11, UR33 ;  /* 0x0000000b200672a4 */ /* 0x000fe2000f8e0221 */
[-C--:B------:R-:W-:Y:S01]  /*02d0*/  LEA.HI R10, R12, R13.reuse, RZ, 0x5 ;  /* 0x0000000d0c0a7211 */ /* 0x080fe200078f28ff */
[----:B------:R-:W-:Y:S01]  /*02e0*/  @!UP5 UIMAD UR7, UR32, UR13, UR33 ;  /* 0x0000000d2007d2a4 */ /* 0x000fe2000f8e0221 */
[----:B------:R-:W-:Y:S01]  /*02f0*/  LOP3.LUT R2, R2, 0xfffffffe, RZ, 0xc0, !PT ;  /* 0xfffffffe02027812 */ /* 0x000fe200078ec0ff */
[----:B------:R-:W-:Y:S01]  /*0300*/  USHF.L.U32 UR39, UR44, 0x6, URZ ;  /* 0x000000062c277899 */ /* 0x000fe2000800063f */
[----:B------:R-:W-:Y:S01]  /*0310*/  LOP3.LUT R0, R0, 0xfffffff8, RZ, 0xc0, !PT ;  /* 0xfffffff800007812 */ /* 0x000fe200078ec0ff */
[----:B------:R-:W-:Y:S01]  /*0320*/  ULDC UR47, c[0x0][0x214] ;  /* 0x00008500002f7ab9 */ /* 0x000fe20000000800 */
[----:B------:R-:W-:Y:S01]  /*0330*/  LOP3.LUT R3, R10, 0xffffffe0, RZ, 0xc0, !PT ;  /* 0xffffffe00a037812 */ /* 0x000fe200078ec0ff */
[----:B------:R-:W-:Y:S01]  /*0340*/  IMAD.IADD R11, R4, 0x1, -R2 ;  /* 0x00000001040b7824 */ /* 0x000fe200078e0a02 */
[----:B------:R-:W-:Y:S01]  /*0350*/  LEA.HI R16, R12, R13, RZ, 0x3 ;  /* 0x0000000d0c107211 */ /* 0x000fe200078f18ff */
[----:B------:R-:W-:Y:S01]  /*0360*/  IMAD.IADD R9, R5, 0x1, -R0 ;  /* 0x0000000105097824 */ /* 0x000fe200078e0a00 */
[----:B------:R-:W-:Y:S01]  /*0370*/  ULDC UR54, c[0x0][0x1c8] ;  /* 0x0000720000367ab9 */ /* 0x000fe20000000800 */
[----:B------:R-:W-:Y:S01]  /*0380*/  IMAD.IADD R2, R13, 0x1, -R3 ;  /* 0x000000010d027824 */ /* 0x000fe200078e0a03 */
[----:B------:R-:W-:Y:S01]  /*0390*/  SHF.R.S32.HI R6, RZ, 0x3, R16 ;  /* 0x00000003ff067819 */ /* 0x000fe20000011410 */
[----:B------:R-:W-:Y:S01]  /*03a0*/  ULDC.U8 UR10, c[0x0][0x3d0] ;  /* 0x0000f400000a7ab9 */ /* 0x000fe20000000000 */
[----:B------:R-:W-:Y:S01]  /*03b0*/  LOP3.LUT R0, R16, 0xfffffff8, RZ, 0xc0, !PT ;  /* 0xfffffff810007812 */ /* 0x000fe200078ec0ff */
[----:B------:R-:W-:Y:S01]  /*03c0*/  ULDC UR48, c[0x0][0x224] ;  /* 0x0000890000307ab9 */ /* 0x000fe20000000800 */
[----:B------:R-:W-:Y:S01]  /*03d0*/  SHF.R.S32.HI R4, RZ, 0x1f, R2 ;  /* 0x0000001fff047819 */ /* 0x000fe20000011402 */
[----:B------:R-:W-:Y:S01]  /*03e0*/  IMAD.SHL.U32 R3, R6, 0x40, RZ ;  /* 0x0000004006037824 */ /* 0x000fe200078e00ff */
[----:B------:R-:W-:Y:S01]  /*03f0*/  LOP3.LUT P2, RZ, R9, 0x2, RZ, 0xc0, !PT ;  /* 0x0000000209ff7812 */ /* 0x000fe2000784c0ff */
[----:B------:R-:W-:Y:S01]  /*0400*/  IMAD.IADD R0, R13, 0x1, -R0 ;  /* 0x000000010d007824 */ /* 0x000fe200078e0a00 */
[----:B------:R-:W-:Y:S01]  /*0410*/  LEA.HI R17, R4, R2, RZ, 0x2 ;  /* 0x0000000204117211 */ /* 0x000fe200078f10ff */
[----:B------:R-:W-:Y:S01]  /*0420*/  @UP5 UIMAD UR52, UR32, UR47, URZ ;  /* 0x0000002f203452a4 */ /* 0x000fe2000f8e023f */
[----:B------:R-:W-:Y:S01]  /*0430*/  LOP3.LUT R2, R3, 0x1c0, RZ, 0xc0, !PT ;  /* 0x000001c003027812 */ /* 0x000fe200078ec0ff */
[C---:B------:R-:W-:Y:S01]  /*0440*/  IMAD.SHL.U32 R244, R0.reuse, 0x8, RZ ;  /* 0x0000000800f47824 */ /* 0x040fe200078e00ff */
[C---:B------:R-:W-:Y:S01]  /*0450*/  LOP3.LUT P0, RZ, R0.reuse, 0x4, RZ, 0xc0, !PT ;  /* 0x0000000400ff7812 */ /* 0x040fe2000780c0ff */
[----:B------:R-:W-:Y:S01]  /*0460*/  IMAD.SHL.U32 R5, R0, 0x40, RZ ;  /* 0x0000004000057824 */ /* 0x000fe200078e00ff */
[----:B------:R-:W-:Y:S01]  /*0470*/  SHF.R.U32.HI R4, RZ, 0x3, R2 ;  /* 0x00000003ff047819 */ /* 0x000fe20000011602 */
[----:B------:R-:W-:Y:S01]  /*0480*/  ULDC.64 UR4, c[0x0][0x118] ;  /* 0x0000460000047ab9 */ /* 0x000fe20000000a00 */
[----:B------:R-:W-:Y:S01]  /*0490*/  LOP3.LUT R3, R2, 0x38, R244, 0xf8, !PT ;  /* 0x0000003802037812 */ /* 0x000fe200078ef8f4 */
[----:B------:R-:W-:Y:S01]  /*04a0*/  UMOV UR59, 0x4 ;  /* 0x00000004003b7882 */ /* 0x000fe20000000000 */
[----:B------:R-:W-:Y:S01]  /*04b0*/  LOP3.LUT R2, R5, 0x1c0, RZ, 0xc0, !PT ;  /* 0x000001c005027812 */ /* 0x000fe200078ec0ff */
[----:B------:R-:W-:Y:S01]  /*04c0*/  ULOP3.LUT UR54, UR33, UR54, URZ, 0x3c, !UPT ;  /* 0x0000003621367292 */ /* 0x000fe2000f8e3c3f */
[----:B------:R-:W-:Y:S01]  /*04d0*/  LOP3.LUT R6, R3, R4, RZ, 0x3c, !PT ;  /* 0x0000000403067212 */ /* 0x000fe200078e3cff */
[----:B------:R-:W-:Y:S01]  /*04e0*/  USHF.L.U32 UR60, UR32, 0x7, URZ ;  /* 0x00000007203c7899 */ /* 0x000fe2000800063f */
[----:B------:R-:W-:Y:S01]  /*04f0*/  LOP3.LUT R4, R2, 0x8, R16, 0xf8, !PT ;  /* 0x0000000802047812 */ /* 0x000fe200078ef810 */
[----:B------:R-:W-:Y:S01]  /*0500*/  UISETP.NE.AND UP6, UPT, UR10, URZ, UPT ;  /* 0x0000003f0a00728c */ /* 0x000fe2000bfc5270 */
[----:B------:R-:W-:Y:S01]  /*0510*/  SHF.R.U32.HI R3, RZ, 0x3, R2 ;  /* 0x00000003ff037819 */ /* 0x000fe20000011602 */
[----:B------:R-:W-:Y:S01]  /*0520*/  USHF.R.S32.HI UR55, URZ, 0x1f, UR33 ;  /* 0x0000001f3f377899 */ /* 0x000fe20008011421 */
[----:B------:R-:W-:Y:S01]  /*0530*/  LOP3.LUT R2, R9, 0x1, RZ, 0xc0, !PT ;  /* 0x0000000109027812 */ /* 0x000fe200078ec0ff */
[----:B------:R-:W-:Y:S01]  /*0540*/  USHF.R.S32.HI UR57, URZ, 0x1f, UR32 ;  /* 0x0000001f3f397899 */ /* 0x000fe20008011420 */
[----:B------:R-:W-:Y:S01]  /*0550*/  LOP3.LUT R4, R4, R3, RZ, 0x3c, !PT ;  /* 0x0000000304047212 */ /* 0x000fe200078e3cff */
[----:B------:R-:W-:Y:S01]  /*0560*/  IMAD.SHL.U32 R3, R0, 0x20, RZ ;  /* 0x0000002000037824 */ /* 0x000fe200078e00ff */
[----:B------:R-:W-:Y:S01]  /*0570*/  ISETP.NE.U32.AND P1, PT, R2, 0x1, PT ;  /* 0x000000010200780c */ /* 0x000fe20003f25070 */
[----:B------:R-:W-:Y:S01]  /*0580*/  USHF.R.S32.HI UR56, URZ, 0x1f, UR33 ;  /* 0x0000001f3f387899 */ /* 0x000fe20008011421 */
[-C--:B------:R-:W-:Y:S01]  /*0590*/  LEA.HI R2, R12, R13.reuse, RZ, 0x7 ;  /* 0x0000000d0c027211 */ /* 0x080fe200078f38ff */
[----:B------:R-:W-:Y:S01]  /*05a0*/  UIMAD.WIDE.U32 UR40, UR34, UR42, URZ ;  /* 0x0000002a222872a5 */ /* 0x000fe2000f8e003f */
[----:B------:R-:W-:Y:S01]  /*05b0*/  LOP3.LUT P5, RZ, R0, 0x2, RZ, 0xc0, !PT ;  /* 0x0000000200ff7812 */ /* 0x000fe200078ac0ff */
[----:B------:R-:W-:Y:S01]  /*05c0*/  UIMAD UR49, UR35, UR42, URZ ;  /* 0x0000002a233172a4 */ /* 0x000fe2000f8e023f */
[----:B------:R-:W-:Y:S01]  /*05d0*/  SHF.R.S32.HI R7, RZ, 0x7, R2 ;  /* 0x00000007ff077819 */ /* 0x000fe20000011402 */
[----:B------:R-:W-:Y:S01]  /*05e0*/  IMAD.SHL.U32 R2, R11, 0x100, RZ ;  /* 0x000001000b027824 */ /* 0x000fe200078e00ff */
[----:B------:R-:W-:Y:S01]  /*05f0*/  LOP3.LUT R5, R14, 0x7ffffffc, RZ, 0xc0, !PT ;  /* 0x7ffffffc0e057812 */ /* 0x000fe200078ec0ff */
[----:B------:R-:W-:Y:S01]  /*0600*/  USHF.R.S32.HI UR51, URZ, 0x1f, UR45 ;  /* 0x0000001f3f337899 */ /* 0x000fe2000801142d */
[----:B------:R-:W-:Y:S01]  /*0610*/  SEL R232, R227, 0xffffffc0, !P0 ;  /* 0xffffffc0e3e87807 */ /* 0x000fe20004000000 */
[----:B------:R-:W-:Y:S01]  /*0620*/  IMAD R0, R7, 0x2, R11 ;  /* 0x0000000207007824 */ /* 0x000fe200078e020b */
[----:B------:R-:W-:Y:S01]  /*0630*/  LOP3.LUT R2, R2, 0x100, RZ, 0xc0, !PT ;  /* 0x0000010002027812 */ /* 0x000fe200078ec0ff */
[----:B------:R-:W-:Y:S01]  /*0640*/  IMAD.IADD R14, R13, 0x1, -R5 ;  /* 0x000000010d0e7824 */ /* 0x000fe200078e0a05 */
[----:B------:R-:W-:Y:S01]  /*0650*/  SEL R251, R251, 0x240, !P1 ;  /* 0x00000240fbfb7807 */ /* 0x000fe20004800000 */
[----:B------:R-:W-:Y:S01]  /*0660*/  IMAD.U32 R0, R0, 0x200, R4 ;  /* 0x0000020000007824 */ /* 0x000fe200078e0004 */
[----:B------:R-:W-:Y:S01]  /*0670*/  LOP3.LUT R226, R2, 0xe0, R3, 0xf8, !PT ;  /* 0x000000e002e27812 */ /* 0x000fe200078ef803 */
[----:B------:R-:W-:Y:S01]  /*0680*/  IMAD.SHL.U32 R4, R11, 0x20, RZ ;  /* 0x000000200b047824 */ /* 0x000fe200078e00ff */
[----:B------:R-:W-:Y:S01]  /*0690*/  LEA.HI R3, R12, R13, RZ, 0x6 ;  /* 0x0000000d0c037211 */ /* 0x000fe200078f30ff */
[----:B------:R-:W-:Y:S01]  /*06a0*/  IMAD.SHL.U32 R5, R9, 0x20, RZ ;  /* 0x0000002009057824 */ /* 0x000fe200078e00ff */
[----:B------:R-:W-:Y:S01]  /*06b0*/  LOP3.LUT R2, R8, 0xfffffff0, RZ, 0xc0, !PT ;  /* 0xfffffff008027812 */ /* 0x000fe200078ec0ff */
[----:B------:R-:W-:Y:S01]  /*06c0*/  IMAD.SHL.U32 R229, R0, 0x2, RZ ;  /* 0x0000000200e57824 */ /* 0x000fe200078e00ff */
[----:B------:R-:W-:Y:S01]  /*06d0*/  SHF.R.S32.HI R3, RZ, 0x6, R3 ;  /* 0x00000006ff037819 */ /* 0x000fe20000011403 */
[----:B------:R-:W-:Y:S01]  /*06e0*/  UIMAD UR48, UR6, UR48, URZ ;  /* 0x00000030063072a4 */ /* 0x000fe2000f8e023f */
[----:B------:R-:W-:Y:S01]  /*06f0*/  LOP3.LUT R4, R4, 0x20, RZ, 0xc0, !PT ;  /* 0x0000002004047812 */ /* 0x000fe200078ec0ff */
[----:B------:R-:W-:Y:S01]  /*0700*/  IMAD.IADD R2, R13, 0x1, -R2 ;  /* 0x000000010d027824 */ /* 0x000fe200078e0a02 */
[----:B------:R-:W-:Y:S01]  /*0710*/  LOP3.LUT R5, R5, 0xe0, RZ, 0xc0, !PT ;  /* 0x000000e005057812 */ /* 0x000fe200078ec0ff */
[C---:B------:R-:W-:Y:S01]  /*0720*/  IMAD R237, R3.reuse, 0x200, R6 ;  /* 0x0000020003ed7824 */ /* 0x040fe200078e0206 */
[----:B------:R-:W-:Y:S01]  /*0730*/  SHF.R.S32.HI R8, RZ, 0x1f, R10 ;  /* 0x0000001fff087819 */ /* 0x000fe2000001140a */
[----:B------:R-:W-:Y:S01]  /*0740*/  IMAD.SHL.U32 R6, R3, 0x8, RZ ;  /* 0x0000000803067824 */ /* 0x000fe200078e00ff */
[----:B------:R-:W-:Y:S01]  /*0750*/  LOP3.LUT P6, RZ, R2, 0x4, RZ, 0xc0, !PT ;  /* 0x0000000402ff7812 */ /* 0x000fe200078cc0ff */
[----:B------:R-:W-:Y:S01]  /*0760*/  IMAD.SHL.U32 R13, R13, 0x2, RZ ;  /* 0x000000020d0d7824 */ /* 0x000fe200078e00ff */
[----:B------:R-:W-:Y:S01]  /*0770*/  IADD3 R236, R232, 0x14000, R229 ;  /* 0x00014000e8ec7810 */ /* 0x000fe20007ffe0e5 */
[----:B------:R-:W-:Y:S01]  /*0780*/  IMAD.SHL.U32 R3, R7, 0x10, RZ ;  /* 0x0000001007037824 */ /* 0x000fe200078e00ff */
[----:B------:R-:W-:Y:S01]  /*0790*/  LOP3.LUT R15, R4, 0x18, R6, 0xf8, !PT ;  /* 0x00000018040f7812 */ /* 0x000fe200078ef806 */
[----:B------:R-:W-:Y:S01]  /*07a0*/  IMAD.SHL.U32 R6, R2, 0x20, RZ ;  /* 0x0000002002067824 */ /* 0x000fe200078e00ff */
[----:B------:R-:W-:Y:S01]  /*07b0*/  @!UP5 UIMAD UR47, UR7, UR47, URZ ;  /* 0x0000002f072fd2a4 */ /* 0x000fe2000f8e023f */
[----:B------:R-:W-:Y:S01]  /*07c0*/  IMAD.IADD R231, R229, 0x1, R232 ;  /* 0x00000001e5e77824 */ /* 0x000fe200078e02e8 */
[----:B------:R-:W-:Y:S01]  /*07d0*/  LOP3.LUT R4, R3, 0x6, R13, 0xf8, !PT ;  /* 0x0000000603047812 */ /* 0x000fe200078ef80d */
[----:B------:R-:W-:Y:S01]  /*07e0*/  IMAD.SHL.U32 R237, R237, 0x2, RZ ;  /* 0x00000002eded7824 */ /* 0x000fe200078e00ff */
[----:B------:R-:W-:Y:S01]  /*07f0*/  LOP3.LUT R13, R5, 0x10, R3, 0xf8, !PT ;  /* 0x00000010050d7812 */ /* 0x000fe200078ef803 */
[----:B------:R-:W-:Y:S01]  /*0800*/  USHF.R.S32.HI UR46, URZ, 0x1f, UR39 ;  /* 0x0000001f3f2e7899 */ /* 0x000fe20008011427 */
[----:B------:R-:W-:Y:S01]  /*0810*/  SHF.R.S32.HI R3, RZ, 0x5, R10 ;  /* 0x00000005ff037819 */ /* 0x000fe2000001140a */
[----:B------:R1:W-:Y:S03]  /*0820*/  STL [R1+0x8], R4 ;  /* 0x0000080401007387 */ /* 0x0003e60000100800 */
[----:B------:R-:W-:-:S02]  /*0830*/  LEA.HI R8, R8, R3, RZ, 0x2 ;  /* 0x0000000308087211 */ /* 0x000fc400078f10ff */
[----:B-1----:R-:W-:-:S04]  /*0840*/  SHF.R.S32.HI R4, RZ, 0x1f, R2 ;  /* 0x0000001fff047819 */ /* 0x002fc80000011402 */
[----:B------:R-:W-:Y:S01]  /*0850*/  LEA.HI R225, R4, R2, RZ, 0x3 ;  /* 0x0000000204e17211 */ /* 0x000fe200078f18ff */
[----:B------:R-:W-:-:S03]  /*0860*/  IMAD.SHL.U32 R4, R11, 0x8, RZ ;  /* 0x000000080b047824 */ /* 0x000fc600078e00ff */
[C---:B------:R-:W-:Y:S01]  /*0870*/  LOP3.LUT R5, R225.reuse, 0xfffffff8, RZ, 0xc0, !PT ;  /* 0xfffffff8e1057812 */ /* 0x040fe200078ec0ff */
[----:B------:R-:W-:Y:S01]  /*0880*/  IMAD.SHL.U32 R225, R225, 0x40, RZ ;  /* 0x00000040e1e17824 */ /* 0x000fe200078e00ff */
[----:B------:R-:W-:-:S03]  /*0890*/  LOP3.LUT R12, R4, 0x8, RZ, 0xc0, !PT ;  /* 0x00000008040c7812 */ /* 0x000fc600078ec0ff */
[----:B------:R-:W-:Y:S01]  /*08a0*/  IMAD.IADD R7, R2, 0x1, -R5 ;  /* 0x0000000102077824 */ /* 0x000fe200078e0a05 */
[----:B------:R-:W-:Y:S01]  /*08b0*/  LOP3.LUT R4, R12, 0x1e0, R6, 0xf8, !PT ;  /* 0x000001e00c047812 */ /* 0x000fe200078ef806 */
[----:B------:R-:W-:Y:S01]  /*08c0*/  IMAD.SHL.U32 R5, R2, 0x4, RZ ;  /* 0x0000000402057824 */ /* 0x000fe200078e00ff */
[----:B------:R-:W-:Y:S02]  /*08d0*/  LEA.HI R2, R10, R3, RZ, 0x1 ;  /* 0x000000030a027211 */ /* 0x000fe400078f08ff */
[----:B------:R-:W-:Y:S02]  /*08e0*/  LOP3.LUT R6, R8, 0xfffffffc, RZ, 0xc0, !PT ;  /* 0xfffffffc08067812 */ /* 0x000fe400078ec0ff */
[----:B------:R-:W-:Y:S02]  /*08f0*/  LOP3.LUT R2, R2, 0x3ffffe, RZ, 0xc0, !PT ;  /* 0x003ffffe02027812 */ /* 0x000fe400078ec0ff */
[----:B------:R-:W-:Y:S01]  /*0900*/  LOP3.LUT R10, R4, 0x38, R5, 0x78, !PT ;  /* 0x00000038040a7812 */ /* 0x000fe200078e7805 */
[----:B------:R-:W-:Y:S01]  /*0910*/  IMAD.SHL.U32 R4, R9, 0x40, RZ ;  /* 0x0000004009047824 */ /* 0x000fe200078e00ff */
[----:B------:R-:W-:Y:S01]  /*0920*/  LOP3.LUT R225, R225, 0xfffffe00, RZ, 0xc0, !PT ;  /* 0xfffffe00e1e17812 */ /* 0x000fe200078ec0ff */
[----:B------:R-:W-:Y:S01]  /*0930*/  IMAD.IADD R6, R3, 0x1, -R6 ;  /* 0x0000000103067824 */ /* 0x000fe200078e0a06 */
[----:B------:R-:W-:Y:S01]  /*0940*/  LOP3.LUT P4, RZ, R7, 0x4, RZ, 0xc0, !PT ;  /* 0x0000000407ff7812 */ /* 0x000fe2000788c0ff */
[----:B------:R-:W-:Y:S01]  /*0950*/  IMAD.SHL.U32 R5, R9, 0x4, RZ ;  /* 0x0000000409057824 */ /* 0x000fe200078e00ff */
[----:B------:R-:W-:Y:S01]  /*0960*/  LOP3.LUT P3, RZ, R7, 0x2, RZ, 0xc0, !PT ;  /* 0x0000000207ff7812 */ /* 0x000fe2000786c0ff */
[C---:B------:R-:W-:Y:S01]  /*0970*/  IMAD.IADD R233, R3.reuse, 0x1, -R2 ;  /* 0x0000000103e97824 */ /* 0x040fe200078e0a02 */
[----:B------:R-:W-:Y:S01]  /*0980*/  LOP3.LUT R2, R4, 0x1c0, RZ, 0xc0, !PT ;  /* 0x000001c004027812 */ /* 0x000fe200078ec0ff */
[----:B------:R-:W-:Y:S01]  /*0990*/  IMAD.SHL.U32 R3, R3, 0x8, RZ ;  /* 0x0000000803037824 */ /* 0x000fe200078e00ff */
[----:B------:R-:W-:Y:S01]  /*09a0*/  LOP3.LUT R9, R13, 0x18, R5, 0x78, !PT ;  /* 0x000000180d097812 */ /* 0x000fe200078e7805 */
[----:B------:R-:W-:Y:S01]  /*09b0*/  IMAD R233, R233, 0x200, R10 ;  /* 0x00000200e9e97824 */ /* 0x000fe200078e020a */
[----:B------:R-:W-:-:S02]  /*09c0*/  LOP3.LUT R4, R226, 0x8, R16, 0xf8, !PT ;  /* 0x00000008e2047812 */ /* 0x000fc400078ef810 */
[----:B------:R-:W-:Y:S02]  /*09d0*/  LOP3.LUT R5, R3, 0x38, RZ, 0xc0, !PT ;  /* 0x0000003803057812 */ /* 0x000fe400078ec0ff */
[----:B------:R-:W-:Y:S02]  /*09e0*/  SHF.R.U32.HI R3, RZ, 0x3, R2 ;  /* 0x00000003ff037819 */ /* 0x000fe40000011602 */
[----:B------:R-:W-:Y:S02]  /*09f0*/  SHF.R.U32.HI R226, RZ, 0x3, R226 ;  /* 0x00000003ffe27819 */ /* 0x000fe400000116e2 */
[----:B------:R-:W-:Y:S01]  /*0a00*/  LOP3.LUT R8, R3, R2, R5, 0x1e, !PT ;  /* 0x0000000203087212 */ /* 0x000fe200078e1e05 */
[----:B------:R-:W-:Y:S01]  /*0a10*/  IMAD.SHL.U32 R2, R7, 0x40, RZ ;  /* 0x0000004007027824 */ /* 0x000fe200078e00ff */
[----:B------:R-:W-:Y:S01]  /*0a20*/  LOP3.LUT R226, R4, 0x38, R226, 0x78, !PT ;  /* 0x0000003804e27812 */ /* 0x000fe200078e78e2 */
[----:B------:R-:W-:Y:S01]  /*0a30*/  IMAD.SHL.U32 R4, R14, 0x2, RZ ;  /* 0x000000020e047824 */ /* 0x000fe200078e00ff */
[----:B------:R-:W-:-:S02]  /*0a40*/  LEA R233, R233, 0x14000, 0x1 ;  /* 0x00014000e9e97811 */ /* 0x000fc400078e08ff */
[----:B------:R-:W-:Y:S01]  /*0a50*/  LOP3.LUT R2, R2, 0x1c0, RZ, 0xc0, !PT ;  /* 0x000001c002027812 */ /* 0x000fe200078ec0ff */
[----:B------:R-:W-:Y:S01]  /*0a60*/  IMAD R3, R6, 0x200, R4 ;  /* 0x0000020006037824 */ /* 0x000fe200078e0204 */
[----:B------:R-:W-:Y:S01]  /*0a70*/  SEL R227, R227, 0xffffffc0, !P4 ;  /* 0xffffffc0e3e37807 */ /* 0x000fe20006000000 */
[----:B------:R-:W-:Y:S01]  /*0a80*/  IMAD.IADD R8, R4, 0x1, R8 ;  /* 0x0000000104087824 */ /* 0x000fe200078e0208 */
[----:B------:R-:W-:Y:S01]  /*0a90*/  IADD3 R234, R233, 0x20, RZ ;  /* 0x00000020e9ea7810 */ /* 0x000fe20007ffe0ff */
[----:B------:R-:W-:Y:S01]  /*0aa0*/  IMAD.IADD R9, R3, 0x1, R9 ;  /* 0x0000000103097824 */ /* 0x000fe200078e0209 */
[----:B------:R-:W-:Y:S01]  /*0ab0*/  SHF.R.U32.HI R3, RZ, 0x3, R2 ;  /* 0x00000003ff037819 */ /* 0x000fe20000011602 */
[----:B------:R-:W-:Y:S01]  /*0ac0*/  IMAD R4, R11, 0x1000, R225 ;  /* 0x000010000b047824 */ /* 0x000fe200078e02e1 */
[----:B------:R-:W-:Y:S01]  /*0ad0*/  @P6 IADD3 R234, R233, -0x20, RZ ;  /* 0xffffffe0e9ea6810 */ /* 0x000fe20007ffe0ff */
[----:B------:R-:W-:Y:S01]  /*0ae0*/  IMAD.SHL.U32 R249, R9, 0x2, RZ ;  /* 0x0000000209f97824 */ /* 0x000fe200078e00ff */
[----:B------:R-:W-:-:S02]  /*0af0*/  LOP3.LUT R7, R3, R2, R12, 0x1e, !PT ;  /* 0x0000000203077212 */ /* 0x000fc400078e1e0c */
[----:B------:R-:W-:Y:S01]  /*0b00*/  LOP3.LUT R5, R3, R2, R5, 0x1e, !PT ;  /* 0x0000000203057212 */ /* 0x000fe200078e1e05 */
[----:B------:R-:W-:Y:S01]  /*0b10*/  IMAD.IADD R252, R249, 0x1, R251 ;  /* 0x00000001f9fc7824 */ /* 0x000fe200078e02fb */
[----:B------:R-:W-:Y:S02]  /*0b20*/  LOP3.LUT R3, R3, R15, R2, 0x1e, !PT ;  /* 0x0000000f03037212 */ /* 0x000fe400078e1e02 */
[----:B------:R-:W-:Y:S01]  /*0b30*/  SHF.R.S32.HI R2, RZ, 0x2, R17 ;  /* 0x00000002ff027819 */ /* 0x000fe20000011411 */
[----:B------:R-:W-:Y:S01]  /*0b40*/  IMAD.IADD R4, R4, 0x1, R5 ;  /* 0x0000000104047824 */ /* 0x000fe200078e0205 */
[C---:B------:R-:W-:Y:S02]  /*0b50*/  IADD3 R250, R249.reuse, 0x10, RZ ;  /* 0x00000010f9fa7810 */ /* 0x040fe40007ffe0ff */
[----:B------:R-:W-:Y:S01]  /*0b60*/  @P2 IADD3 R250, R249, -0x10, RZ ;  /* 0xfffffff0f9fa2810 */ /* 0x000fe20007ffe0ff */
[----:B------:R-:W-:Y:S01]  /*0b70*/  IMAD R5, R6, 0x10, R2 ;  /* 0x0000001006057824 */ /* 0x000fe200078e0202 */
[----:B------:R-:W-:Y:S01]  /*0b80*/  IADD3 R235, R234, 0x800, RZ ;  /* 0x00000800eaeb7810 */ /* 0x000fe20007ffe0ff */
[----:B------:R-:W-:Y:S01]  /*0b90*/  IMAD R2, R6, 0x400, R225 ;  /* 0x0000040006027824 */ /* 0x000fe200078e02e1 */
[----:B------:R-:W-:Y:S01]  /*0ba0*/  LOP3.LUT R225, R3, R225, RZ, 0xfc, !PT ;  /* 0x000000e103e17212 */ /* 0x000fe200078efcff */
[----:B------:R-:W-:Y:S01]  /*0bb0*/  IMAD.MOV.U32 R3, RZ, RZ, 0x20 ;  /* 0x00000020ff037424 */ /* 0x000fe200078e00ff */
[----:B------:R-:W-:Y:S01]  /*0bc0*/  STL [R1+0xc], R5 ;  /* 0x00000c0501007387 */ /* 0x000fe20000100800 */
[----:B------:R-:W-:Y:S01]  /*0bd0*/  IMAD.IADD R2, R2, 0x1, R7 ;  /* 0x0000000102027824 */ /* 0x000fe200078e0207 */
[----:B------:R-:W-:Y:S01]  /*0be0*/  LEA R225, R225, 0x10000, 0x1 ;  /* 0x00010000e1e17811 */ /* 0x000fe200078e08ff */
[----:B------:R-:W-:Y:S01]  /*0bf0*/  IMAD.IADD R251, R251, 0x1, R250 ;  /* 0x00000001fbfb7824 */ /* 0x000fe200078e02fa */
[C---:B------:R-:W-:Y:S01]  /*0c00*/  SEL R0, R3.reuse, 0xffffffe0, !P5 ;  /* 0xffffffe003007807 */ /* 0x040fe20006800000 */
[----:B------:R-:W-:Y:S01]  /*0c10*/  IMAD.SHL.U32 R2, R2, 0x2, RZ ;  /* 0x0000000202027824 */ /* 0x000fe200078e00ff */
[----:B------:R-:W-:-:S02]  /*0c20*/  SEL R224, R3, 0xffffffe0, !P0 ;  /* 0xffffffe003e07807 */ /* 0x000fc40004000000 */
[----:B------:R-:W-:Y:S01]  /*0c30*/  SEL R3, R3, 0xffffffe0, !P3 ;  /* 0xffffffe003037807 */ /* 0x000fe20005800000 */
[----:B------:R-:W-:Y:S02]  /*0c40*/  IMAD.IADD R236, R0, 0x1, R236 ;  /* 0x0000000100ec7824 */ /* 0x000fe400078e02ec */
[----:B------:R-:W-:Y:S01]  /*0c50*/  IMAD.IADD R230, R229, 0x1, R0 ;  /* 0x00000001e5e67824 */ /* 0x000fe200078e0200 */
[----:B------:R-:W-:Y:S01]  /*0c60*/  LEA R0, R8, 0x10000, 0x1 ;  /* 0x0001000008007811 */ /* 0x000fe200078e08ff */
[----:B------:R-:W-:Y:S02]  /*0c70*/  IMAD.IADD R3, R2, 0x1, R3 ;  /* 0x0000000102037824 */ /* 0x000fe400078e0203 */
[----:B------:R-:W-:Y:S02]  /*0c80*/  IMAD R224, R226, 0x2, R224 ;  /* 0x00000002e2e07824 */ /* 0x000fe400078e02e0 */
[----:B------:R1:W-:Y:S01]  /*0c90*/  STL [R1], R0 ;  /* 0x0000000001007387 */ /* 0x0003e20000100800 */
[----:B------:R-:W-:-:S02]  /*0ca0*/  IMAD.IADD R228, R2, 0x1, R227 ;  /* 0x0000000102e47824 */ /* 0x000fc400078e02e3 */
[----:B------:R-:W-:Y:S02]  /*0cb0*/  IMAD.IADD R232, R232, 0x1, R230 ;  /* 0x00000001e8e87824 */ /* 0x000fe400078e02e6 */
[----:B------:R-:W-:Y:S02]  /*0cc0*/  IMAD.SHL.U32 R226, R226, 0x2, RZ ;  /* 0x00000002e2e27824 */ /* 0x000fe400078e00ff */
[----:B------:R-:W-:Y:S02]  /*0cd0*/  IMAD.IADD R227, R3, 0x1, R227 ;  /* 0x0000000103e37824 */ /* 0x000fe400078e02e3 */
[----:B-1--4-:R-:W-:Y:S02]  /*0ce0*/  IMAD.SHL.U32 R0, R4, 0x2, RZ ;  /* 0x0000000204007824 */ /* 0x012fe400078e00ff */
.L_x_37:
[----:B------:R-:W-:Y:S02]  /*0cf0*/  ULDC.64 UR6, c[0x0][0x240] ;  /* 0x0000900000067ab9 */ /* 0x000fe40000000a00 */
[----:B------:R-:W-:Y:S02]  /*0d00*/  UISETP.NE.U32.AND UP1, UPT, URZ, UR6, UPT ;  /* 0x000000063f00728c */ /* 0x000fe4000bf25070 */
[----:B------:R-:W-:-:S02]  /*0d10*/  USHF.L.U32 UR13, UR32, 0x2, URZ ;  /* 0x00000002200d7899 */ /* 0x000fc4000800063f */
[----:B------:R-:W-:Y:S02]  /*0d20*/  USHF.R.S32.HI UR38, URZ, 0x1f, UR32 ;  /* 0x0000001f3f267899 */ /* 0x000fe40008011420 */
[----:B------:R-:W-:Y:S02]  /*0d30*/  UISETP.NE.AND.EX UP1, UPT, URZ, UR7, UPT, UP1 ;  /* 0x000000073f00728c */ /* 0x000fe4000bf25310 */
[----:B------:R-:W-:Y:S02]  /*0d40*/  USHF.L.U64.HI UR12, UR32, 0x2, UR38 ;  /* 0x00000002200c7899 */ /* 0x000fe40008010226 */
[----:B------:R-:W-:Y:S02]  /*0d50*/  UIADD3 UR6, UP0, UR13, UR6, URZ ;  /* 0x000000060d067290 */ /* 0x000fe4000ff1e03f */
[----:B------:R-:W-:Y:S01]  /*0d60*/  PLOP3.LUT P0, PT, PT, PT, UP1, 0x80, 0x0 ;  /* 0x000000000000781c */ /* 0x000fe20003f0f018 */
[----:B------:R-:W-:Y:S02]  /*0d70*/  ULDC.64 UR10, c[0x0][0x250] ;  /* 0x00009400000a7ab9 */ /* 0x000fe40000000a00 */
[----:B------:R-:W-:Y:S01]  /*0d80*/  UIADD3.X UR7, UR12, UR7, URZ, UP0, !UPT ;  /* 0x000000070c077290 */ /* 0x000fe200087fe43f */
[----:B-12---:R-:W-:Y:S01]  /*0d90*/  IMAD.U32 R4, RZ, RZ, UR6 ;  /* 0x00000006ff047e24 */ /* 0x006fe2000f8e00ff */
[----:B------:R-:W-:-:S02]  /*0da0*/  UISETP.NE.U32.AND UP3, UPT, URZ, UR10, UPT ;  /* 0x0000000a3f00728c */ /* 0x000fc4000bf65070 */
[----:B------:R-:W-:Y:S02]  /*0db0*/  ULDC.U8 UR14, c[0x0][0x312] ;  /* 0x0000c480000e7ab9 */ /* 0x000fe40000000000 */
[----:B------:R-:W-:Y:S01]  /*0dc0*/  IMAD.U32 R5, RZ, RZ, UR7 ;  /* 0x00000007ff057e24 */ /* 0x000fe2000f8e00ff */
[----:B------:R-:W-:Y:S02]  /*0dd0*/  UISETP.NE.AND.EX UP3, UPT, URZ, UR11, UPT, UP3 ;  /* 0x0000000b3f00728c */ /* 0x000fe4000bf65330 */
[----:B------:R-:W-:Y:S02]  /*0de0*/  ULDC.64 UR8, c[0x0][0x248] ;  /* 0x0000920000087ab9 */ /* 0x000fe40000000a00 */
[----:B------:R1:W2:Y:S01]  /*0df0*/  @P0 LDG.E R9, [R4.64] ;  /* 0x0000000404090981 */ /* 0x0002a2000c1e1900 */
[----:B------:R-:W-:Y:S02]  /*0e00*/  UISETP.NE.AND UP4, UPT, UR14, URZ, UPT ;  /* 0x0000003f0e00728c */ /* 0x000fe4000bf85270 */
[----:B------:R-:W-:Y:S01]  /*0e10*/  UISETP.EQ.U32.AND UP2, UPT, URZ, UR8, UPT ;  /* 0x000000083f00728c */ /* 0x000fe2000bf42070 */
[----:B---3--:R1:W3:Y:S03]  /*0e20*/  @P0 LDG.E R8, [R4.64+0x4] ;  /* 0x0000040404080981 */ /* 0x0082e6000c1e1900 */
[----:B------:R-:W-:-:S02]  /*0e30*/  @UP3 UIADD3 UR6, UP0, UR13, UR10, URZ ;  /* 0x0000000a0d063290 */ /* 0x000fc4000ff1e03f */
[----:B------:R-:W-:Y:S02]  /*0e40*/  UISETP.EQ.OR.EX UP2, UPT, URZ, UR9, !UP4, UP2 ;  /* 0x000000093f00728c */ /* 0x000fe4000e742720 */
[----:B------:R-:W-:Y:S01]  /*0e50*/  @UP3 UIADD3.X UR7, UR12, UR11, URZ, UP0, !UPT ;  /* 0x0000000b0c073290 */ /* 0x000fe200087fe43f */
[----:B------:R-:W-:Y:S01]  /*0e60*/  PLOP3.LUT P1, PT, PT, PT, UP3, 0x80, 0x0 ;  /* 0x000000000000781c */ /* 0x000fe20003f2f038 */
[----:B------:R-:W-:Y:S02]  /*0e70*/  UIADD3 UR8, UP0, UR13, UR8, URZ ;  /* 0x000000080d087290 */ /* 0x000fe4000ff1e03f */
[----:B------:R-:W-:Y:S02]  /*0e80*/  PLOP3.LUT P2, PT, PT, PT, UP2, 0x80, 0x0 ;  /* 0x000000000000781c */ /* 0x000fe40003f4f028 */
[----:B------:R-:W-:Y:S01]  /*0e90*/  UIADD3.X UR9, UR12, UR9, URZ, UP0, !UPT ;  /* 0x000000090c097290 */ /* 0x000fe200087fe43f */
[----:B------:R-:W-:Y:S01]  /*0ea0*/  MOV R6, UR6 ;  /* 0x0000000600067c02 */ /* 0x000fe20008000f00 */
[----:B------:R-:W-:-:S06]  /*0eb0*/  IMAD.U32 R7, RZ, RZ, UR7 ;  /* 0x00000007ff077e24 */ /* 0x000fcc000f8e00ff */
[----:B----45:R4:W5:Y:S01]  /*0ec0*/  @P1 LDG.E R6, [R6.64] ;  /* 0x0000000406061981 */ /* 0x030962000c1e1900 */
[----:B-1----:R-:W-:Y:S01]  /*0ed0*/  IMAD.U32 R4, RZ, RZ, UR8 ;  /* 0x00000008ff047e24 */ /* 0x002fe2000f8e00ff */
[----:B------:R-:W-:-:S05]  /*0ee0*/  MOV R5, UR9 ;  /* 0x0000000900057c02 */ /* 0x000fca0008000f00 */
[----:B----4-:R-:W4:Y:S01]  /*0ef0*/  @!P2 LDG.E R7, [R4.64] ;  /* 0x000000040407a981 */ /* 0x010f22000c1e1900 */
[----:B------:R-:W-:Y:S02]  /*0f00*/  UMOV UR14, 0xffffffff ;  /* 0xffffffff000e7882 */ /* 0x000fe40000000000 */
[----:B------:R-:W-:Y:S02]  /*0f10*/  UMOV UR18, URZ ;  /* 0x0000003f00127c82 */ /* 0x000fe40008000000 */
[----:B------:R-:W-:Y:S02]  /*0f20*/  UMOV UR23, 0xffffffff ;  /* 0xffffffff00177882 */ /* 0x000fe40000000000 */
[----:B------:R-:W-:Y:S01]  /*0f30*/  ULDC UR8, c[0x0][0x218] ;  /* 0x0000860000087ab9 */ /* 0x000fe20000000800 */
[----:B--2---:R-:W1:Y:S08]  /*0f40*/  @P0 R2UR UR14, R9 ;  /* 0x00000000090e03c2 */ /* 0x004e7000000e0000 */
[----:B---3--:R-:W1:Y:S01]  /*0f50*/  @P0 R2UR UR6, R8 ;  /* 0x00000000080603c2 */ /* 0x008e6200000e0000 */
[----:B------:R-:W-:-:S04]  /*0f60*/  ISETP.NE.U32.AND P0, PT, RZ, c[0x0][0x248], PT ;  /* 0x00009200ff007a0c */ /* 0x000fc80003f05070 */
[----:B------:R-:W-:-:S03]  /*0f70*/  ISETP.NE.AND.EX P0, PT, RZ, c[0x0][0x24c], PT, P0 ;  /* 0x00009300ff007a0c */ /* 0x000fc60003f05300 */
[----:B-----5:R2:W3:Y:S01]  /*0f80*/  @P1 R2UR UR18, R6 ;  /* 0x00000000061213c2 */ /* 0x0204e200000e0000 */
[----:B-1----:R-:W-:-:S07]  /*0f90*/  @UP1 UIADD3 UR24, UR6, -UR14, URZ ;  /* 0x8000000e06181290 */ /* 0x002fce000fffe03f */
[----:B------:R-:W-:Y:S01]  /*0fa0*/  @!UP1 ULDC UR24, c[0x0][0x214] ;  /* 0x0000850000189ab9 */ /* 0x000fe20000000800 */
[----:B----4-:R2:W1:Y:S01]  /*0fb0*/  @!P2 R2UR UR23, R7 ;  /* 0x000000000717a3c2 */ /* 0x01046200000e0000 */
[----:B------:R-:W-:Y:S05]  /*0fc0*/  @!P0 BRA `(.L_x_5) ;  /* 0x0000007000008947 */ /* 0x000fea0003800000 */
[----:B---3--:R-:W-:-:S13]  /*0fd0*/  PLOP3.LUT P0, PT, PT, PT, UP4, 0x80, 0x0 ;  /* 0x000000000000781c */ /* 0x008fda0003f0f048 */
[----:B--2---:R-:W2:Y:S04]  /*0fe0*/  @P0 LDG.E R6, [R4.64+0x4] ;  /* 0x0000040404060981 */ /* 0x004ea8000c1e1900 */
[----:B------:R-:W3:Y:S01]  /*0ff0*/  @!P0 LDG.E R4, [R4.64] ;  /* 0x0000000404048981 */ /* 0x000ee2000c1e1900 */
[----:B--2---:R-:W2:Y:S02]  /*1000*/  @P0 R2UR UR6, R6 ;  /* 0x00000000060603c2 */ /* 0x004ea400000e0000 */
[----:B-12---:R-:W-:-:S11]  /*1010*/  @UP4 UIADD3 UR8, UR6, -UR23, URZ ;  /* 0x8000001706084290 */ /* 0x006fd6000fffe03f */
[----:B---3--:R1:W2:Y:S01]  /*1020*/  @!P0 R2UR UR8, R4 ;  /* 0x00000000040883c2 */ /* 0x0082a200000e0000 */
[----:B------:R-:W-:-:S07]  /*1030*/  DEPBAR.LE SB1, 0x0, {2} ;  /* 0x000090040000791a */ /* 0x000fce0000000000 */
.L_x_5:
[----:B---3--:R-:W-:Y:S02]  /*1040*/  ULDC.64 UR6, c[0x0][0x258] ;  /* 0x0000960000067ab9 */ /* 0x008fe40000000a00 */
[----:B------:R-:W-:-:S04]  /*1050*/  UISETP.NE.U32.AND UP2, UPT, URZ, UR6, UPT ;  /* 0x000000063f00728c */ /* 0x000fc8000bf45070 */
[----:B------:R-:W-:-:S06]  /*1060*/  UISETP.NE.AND.EX UP2, UPT, URZ, UR7, UPT, UP2 ;  /* 0x000000073f00728c */ /* 0x000fcc000bf45320 */
[----:B------:R-:W-:-:S05]  /*1070*/  PLOP3.LUT P0, PT, PT, PT, UP2, 0x80, 0x0 ;  /* 0x000000000000781c */ /* 0x000fca0003f0f028 */
[----:B------:R-:W-:-:S04]  /*1080*/  @UP2 UIADD3 UR6, UP0, UR13, UR6, URZ ;  /* 0x000000060d062290 */ /* 0x000fc8000ff1e03f */
[----:B------:R-:W-:Y:S02]  /*1090*/  @UP2 UIADD3.X UR7, UR12, UR7, URZ, UP0, !UPT ;  /* 0x000000070c072290 */ /* 0x000fe400087fe43f */
[----:B------:R-:W-:-:S04]  /*10a0*/  IMAD.U32 R4, RZ, RZ, UR6 ;  /* 0x00000006ff047e24 */ /* 0x000fc8000f8e00ff */
[----:B------:R-:W-:Y:S01]  /*10b0*/  IMAD.U32 R5, RZ, RZ, UR7 ;  /* 0x00000007ff057e24 */ /* 0x000fe2000f8e00ff */
[----:B------:R-:W-:-:S04]  /*10c0*/  ULDC.64 UR6, c[0x0][0x268] ;  /* 0x00009a0000067ab9 */ /* 0x000fc80000000a00 */
[----:B------:R-:W3:Y:S01]  /*10d0*/  @P0 LDG.E R4, [R4.64] ;  /* 0x0000000404040981 */ /* 0x000ee2000c1e1900 */
[----:B------:R-:W-:Y:S02]  /*10e0*/  @!UP2 UISETP.NE.U32.AND UP0, UPT, URZ, UR6, UPT ;  /* 0x000000063f00a28c */ /* 0x000fe4000bf05070 */
[----:B------:R-:W-:Y:S02]  /*10f0*/  ULDC UR9, c[0x0][0x21c] ;  /* 0x0000870000097ab9 */ /* 0x000fe40000000800 */
[----:B------:R-:W-:Y:S02]  /*1100*/  @!UP2 UISETP.NE.AND.EX UP0, UPT, URZ, UR7, UPT, UP0 ;  /* 0x000000073f00a28c */ /* 0x000fe4000bf05300 */
[----:B------:R-:W-:Y:S02]  /*1110*/  USHF.L.U32 UR16, UR37, 0x5, URZ ;  /* 0x0000000525107899 */ /* 0x000fe4000800063f */
[----:B------:R-:W-:Y:S01]  /*1120*/  @!UP2 USEL UR6, URZ, UR9, !UP0 ;  /* 0x000000093f06a287 */ /* 0x000fe2000c000000 */
[----:B---3--:R-:W3:Y:S02]  /*1130*/  @P0 R2UR UR17, R4 ;  /* 0x00000000041103c2 */ /* 0x008ee400000e0000 */
[----:B---3--:R-:W-:-:S02]  /*1140*/  @UP2 UIADD3 UR17, UR17, -UR18, URZ ;  /* 0x8000001211112290 */ /* 0x008fc4000fffe03f */
[----:B------:R-:W-:-:S04]  /*1150*/  @!UP2 UIADD3 UR17, UR6, UR8, -UR18 ;  /* 0x000000080611a290 */ /* 0x000fc8000fffe812 */
[----:B------:R-:W-:-:S06]  /*1160*/  UISETP.GT.AND UP0, UPT, UR17, UR16, UPT ;  /* 0x000000101100728c */ /* 0x000fcc000bf04270 */
[----:B------:R-:W-:-:S13]  /*1170*/  PLOP3.LUT P0, PT, PT, PT, UP0, 0x80, 0x0 ;  /* 0x000000000000781c */ /* 0x000fda0003f0f008 */
[----:B------:R-:W-:Y:S05]  /*1180*/  @!P0 BRA `(.L_x_6) ;  /* 0x0000656000008947 */ /* 0x000fea0003800000 */
[----:B------:R-:W-:Y:S02]  /*1190*/  ULDC.64 UR12, c[0x0][0x178] ;  /* 0x00005e00000c7ab9 */ /* 0x000fe40000000a00 */
[----:B-1----:R-:W-:Y:S02]  /*11a0*/  UISETP.NE.AND UP0, UPT, UR23, -0x1, UPT ;  /* 0xffffffff1700788c */ /* 0x002fe4000bf05270 */
[----:B------:R-:W-:Y:S02]  /*11b0*/  UIMAD UR15, UR38, UR12, URZ ;  /* 0x0000000c260f72a4 */ /* 0x000fe4000f8e023f */
[----:B------:R-:W-:Y:S02]  /*11c0*/  UIMAD.WIDE.U32 UR10, UR32, UR12, URZ ;  /* 0x0000000c200a72a5 */ /* 0x000fe4000f8e003f */
[----:B------:R-:W-:Y:S01]  /*11d0*/  UIADD3 UR12, UR24, 0x3f, URZ ;  /* 0x0000003f180c7890 */ /* 0x000fe2000fffe03f */
[----:B------:R-:W-:Y:S01]  /*11e0*/  PLOP3.LUT P0, PT, PT, PT, UP0, 0x40, 0x0 ;  /* 0x000000000000781c */ /* 0x000fe20003f0e808 */
[----:B------:R-:W-:-:S02]  /*11f0*/  UIMAD UR19, UR32, UR13, UR15 ;  /* 0x0000000d201372a4 */ /* 0x000fc4000f8e020f */
[----:B------:R-:W-:Y:S02]  /*1200*/  USHF.R.S32.HI UR15, URZ, 0x1f, UR12 ;  /* 0x0000001f3f0f7899 */ /* 0x000fe4000801140c */
[----:B------:R-:W-:Y:S02]  /*1210*/  UISETP.NE.AND UP2, UPT, UR14, -0x1, UPT ;  /* 0xffffffff0e00788c */ /* 0x000fe4000bf45270 */
[----:B------:R-:W-:Y:S02]  /*1220*/  ULEA.HI UR12, UR15, UR12, URZ, 0x6 ;  /* 0x0000000c0f0c7291 */ /* 0x000fe4000f8f303f */
[----:B------:R-:W-:Y:S02]  /*1230*/  @UP0 UIADD3 UR13, UR18, UR23, URZ ;  /* 0x00000017120d0290 */ /* 0x000fe4000fffe03f */
[----:B------:R-:W-:Y:S02]  /*1240*/  ULDC.64 UR6, c[0x0][0x190] ;  /* 0x0000640000067ab9 */ /* 0x000fe40000000a00 */
[----:B------:R-:W-:-:S02]  /*1250*/  ULDC.64 UR20, c[0x0][0x198] ;  /* 0x0000660000147ab9 */ /* 0x000fc40000000a00 */
[----:B------:R-:W-:Y:S02]  /*1260*/  USHF.R.S32.HI UR36, URZ, 0x6, UR12 ;  /* 0x000000063f247899 */ /* 0x000fe4000801140c */
[----:B------:R-:W-:Y:S02]  /*1270*/  UIMAD.WIDE.U32 UR8, UR14, UR6, URZ ;  /* 0x000000060e0872a5 */ /* 0x000fe4000f8e003f */
[----:B------:R-:W-:Y:S02]  /*1280*/  UIMAD UR22, UR14, UR7, URZ ;  /* 0x000000070e1672a4 */ /* 0x000fe4000f8e023f */
[----:B------:R-:W-:Y:S02]  /*1290*/  ULOP3.LUT UR12, UR12, 0xffffffc0, URZ, 0xc0, !UPT ;  /* 0xffffffc00c0c7892 */ /* 0x000fe4000f8ec03f */
[----:B------:R-:W-:Y:S02]  /*12a0*/  @UP0 UIMAD.WIDE.U32 UR6, UR13, UR20, URZ ;  /* 0x000000140d0602a5 */ /* 0x000fe4000f8e003f */
[----:B------:R-:W-:-:S02]  /*12b0*/  UIADD3 UR20, UR12, -0x40, URZ ;  /* 0xffffffc00c147890 */ /* 0x000fc4000fffe03f */
[----:B------:R-:W-:Y:S02]  /*12c0*/  UIADD3 UR25, UR11, UR19, URZ ;  /* 0x000000130b197290 */ /* 0x000fe4000fffe03f */
[----:B------:R-:W-:Y:S02]  /*12d0*/  @UP0 UIMAD UR31, UR13, UR21, UR7 ;  /* 0x000000150d1f02a4 */ /* 0x000fe4000f8e0207 */
[----:B------:R-:W-:Y:S02]  /*12e0*/  USEL UR28, UR10, UR8, !UP2 ;  /* 0x000000080a1c7287 */ /* 0x000fe4000d000000 */
[----:B------:R-:W-:Y:S02]  /*12f0*/  @UP2 UIADD3 UR25, UR9, UR22, URZ ;  /* 0x0000001609192290 */ /* 0x000fe4000fffe03f */
[----:B------:R-:W-:Y:S02]  /*1300*/  USHF.R.S32.HI UR30, URZ, 0x1f, UR20 ;  /* 0x0000001f3f1e7899 */ /* 0x000fe40008011414 */
[----:B------:R-:W-:Y:S01]  /*1310*/  @UP0 UMOV UR29, UR6 ;  /* 0x00000006001d0c82 */ /* 0x000fe20008000000 */
[----:B------:R-:W-:Y:S05]  /*1320*/  @!P0 BRA `(.L_x_7) ;  /* 0x000000c000008947 */ /* 0x000fea0003800000 */
[----:B------:R-:W-:Y:S02]  /*1330*/  USHF.R.S32.HI UR6, URZ, 0x1f, UR18 ;  /* 0x0000001f3f067899 */ /* 0x000fe40008011412 */
[----:B------:R-:W-:-:S02]  /*1340*/  ULDC.64 UR8, c[0x0][0x198] ;  /* 0x0000660000087ab9 */ /* 0x000fc40000000a00 */
[----:B------:R-:W-:Y:S02]  /*1350*/  UIMAD UR10, UR6, UR8, URZ ;  /* 0x00000008060a72a4 */ /* 0x000fe4000f8e023f */
[----:B------:R-:W-:Y:S02]  /*1360*/  UIMAD.WIDE.U32 UR6, UR18, UR8, URZ ;  /* 0x00000008120672a5 */ /* 0x000fe4000f8e003f */
[----:B------:R-:W-:-:S03]  /*1370*/  UIMAD UR10, UR18, UR9, UR10 ;  /* 0x00000009120a72a4 */ /* 0x000fc6000f8e020a */
[----:B------:R-:W-:Y:S02]  /*1380*/  ULDC.64 UR8, c[0x0][0x180] ;  /* 0x0000600000087ab9 */ /* 0x000fe40000000a00 */
[----:B------:R-:W-:Y:S02]  /*1390*/  UIADD3 UR7, UR7, UR10, URZ ;  /* 0x0000000a07077290 */ /* 0x000fe4000fffe03f */
[----:B------:R-:W-:Y:S02]  /*13a0*/  UIMAD UR10, UR38, UR8, URZ ;  /* 0x00000008260a72a4 */ /* 0x000fe4000f8e023f */
[----:B------:R-:W-:Y:S02]  /*13b0*/  UIMAD.WIDE.U32 UR6, UR32, UR8, UR6 ;  /* 0x00000008200672a5 */ /* 0x000fe4000f8e0006 */
[----:B------:R-:W-:-:S04]  /*13c0*/  UIMAD UR9, UR32, UR9, UR10 ;  /* 0x00000009200972a4 */ /* 0x000fc8000f8e020a */
[----:B------:R-:W-:Y:S02]  /*13d0*/  UIADD3 UR31, UR7, UR9, URZ ;  /* 0x00000009071f7290 */ /* 0x000fe4000fffe03f */
[----:B------:R-:W-:Y:S02]  /*13e0*/  UMOV UR29, UR6 ;  /* 0x00000006001d7c82 */ /* 0x000fe40008000000 */
.L_x_7:
[----:B------:R-:W-:Y:S01]  /*13f0*/  PLOP3.LUT P0, PT, PT, PT, UP0, 0x40, 0x0 ;  /* 0x000000000000781c */ /* 0x000fe20003f0e808 */
[----:B------:R-:W-:Y:S02]  /*1400*/  @UP0 UIADD3 UR8, UR18, UR23, URZ ;  /* 0x0000001712080290 */ /* 0x000fe4000fffe03f */
[----:B------:R-:W-:Y:S02]  /*1410*/  ULDC.64 UR10, c[0x0][0x1a0] ;  /* 0x00006800000a7ab9 */ /* 0x000fe40000000a00 */
[----:B------:R-:W-:-:S04]  /*1420*/  @UP0 UIMAD.WIDE.U32 UR6, UR8, UR10, URZ ;  /* 0x0000000a080602a5 */ /* 0x000fc8000f8e003f */
[----:B------:R-:W-:-:S03]  /*1430*/  @UP0 UIMAD UR26, UR8, UR11, UR7 ;  /* 0x0000000b081a02a4 */ /* 0x000fc6000f8e0207 */
[----:B------:R-:W-:Y:S01]  /*1440*/  @UP0 UMOV UR22, UR6 ;  /* 0x0000000600160c82 */ /* 0x000fe20008000000 */
[----:B------:R-:W-:Y:S05]  /*1450*/  @!P0 BRA `(.L_x_8) ;  /* 0x000000c000008947 */ /* 0x000fea0003800000 */
[----:B------:R-:W-:Y:S02]  /*1460*/  USHF.R.S32.HI UR6, URZ, 0x1f, UR18 ;  /* 0x0000001f3f067899 */ /* 0x000fe40008011412 */
[----:B------:R-:W-:Y:S02]  /*1470*/  ULDC.64 UR8, c[0x0][0x1a0] ;  /* 0x0000680000087ab9 */ /* 0x000fe40000000a00 */
        /* <DEDUP_REMOVED lines=10> */
.L_x_8:
[----:B------:R-:W-:Y:S01]  /*1520*/  IABS R8, c[0x0][0x1c8] ;  /* 0x0000720000087a13 */ /* 0x000fe20000000000 */
[----:B------:R-:W-:Y:S01]  /*1530*/  ULDC.64 UR8, c[0x0][0x370] ;  /* 0x0000dc0000087ab9 */ /* 0x000fe20000000a00 */
[----:B--2---:R-:W-:Y:S01]  /*1540*/  IABS R7, UR33 ;  /* 0x0000002100077c13 */ /* 0x004fe20008000000 */
[----:B------:R-:W-:Y:S01]  /*1550*/  @UP2 UIMAD.WIDE.U32 UR6, UR14, UR8, URZ ;  /* 0x000000080e0622a5 */ /* 0x000fe2000f8e003f */
[----:B------:R-:W1:Y:S01]  /*1560*/  I2F.RP R4, R8 ;  /* 0x0000000800047306 */ /* 0x000e620000209400 */
[----:B------:R-:W-:Y:S01]  /*1570*/  ISETP.LE.AND P1, PT, RZ, UR54, PT ;  /* 0x00000036ff007c0c */ /* 0x000fe2000bf23270 */
[----:B------:R-:W-:Y:S02]  /*1580*/  ULDC UR10, c[0x0][0x234] ;  /* 0x00008d00000a7ab9 */ /* 0x000fe40000000800 */
[----:B------:R-:W-:-:S02]  /*1590*/  @UP2 UIMAD UR19, UR14, UR9, UR7 ;  /* 0x000000090e1322a4 */ /* 0x000fc4000f8e0207 */
[----:B------:R-:W-:Y:S02]  /*15a0*/  @UP2 UMOV UR15, UR6 ;  /* 0x00000006000f2c82 */ /* 0x000fe40008000000 */
[----:B------:R-:W-:Y:S02]  /*15b0*/  ULDC.64 UR6, c[0x0][0x368] ;  /* 0x0000da0000067ab9 */ /* 0x000fe40000000a00 */
[----:B------:R-:W-:-:S04]  /*15c0*/  @!UP2 UIMAD UR8, UR38, UR6, URZ ;  /* 0x000000062608a2a4 */ /* 0x000fc8000f8e023f */
[----:B------:R-:W-:Y:S01]  /*15d0*/  @!UP2 UIMAD UR8, UR32, UR7, UR8 ;  /* 0x000000072008a2a4 */ /* 0x000fe2000f8e0208 */
[----:B-1----:R-:W1:Y:S01]  /*15e0*/  MUFU.RCP R4, R4 ;  /* 0x0000000400047308 */ /* 0x002e620000001000 */
[----:B------:R-:W-:-:S04]  /*15f0*/  @!UP2 UIMAD.WIDE.U32 UR6, UR32, UR6, URZ ;  /* 0x000000062006a2a5 */ /* 0x000fc8000f8e003f */
[----:B------:R-:W-:Y:S02]  /*1600*/  @!UP2 UIADD3 UR19, UR7, UR8, URZ ;  /* 0x000000080713a290 */ /* 0x000fe4000fffe03f */
[----:B------:R-:W-:Y:S02]  /*1610*/  UIMAD UR8, UR35, UR14, URZ ;  /* 0x0000000e230872a4 */ /* 0x000fe4000f8e023f */
[----:B------:R-:W-:Y:S02]  /*1620*/  @!UP2 UMOV UR15, UR6 ;  /* 0x00000006000fac82 */ /* 0x000fe40008000000 */
[----:B------:R-:W-:-:S04]  /*1630*/  UIMAD UR6, UR38, UR61, UR50 ;  /* 0x0000003d260672a4 */ /* 0x000fc8000f8e0232 */
[----:B------:R-:W-:Y:S01]  /*1640*/  UIADD3 UR6, UR43, UR6, URZ ;  /* 0x000000062b067290 */ /* 0x000fe2000fffe03f */
[----:B-1----:R-:W-:-:S03]  /*1650*/  IADD3 R4, R4, 0xffffffe, RZ ;  /* 0x0ffffffe04047810 */ /* 0x002fc60007ffe0ff */
[----:B------:R-:W-:Y:S01]  /*1660*/  UIMAD UR6, UR34, UR6, UR49 ;  /* 0x00000006220672a4 */ /* 0x000fe2000f8e0231 */
[----:B------:R-:W1:Y:S03]  /*1670*/  F2I.FTZ.U32.TRUNC.NTZ R5, R4 ;  /* 0x0000000400057305 */ /* 0x000e66000021f000 */
[----:B------:R-:W-:Y:S02]  /*1680*/  UIADD3 UR11, UR41, UR6, URZ ;  /* 0x00000006290b7290 */ /* 0x000fe4000fffe03f */
[----:B------:R-:W-:-:S04]  /*1690*/  UIMAD.WIDE.U32 UR6, UR34, UR14, URZ ;  /* 0x0000000e220672a5 */ /* 0x000fc8000f8e003f */
[----:B------:R-:W-:Y:S02]  /*16a0*/  @UP2 UIADD3 UR11, UR7, UR8, URZ ;  /* 0x00000008070b2290 */ /* 0x000fe4000fffe03f */
[----:B------:R-:W-:Y:S02]  /*16b0*/  USEL UR21, UR40, UR6, !UP2 ;  /* 0x0000000628157287 */ /* 0x000fe4000d000000 */
[----:B------:R-:W-:Y:S02]  /*16c0*/  ULDC.64 UR8, c[0x0][0x3d8] ;  /* 0x0000f60000087ab9 */ /* 0x000fe40000000a00 */
[----:B------:R-:W-:Y:S01]  /*16d0*/  UIMAD.WIDE.U32 UR6, UR58, UR8, URZ ;  /* 0x000000083a0672a5 */ /* 0x000fe2000f8e003f */
[----:B-1----:R-:W-:-:S03]  /*16e0*/  IMAD.MOV R4, RZ, RZ, -R5 ;  /* 0x000000ffff047224 */ /* 0x002fc600078e0a05 */
[----:B------:R-:W-:Y:S01]  /*16f0*/  USEL UR13, UR6, URZ, UP6 ;  /* 0x0000003f060d7287 */ /* 0x000fe2000b000000 */
[----:B------:R-:W-:Y:S01]  /*1700*/  IMAD R6, R4, R8, RZ ;  /* 0x0000000804067224 */ /* 0x000fe200078e02ff */
[----:B------:R-:W-:Y:S01]  /*1710*/  USHF.L.U64.HI UR6, UR32, 0x7, UR38 ;  /* 0x0000000720067899 */ /* 0x000fe20008010226 */
[----:B------:R-:W-:Y:S01]  /*1720*/  IMAD.MOV.U32 R4, RZ, RZ, RZ ;  /* 0x000000ffff047224 */ /* 0x000fe200078e00ff */
[----:B------:R-:W-:Y:S02]  /*1730*/  UIMAD UR9, UR58, UR9, UR7 ;  /* 0x000000093a0972a4 */ /* 0x000fe4000f8e0207 */
[----:B------:R-:W-:Y:S01]  /*1740*/  USEL UR7, UR6, URZ, UP1 ;  /* 0x0000003f06077287 */ /* 0x000fe20008800000 */
[----:B------:R-:W-:Y:S01]  /*1750*/  IMAD.HI.U32 R4, R5, R6, R4 ;  /* 0x0000000605047227 */ /* 0x000fe200078e0004 */
[----:B------:R-:W-:-:S03]  /*1760*/  USEL UR6, UR60, URZ, UP1 ;  /* 0x0000003f3c067287 */ /* 0x000fc60008800000 */
[----:B------:R-:W-:Y:S01]  /*1770*/  IMAD.MOV.U32 R5, RZ, RZ, R7 ;  /* 0x000000ffff057224 */ /* 0x000fe200078e0007 */
[----:B------:R-:W-:-:S03]  /*1780*/  UIADD3 UR6, UP1, UR20, UR6, URZ ;  /* 0x0000000614067290 */ /* 0x000fc6000ff3e03f */
[----:B------:R-:W-:Y:S01]  /*1790*/  IMAD.HI.U32 R4, R4, R5, RZ ;  /* 0x0000000504047227 */ /* 0x000fe200078e00ff */
[----:B------:R-:W-:Y:S02]  /*17a0*/  UIADD3.X UR8, UR30, UR7, URZ, UP1, !UPT ;  /* 0x000000071e087290 */ /* 0x000fe40008ffe43f */
[----:B------:R-:W-:Y:S01]  /*17b0*/  UIMAD UR7, UR35, UR6, URZ ;  /* 0x00000006230772a4 */ /* 0x000fe2000f8e023f */
[----:B------:R-:W-:-:S03]  /*17c0*/  IMAD.MOV R6, RZ, RZ, -R4 ;  /* 0x000000ffff067224 */ /* 0x000fc600078e0a04 */
[----:B------:R-:W-:Y:S01]  /*17d0*/  UIMAD UR8, UR34, UR8, UR7 ;  /* 0x00000008220872a4 */ /* 0x000fe2000f8e0207 */
[----:B------:R-:W-:Y:S01]  /*17e0*/  IMAD R5, R8, R6, R5 ;  /* 0x0000000608057224 */ /* 0x000fe200078e0205 */
[----:B------:R-:W-:-:S04]  /*17f0*/  @UP5 USEL UR7, UR52, UR14, !UP2 ;  /* 0x0000000e34075287 */ /* 0x000fc8000d000000 */
[----:B------:R-:W-:Y:S01]  /*1800*/  ISETP.GT.U32.AND P0, PT, R8, R5, PT ;  /* 0x000000050800720c */ /* 0x000fe20003f04070 */
[----:B------:R-:W-:Y:S02]  /*1810*/  @UP5 UIMAD UR12, UR33, UR10, UR7 ;  /* 0x0000000a210c52a4 */ /* 0x000fe4000f8e0207 */
[----:B------:R-:W-:Y:S02]  /*1820*/  UIMAD.WIDE.U32 UR6, UR34, UR6, URZ ;  /* 0x00000006220672a5 */ /* 0x000fe4000f8e003f */
[----:B------:R-:W-:Y:S02]  /*1830*/  USEL UR10, UR9, URZ, UP6 ;  /* 0x0000003f090a7287 */ /* 0x000fe4000b000000 */
[----:B------:R-:W-:Y:S02]  /*1840*/  UIADD3 UR9, UR7, UR8, URZ ;  /* 0x0000000807097290 */ /* 0x000fe4000fffe03f */
[----:B------:R-:W-:-:S04]  /*1850*/  @!UP5 UMOV UR12, UR47 ;  /* 0x0000002f000cdc82 */ /* 0x000fc80008000000 */
[----:B------:R-:W-:Y:S01]  /*1860*/  @!P0 IMAD.IADD R5, R5, 0x1, -R8 ;  /* 0x0000000105058824 */ /* 0x000fe200078e0a08 */
[----:B------:R-:W-:Y:S02]  /*1870*/  @!P0 IADD3 R4, R4, 0x1, RZ ;  /* 0x0000000104048810 */ /* 0x000fe40007ffe0ff */
[----:B------:R-:W-:Y:S02]  /*1880*/  PLOP3.LUT P0, PT, PT, PT, UP5, 0x80, 0x0 ;  /* 0x000000000000781c */ /* 0x000fe40003f0f058 */
[----:B------:R-:W-:-:S13]  /*1890*/  ISETP.GE.U32.AND P2, PT, R5, R8, PT ;  /* 0x000000080500720c */ /* 0x000fda0003f46070 */
[----:B------:R-:W-:Y:S02]  /*18a0*/  @P2 IADD3 R4, R4, 0x1, RZ ;  /* 0x0000000104042810 */ /* 0x000fe40007ffe0ff */
[----:B------:R-:W-:-:S03]  /*18b0*/  ISETP.NE.AND P2, PT, RZ, c[0x0][0x1c8], PT ;  /* 0x00007200ff007a0c */ /* 0x000fc60003f45270 */
[----:B------:R-:W-:-:S04]  /*18c0*/  IMAD.MOV.U32 R18, RZ, RZ, R4 ;  /* 0x000000ffff127224 */ /* 0x000fc800078e0004 */
[----:B------:R-:W-:-:S06]  /*18d0*/  @!P1 IMAD.MOV R18, RZ, RZ, -R18 ;  /* 0x000000ffff129224 */ /* 0x000fcc00078e0a12 */
[----:B------:R-:W-:-:S04]  /*18e0*/  @!P2 LOP3.LUT R18, RZ, c[0x0][0x1c8], RZ, 0x33, !PT ;  /* 0x00007200ff12aa12 */ /* 0x000fc800078e33ff */
[----:B------:R-:W-:Y:S01]  /*18f0*/  SHF.R.S32.HI R28, RZ, 0x1f, R18 ;  /* 0x0000001fff1c7819 */ /* 0x000fe20000011412 */
[----:B------:R-:W-:Y:S05]  /*1900*/  @!P0 BRA `(.L_x_9) ;  /* 0x0000005000008947 */ /* 0x000fea0003800000 */
[----:B------:R-:W-:Y:S02]  /*1910*/  ULDC UR8, c[0x0][0x224] ;  /* 0x0000890000087ab9 */ /* 0x000fe40000000800 */
[----:B------:R-:W-:-:S04]  /*1920*/  @!UP2 UIMAD UR14, UR32, UR8, URZ ;  /* 0x00000008200ea2a4 */ /* 0x000fc8000f8e023f */
[----:B------:R-:W-:-:S04]  /*1930*/  ULEA UR8, UR32, UR14, 0x7 ;  /* 0x0000000e20087291 */ /* 0x000fc8000f8e383f */
[----:B------:R-:W-:Y:S01]  /*1940*/  UIMAD UR8, UR53, UR33, UR8 ;  /* 0x00000021350872a4 */ /* 0x000fe2000f8e0208 */
[----:B------:R-:W-:Y:S05]  /*1950*/  BRA `(.L_x_10) ;  /* 0x0000001000007947 */ /* 0x000fea0003800000 */
.L_x_9:
[----:B------:R-:W-:Y:S02]  /*1960*/  UMOV UR8, UR48 ;  /* 0x0000003000087c82 */ /* 0x000fe40008000000 */
.L_x_10:
[----:B------:R-:W-:Y:S01]  /*1970*/  UIADD3 UR6, UP4, UP3, UR6, UR39, UR45 ;  /* 0x0000002706067290 */ /* 0x000fe2000fb9e02d */
[----:B------:R-:W1:Y:S01]  /*1980*/  S2R R6, SR_TID.X ;  /* 0x0000000000067919 */ /* 0x000e620000002100 */
[----:B------:R-:W-:Y:S01]  /*1990*/  IMAD.U32 R5, RZ, RZ, UR5 ;  /* 0x00000005ff057e24 */ /* 0x000fe2000f8e00ff */
[--C-:B------:R-:W-:Y:S01]  /*19a0*/  SHF.R.S32.HI R31, RZ, 0x1f, R244.reuse ;  /* 0x0000001fff1f7819 */ /* 0x100fe200000114f4 */
[----:B------:R-:W-:Y:S01]  /*19b0*/  UIADD3 UR27, UP2, UP1, UR13, UR6, UR21 ;  /* 0x000000060d1b7290 */ /* 0x000fe2000f95e015 */
[----:B------:R-:W-:Y:S01]  /*19c0*/  IMAD.U32 R4, RZ, RZ, UR4 ;  /* 0x00000004ff047e24 */ /* 0x000fe2000f8e00ff */
[----:B------:R-:W-:Y:S01]  /*19d0*/  UIADD3.X UR6, UR9, UR46, UR51, UP4, UP3 ;  /* 0x0000002e09067290 */ /* 0x000fe2000a7e6433 */
[----:B------:R-:W2:Y:S01]  /*19e0*/  S2R R32, SR_TID.X ;  /* 0x0000000000207919 */ /* 0x000ea20000002100 */
[----:B------:R-:W-:Y:S01]  /*19f0*/  ULDC.64 UR4, c[0x0][0x3c8] ;  /* 0x0000f20000047ab9 */ /* 0x000fe20000000a00 */
[----:B------:R-:W-:Y:S01]  /*1a00*/  IMAD.U32 R7, RZ, RZ, UR20 ;  /* 0x00000014ff077e24 */ /* 0x000fe2000f8e00ff */
[----:B------:R-:W-:Y:S01]  /*1a10*/  UIADD3.X UR21, UR10, UR6, UR11, UP2, UP1 ;  /* 0x000000060a157290 */ /* 0x000fe200097e240b */
[----:B------:R-:W3:Y:S01]  /*1a20*/  S2R R33, SR_TID.X ;  /* 0x0000000000217919 */ /* 0x000ee20000002100 */
[----:B------:R-:W-:Y:S01]  /*1a30*/  IMAD.MOV.U32 R30, RZ, RZ, R244 ;  /* 0x000000ffff1e7224 */ /* 0x000fe200078e00f4 */
[----:B------:R-:W-:Y:S01]  /*1a40*/  ULDC.64 UR6, c[0x0][0x1a8] ;  /* 0x00006a0000067ab9 */ /* 0x000fe20000000a00 */
[C---:B------:R-:W-:Y:S01]  /*1a50*/  IADD3 R13, R244.reuse, 0x40, RZ ;  /* 0x00000040f40d7810 */ /* 0x040fe20007ffe0ff */
[----:B------:R-:W-:Y:S01]  /*1a60*/  UIMAD UR6, UR55, UR6, URZ ;  /* 0x00000006370672a4 */ /* 0x000fe2000f8e023f */
[----:B------:R-:W-:Y:S01]  /*1a70*/  ISETP.GE.AND P3, PT, R244, c[0x0][0x220], PT ;  /* 0x00008800f4007a0c */ /* 0x000fe20003f66270 */
[----:B------:R-:W-:Y:S01]  /*1a80*/  IMAD.U32 R11, RZ, RZ, UR33 ;  /* 0x00000021ff0b7e24 */ /* 0x000fe2000f8e00ff */
[----:B------:R-:W-:Y:S01]  /*1a90*/  ISETP.GE.AND P5, PT, R13, c[0x0][0x220], PT ;  /* 0x000088000d007a0c */ /* 0x000fe20003fa6270 */
[----:B------:R-:W-:Y:S01]  /*1aa0*/  UIMAD UR14, UR33, UR7, UR6 ;  /* 0x00000007210e72a4 */ /* 0x000fe2000f8e0206 */
[----:B------:R-:W-:Y:S01]  /*1ab0*/  IMAD.U32 R16, RZ, RZ, UR33 ;  /* 0x00000021ff107e24 */ /* 0x000fe2000f8e00ff */
[----:B------:R-:W-:Y:S01]  /*1ac0*/  BSSY B1, `(.L_x_6) ;  /* 0x00005c2000017945 */ /* 0x000fe20003800000 */
[----:B------:R-:W-:-:S02]  /*1ad0*/  ULDC.64 UR6, c[0x0][0x370] ;  /* 0x0000dc0000067ab9 */ /* 0x000fc40000000a00 */
[----:B------:R-:W-:-:S04]  /*1ae0*/  UIMAD UR6, UR30, UR6, URZ ;  /* 0x000000061e0672a4 */ /* 0x000fc8000f8e023f */
[----:B------:R-:W-:-:S03]  /*1af0*/  UIMAD UR11, UR20, UR7, UR6 ;  /* 0x00000007140b72a4 */ /* 0x000fc6000f8e0206 */
[----:B------:R-:W-:Y:S01]  /*1b00*/  ULDC.64 UR6, c[0x0][0x378] ;  /* 0x0000de0000067ab9 */ /* 0x000fe20000000a00 */
[----:B--2---:R-:W-:Y:S01]  /*1b10*/  SHF.R.S32.HI R32, RZ, 0x1f, R32 ;  /* 0x0000001fff207819 */ /* 0x004fe20000011420 */
[----:B------:R-:W-:-:S03]  /*1b20*/  UIMAD UR6, UR55, UR6, URZ ;  /* 0x00000006370672a4 */ /* 0x000fc6000f8e023f */
[----:B---3--:R-:W-:Y:S01]  /*1b30*/  LEA.HI R32, R32, R33, RZ, 0x3 ;  /* 0x0000002120207211 */ /* 0x008fe200078f18ff */
[----:B------:R-:W-:Y:S02]  /*1b40*/  UIMAD UR13, UR33, UR7, UR6 ;  /* 0x00000007210d72a4 */ /* 0x000fe4000f8e0206 */
[----:B------:R-:W-:Y:S01]  /*1b50*/  UIADD3 UR6, UR20, UR8, URZ ;  /* 0x0000000814067290 */ /* 0x000fe2000fffe03f */
[----:B------:R-:W-:-:S03]  /*1b60*/  SHF.R.S32.HI R32, RZ, 0x3, R32 ;  /* 0x00000003ff207819 */ /* 0x000fc60000011420 */
[----:B------:R-:W-:Y:S01]  /*1b70*/  UIMAD.WIDE UR6, UR6, UR59, UR4 ;  /* 0x0000003b060672a5 */ /* 0x000fe2000f8e0204 */
[----:B------:R-:W-:Y:S02]  /*1b80*/  IADD3 R19, P0, R32, UR20, RZ ;  /* 0x0000001420137c10 */ /* 0x000fe4000ff1e0ff */
[----:B------:R-:W-:Y:S01]  /*1b90*/  ULDC.64 UR4, c[0x0][0x200] ;  /* 0x0000800000047ab9 */ /* 0x000fe20000000a00 */
[----:B------:R-:W-:-:S03]  /*1ba0*/  SHF.R.S32.HI R29, RZ, 0x1f, R32 ;  /* 0x0000001fff1d7819 */ /* 0x000fc60000011420 */
[----:B------:R-:W-:Y:S01]  /*1bb0*/  UMOV UR10, UR6 ;  /* 0x00000006000a7c82 */ /* 0x000fe20008000000 */
[----:B------:R-:W-:Y:S01]  /*1bc0*/  IADD3.X R23, R29, UR30, RZ, P0, !PT ;  /* 0x0000001e1d177c10 */ /* 0x000fe200087fe4ff */
[----:B------:R-:W-:Y:S02]  /*1bd0*/  UIADD3 UR6, UR20, UR12, URZ ;  /* 0x0000000c14067290 */ /* 0x000fe4000fffe03f */
[----:B------:R-:W-:Y:S02]  /*1be0*/  UMOV UR9, UR7 ;  /* 0x0000000700097c82 */ /* 0x000fe40008000000 */
[----:B------:R-:W-:Y:S01]  /*1bf0*/  UIMAD.WIDE UR6, UR6, UR59, UR4 ;  /* 0x0000003b060672a5 */ /* 0x000fe2000f8e0204 */
[----:B------:R1:W2:Y:S01]  /*1c00*/  R2UR UR4, R4 ;  /* 0x00000000040473c2 */ /* 0x0002a200000e0000 */
[----:B------:R-:W-:Y:S01]  /*1c10*/  ULDC UR12, c[0x0][0x2e8] ;  /* 0x0000ba00000c7ab9 */ /* 0x000fe20000000800 */
[----:B------:R-:W-:-:S04]  /*1c20*/  IMAD R8, R23, c[0x0][0x190], RZ ;  /* 0x0000640017087a24 */ /* 0x000fc800078e02ff */
[----:B------:R-:W-:Y:S01]  /*1c30*/  UMOV UR8, UR6 ;  /* 0x0000000600087c82 */ /* 0x000fe20008000000 */
[----:B------:R-:W-:Y:S01]  /*1c40*/  IMAD R27, R19, c[0x0][0x194], R8 ;  /* 0x00006500131b7a24 */ /* 0x000fe200078e0208 */
[----:B------:R3:W4:Y:S01]  /*1c50*/  R2UR UR5, R5 ;  /* 0x00000000050573c2 */ /* 0x00072200000e0000 */
[----:B------:R-:W-:-:S04]  /*1c60*/  UIADD3 UR6, -UR17, UR24, UR16 ;  /* 0x0000001811067290 */ /* 0x000fc8000fffe110 */
[----:B------:R-:W-:-:S04]  /*1c70*/  UIADD3 UR6, UR6, -UR12, URZ ;  /* 0x8000000c06067290 */ /* 0x000fc8000fffe03f */
[----:B------:R-:W-:-:S04]  /*1c80*/  USHF.R.S32.HI UR12, URZ, 0x1f, UR6 ;  /* 0x0000001f3f0c7899 */ /* 0x000fc80008011406 */
[----:B------:R-:W-:Y:S01]  /*1c90*/  ULEA.HI UR12, UR12, UR6, URZ, 0x6 ;  /* 0x000000060c0c7291 */ /* 0x000fe2000f8f303f */
[----:B-1----:R-:W-:Y:S01]  /*1ca0*/  SHF.R.S32.HI R4, RZ, 0x1f, R6 ;  /* 0x0000001fff047819 */ /* 0x002fe20000011406 */
[----:B------:R-:W-:Y:S02]  /*1cb0*/  UIADD3 UR6, UR36, -0x1, URZ ;  /* 0xffffffff24067890 */ /* 0x000fe4000fffe03f */
[----:B------:R-:W-:Y:S01]  /*1cc0*/  USHF.R.S32.HI UR12, URZ, 0x6, UR12 ;  /* 0x000000063f0c7899 */ /* 0x000fe2000801140c */
[----:B------:R-:W-:-:S03]  /*1cd0*/  LEA.HI R4, R4, R6, RZ, 0x5 ;  /* 0x0000000604047211 */ /* 0x000fc600078f28ff */
[----:B------:R-:W-:Y:S01]  /*1ce0*/  UISETP.LT.AND UP1, UPT, URZ, UR12, UPT ;  /* 0x0000000c3f00728c */ /* 0x000fe2000bf21270 */
[----:B---3--:R-:W-:-:S03]  /*1cf0*/  LOP3.LUT R5, R4, 0xffffffe0, RZ, 0xc0, !PT ;  /* 0xffffffe004057812 */ /* 0x008fc600078ec0ff */
[----:B------:R-:W-:Y:S02]  /*1d00*/  USEL UR12, URZ, UR12, !UP1 ;  /* 0x0000000c3f0c7287 */ /* 0x000fe4000c800000 */
[----:B------:R-:W-:Y:S01]  /*1d10*/  IMAD.IADD R5, R6, 0x1, -R5 ;  /* 0x0000000106057824 */ /* 0x000fe200078e0a05 */
[----:B------:R-:W-:Y:S01]  /*1d20*/  SHF.R.S32.HI R6, RZ, 0x5, R4 ;  /* 0x00000005ff067819 */ /* 0x000fe20000011404 */
[----:B------:R-:W-:Y:S01]  /*1d30*/  UISETP.GT.AND UP1, UPT, UR36, UR12, UPT ;  /* 0x0000000c2400728c */ /* 0x000fe2000bf24270 */
[----:B------:R-:W-:-:S03]  /*1d40*/  IADD3 R4, P1, R244, UR15, RZ ;  /* 0x0000000ff4047c10 */ /* 0x000fc6000ff3e0ff */
[----:B------:R-:W-:Y:S01]  /*1d50*/  IMAD R6, R6, UR44, R5 ;  /* 0x0000002c06067c24 */ /* 0x000fe2000f8e0205 */
[----:B------:R-:W-:Y:S02]  /*1d60*/  IADD3.X R5, R31, UR19, RZ, P1, !PT ;  /* 0x000000131f057c10 */ /* 0x000fe40008ffe4ff */
[----:B------:R-:W-:Y:S02]  /*1d70*/  PLOP3.LUT P2, PT, PT, PT, UP1, 0x80, 0x0 ;  /* 0x000000000000781c */ /* 0x000fe40003f4f018 */
[----:B------:R-:W-:Y:S01]  /*1d80*/  IADD3 R10, P0, R6, UR27, RZ ;  /* 0x0000001b060a7c10 */ /* 0x000fe2000ff1e0ff */
[----:B------:R-:W-:-:S03]  /*1d90*/  IMAD.WIDE.U32 R4, R7, c[0x0][0x370], R4 ;  /* 0x0000dc0007047a25 */ /* 0x000fc600078e0004 */
[----:B------:R-:W-:Y:S01]  /*1da0*/  LEA.HI.X.SX32 R12, R6, UR21, 0x1, P0 ;  /* 0x00000015060c7c11 */ /* 0x000fe200080f0eff */
[----:B------:R-:W-:Y:S01]  /*1db0*/  IMAD.WIDE.U32 R6, R19, c[0x0][0x190], R30 ;  /* 0x0000640013067a25 */ /* 0x000fe200078e001e */
[----:B------:R-:W-:-:S04]  /*1dc0*/  IADD3 R5, R5, UR11, RZ ;  /* 0x0000000b05057c10 */ /* 0x000fc8000fffe0ff */
[----:B------:R-:W-:Y:S01]  /*1dd0*/  IADD3 R8, P0, R6, UR28, RZ ;  /* 0x0000001c06087c10 */ /* 0x000fe2000ff1e0ff */
[----:B------:R-:W-:Y:S01]  /*1de0*/  IMAD.WIDE.U32 R4, R11, c[0x0][0x378], R4 ;  /* 0x0000de000b047a25 */ /* 0x000fe200078e0004 */
[----:B------:R-:W-:Y:S02]  /*1df0*/  SEL R6, RZ, 0xffffffff, P5 ;  /* 0xffffffffff067807 */ /* 0x000fe40002800000 */
[----:B------:R-:W-:Y:S02]  /*1e00*/  IADD3.X R9, R7, UR25, R27, P0, !PT ;  /* 0x0000001907097c10 */ /* 0x000fe400087fe41b */
[----:B------:R-:W-:Y:S01]  /*1e10*/  SEL R7, RZ, 0x1, P3 ;  /* 0x00000001ff077807 */ /* 0x000fe20001800000 */
[----:B------:R-:W-:Y:S01]  /*1e20*/  IMAD.SHL.U32 R6, R6, 0x2, RZ ;  /* 0x0000000206067824 */ /* 0x000fe200078e00ff */
[----:B------:R-:W-:Y:S01]  /*1e30*/  LEA R238, P0, R10, c[0x0][0x350], 0x2 ;  /* 0x0000d4000aee7a11 */ /* 0x000fe200078010ff */
[----:B------:R-:W-:Y:S01]  /*1e40*/  IMAD.WIDE.U32 R16, R16, c[0x0][0x1a8], R8 ;  /* 0x00006a0010107a25 */ /* 0x000fe200078e0008 */
[----:B------:R-:W-:-:S02]  /*1e50*/  IADD3 R9, R244, 0x80, RZ ;  /* 0x00000080f4097810 */ /* 0x000fc40007ffe0ff */
[----:B------:R-:W-:Y:S01]  /*1e60*/  LOP3.LUT R11, R6, 0x2, R7, 0xe2, !PT ;  /* 0x00000002060b7812 */ /* 0x000fe200078ee207 */
[----:B------:R-:W-:Y:S01]  /*1e70*/  IMAD.MOV.U32 R6, RZ, RZ, R4 ;  /* 0x000000ffff067224 */ /* 0x000fe200078e0004 */
[----:B------:R-:W-:Y:S01]  /*1e80*/  IADD3 R7, R5, UR13, RZ ;  /* 0x0000000d05077c10 */ /* 0x000fe2000fffe0ff */
[----:B------:R-:W-:Y:S01]  /*1e90*/  IMAD R4, R29, c[0x0][0x370], RZ ;  /* 0x0000dc001d047a24 */ /* 0x000fe200078e02ff */
[----:B------:R-:W-:Y:S02]  /*1ea0*/  LEA.HI.X R239, R10, c[0x0][0x354], R12, 0x2, P0 ;  /* 0x0000d5000aef7a11 */ /* 0x000fe400000f140c */
[----:B------:R-:W-:Y:S01]  /*1eb0*/  IADD3 R10, R244, 0xc0, RZ ;  /* 0x000000c0f40a7810 */ /* 0x000fe20007ffe0ff */
[C---:B------:R-:W-:Y:S01]  /*1ec0*/  IMAD R8, R32.reuse, c[0x0][0x374], R4 ;  /* 0x0000dd0020087a24 */ /* 0x040fe200078e0204 */
[----:B------:R-:W-:Y:S01]  /*1ed0*/  ISETP.GE.AND P4, PT, R9, c[0x0][0x220], PT ;  /* 0x0000880009007a0c */ /* 0x000fe20003f86270 */
[----:B------:R-:W-:Y:S01]  /*1ee0*/  IMAD.WIDE.U32 R6, R32, c[0x0][0x370], R6 ;  /* 0x0000dc0020067a25 */ /* 0x000fe200078e0006 */
[----:B------:R-:W-:-:S02]  /*1ef0*/  ISETP.GE.AND P6, PT, R10, c[0x0][0x220], PT ;  /* 0x000088000a007a0c */ /* 0x000fc40003fc6270 */
[----:B------:R-:W-:Y:S01]  /*1f00*/  SEL R5, RZ, 0x4, P4 ;  /* 0x00000004ff057807 */ /* 0x000fe20002000000 */
[----:B------:R-:W-:Y:S01]  /*1f10*/  IMAD.IADD R21, R7, 0x1, R8 ;  /* 0x0000000107157824 */ /* 0x000fe200078e0208 */
[----:B------:R-:W-:Y:S02]  /*1f20*/  SEL R4, RZ, 0x8, P6 ;  /* 0x00000008ff047807 */ /* 0x000fe40003000000 */
[----:B------:R-:W-:Y:S02]  /*1f30*/  LEA R240, P1, R16, c[0x0][0x160], 0x1 ;  /* 0x0000580010f07a11 */ /* 0x000fe400078208ff */
[----:B------:R-:W-:Y:S02]  /*1f40*/  LEA R241, P0, R6, c[0x0][0x330], 0x1 ;  /* 0x0000cc0006f17a11 */ /* 0x000fe400078008ff */
[----:B------:R-:W-:Y:S02]  /*1f50*/  IADD3 R26, R17, UR14, RZ ;  /* 0x0000000e111a7c10 */ /* 0x000fe4000fffe0ff */
[----:B------:R-:W-:-:S02]  /*1f60*/  LOP3.LUT R20, R4, R11, R5, 0xfe, !PT ;  /* 0x0000000b04147212 */ /* 0x000fc400078efe05 */
[----:B------:R-:W-:Y:S02]  /*1f70*/  LEA.HI.X R242, R16, c[0x0][0x164], R26, 0x1, P1 ;  /* 0x0000590010f27a11 */ /* 0x000fe400008f0c1a */
[----:B------:R-:W-:Y:S01]  /*1f80*/  LEA.HI.X R243, R6, c[0x0][0x334], R21, 0x1, P0 ;  /* 0x0000cd0006f37a11 */ /* 0x000fe200000f0c15 */
[----:B--2-4-:R-:W-:Y:S05]  /*1f90*/  @P2 BRA `(.L_x_11) ;  /* 0x000005c000002947 */ /* 0x014fea0003800000 */
        /* <DEDUP_REMOVED lines=19> */
.L_x_12:
[----:B------:R-:W-:Y:S01]  /*20d0*/  PLOP3.LUT P0, PT, PT, PT, UP0, 0x40, 0x0 ;  /* 0x000000000000781c */ /* 0x000fe20003f0e808 */
[----:B------:R-:W-:Y:S02]  /*20e0*/  @UP0 UIADD3 UR8, UR18, UR23, URZ ;  /* 0x0000001712080290 */ /* 0x000fe4000fffe03f */
[----:B------:R-:W-:Y:S02]  /*20f0*/  ULDC.64 UR10, c[0x0][0x3a8] ;  /* 0x0000ea00000a7ab9 */ /* 0x000fe40000000a00 */
[----:B------:R-:W-:-:S04]  /*2100*/  @UP0 UIMAD.WIDE.U32 UR6, UR8, UR10, URZ ;  /* 0x0000000a080602a5 */ /* 0x000fc8000f8e003f */
[----:B------:R-:W-:-:S04]  /*2110*/  @UP0 UIMAD UR11, UR8, UR11, UR7 ;  /* 0x0000000b080b02a4 */ /* 0x000fc8000f8e0207 */
        /* <DEDUP_REMOVED lines=12> */
.L_x_13:
[----:B------:R-:W-:Y:S01]  /*21e0*/  UIADD3 UR17, -UR16, UR17, URZ ;  /* 0x0000001110117290 */ /* 0x000fe2000fffe13f */
[----:B------:R-:W-:Y:S05]  /*21f0*/  BSSY B0, `(.L_x_14) ;  /* 0x000001b000007945 */ /* 0x000fea0003800000 */
[----:B------:R-:W-:-:S13]  /*2200*/  ISETP.GE.AND P3, PT, R32, UR17, PT ;  /* 0x0000001120007c0c */ /* 0x000fda000bf66270 */
[----:B------:R-:W-:Y:S05]  /*2210*/  @P3 BRA `(.L_x_15) ;  /* 0x0000018000003947 */ /* 0x000fea0003800000 */
[----:B------:R-:W-:Y:S01]  /*2220*/  IMAD.U32 R4, RZ, RZ, UR16 ;  /* 0x00000010ff047e24 */ /* 0x000fe2000f8e00ff */
[----:B------:R-:W-:Y:S01]  /*2230*/  IADD3 R6, P0, R32, UR16, RZ ;  /* 0x0000001020067c10 */ /* 0x000fe2000ff1e0ff */
[----:B------:R-:W-:Y:S01]  /*2240*/  ULDC.64 UR8, c[0x0][0x3b8] ;  /* 0x0000ee0000087ab9 */ /* 0x000fe20000000a00 */
[----:B------:R-:W-:Y:S01]  /*2250*/  ISETP.GE.AND P5, PT, R244, c[0x0][0x220], PT ;  /* 0x00008800f4007a0c */ /* 0x000fe20003fa6270 */
[----:B------:R-:W-:Y:S01]  /*2260*/  UIMAD UR7, UR55, UR8, URZ ;  /* 0x00000008370772a4 */ /* 0x000fe2000f8e023f */
[----:B------:R-:W-:Y:S01]  /*2270*/  LEA.HI.X.SX32 R7, R4, R29, 0x1, P0 ;  /* 0x0000001d04077211 */ /* 0x000fe200000f0eff */
[----:B------:R-:W-:Y:S01]  /*2280*/  IMAD.WIDE.U32 R4, R6, c[0x0][0x3a0], R30 ;  /* 0x0000e80006047a25 */ /* 0x000fe200078e001e */
[----:B------:R-:W-:Y:S01]  /*2290*/  ISETP.GE.AND P4, PT, R13, c[0x0][0x220], PT ;  /* 0x000088000d007a0c */ /* 0x000fe20003f86270 */
[----:B------:R-:W-:Y:S01]  /*22a0*/  UIMAD UR7, UR33, UR9, UR7 ;  /* 0x00000009210772a4 */ /* 0x000fe2000f8e0207 */
[----:B------:R-:W-:Y:S01]  /*22b0*/  ISETP.GE.AND P2, PT, R9, c[0x0][0x220], PT ;  /* 0x0000880009007a0c */ /* 0x000fe20003f46270 */
[----:B------:R-:W-:Y:S01]  /*22c0*/  IMAD R7, R7, c[0x0][0x3a0], RZ ;  /* 0x0000e80007077a24 */ /* 0x000fe200078e02ff */
[----:B------:R-:W-:-:S03]  /*22d0*/  ISETP.GE.AND P1, PT, R10, c[0x0][0x220], PT ;  /* 0x000088000a007a0c */ /* 0x000fc60003f26270 */
[----:B------:R-:W-:Y:S01]  /*22e0*/  IMAD R7, R6, c[0x0][0x3a4], R7 ;  /* 0x0000e90006077a24 */ /* 0x000fe200078e0207 */
[----:B------:R-:W-:Y:S01]  /*22f0*/  IADD3 R6, P0, R4, UR12, RZ ;  /* 0x0000000c04067c10 */ /* 0x000fe2000ff1e0ff */
[----:B------:R-:W-:-:S03]  /*2300*/  IMAD.U32 R4, RZ, RZ, UR33 ;  /* 0x00000021ff047e24 */ /* 0x000fc6000f8e00ff */
[----:B------:R-:W-:-:S05]  /*2310*/  IADD3.X R7, R5, UR13, R7, P0, !PT ;  /* 0x0000000d05077c10 */ /* 0x000fca00087fe407 */
[----:B------:R-:W-:-:S05]  /*2320*/  IMAD.WIDE.U32 R6, R4, c[0x0][0x3b8], R6 ;  /* 0x0000ee0004067a25 */ /* 0x000fca00078e0006 */
[----:B------:R-:W-:Y:S02]  /*2330*/  IADD3 R5, R7, UR7, RZ ;  /* 0x0000000707057c10 */ /* 0x000fe4000fffe0ff */
[----:B------:R-:W-:-:S04]  /*2340*/  LEA R4, P0, R6, c[0x0][0x340], 0x1 ;  /* 0x0000d00006047a11 */ /* 0x000fc800078008ff */
[----:B------:R-:W-:-:S05]  /*2350*/  LEA.HI.X R5, R6, c[0x0][0x344], R5, 0x1, P0 ;  /* 0x0000d10006057a11 */ /* 0x000fca00000f0c05 */
[----:B------:R1:W-:Y:S04]  /*2360*/  @!P5 STG.E.128 [R4.64], RZ ;  /* 0x000000ff0400d986 */ /* 0x0003e8000c101d04 */
[----:B------:R1:W-:Y:S04]  /*2370*/  @!P4 STG.E.128 [R4.64+0x80], RZ ;  /* 0x000080ff0400c986 */ /* 0x0003e8000c101d04 */
[----:B------:R1:W-:Y:S04]  /*2380*/  @!P2 STG.E.128 [R4.64+0x100], RZ ;  /* 0x000100ff0400a986 */ /* 0x0003e8000c101d04 */
[----:B------:R1:W-:Y:S02]  /*2390*/  @!P1 STG.E.128 [R4.64+0x180], RZ ;  /* 0x000180ff04009986 */ /* 0x0003e4000c101d04 */
.L_x_15:
[----:B------:R-:W-:Y:S05]  /*23a0*/  BSYNC B0 ;  /* 0x0000000000007941 */ /* 0x000fea0003800000 */
.L_x_14:
[----:B------:R-:W-:Y:S05]  /*23b0*/  @P3 BRA `(.L_x_16) ;  /* 0x0000532000003947 */ /* 0x000fea0003800000 */
[----:B-1----:R-:W-:Y:S01]  /*23c0*/  IMAD.U32 R4, RZ, RZ, UR16 ;  /* 0x00000010ff047e24 */ /* 0x002fe2000f8e00ff */
[----:B------:R-:W-:Y:S01]  /*23d0*/  IADD3 R6, P0, R32, UR16, RZ ;  /* 0x0000001020067c10 */ /* 0x000fe2000ff1e0ff */
[----:B------:R-:W-:Y:S01]  /*23e0*/  ULDC.64 UR8, c[0x0][0x3c0] ;  /* 0x0000f00000087ab9 */ /* 0x000fe20000000a00 */
[----:B------:R-:W-:Y:S01]  /*23f0*/  ISETP.GE.AND P1, PT, R13, c[0x0][0x220], PT ;  /* 0x000088000d007a0c */ /* 0x000fe20003f26270 */
[----:B------:R-:W-:Y:S01]  /*2400*/  UIMAD UR7, UR55, UR8, URZ ;  /* 0x00000008370772a4 */ /* 0x000fe2000f8e023f */
[----:B------:R-:W-:Y:S01]  /*2410*/  LEA.HI.X.SX32 R7, R4, R29, 0x1, P0 ;  /* 0x0000001d04077211 */ /* 0x000fe200000f0eff */
[----:B------:R-:W-:Y:S01]  /*2420*/  IMAD.WIDE.U32 R4, R6, c[0x0][0x3a8], R30 ;  /* 0x0000ea0006047a25 */ /* 0x000fe200078e001e */
[----:B------:R-:W-:Y:S01]  /*2430*/  ISETP.GE.AND P2, PT, R244, c[0x0][0x220], PT ;  /* 0x00008800f4007a0c */ /* 0x000fe20003f46270 */
[----:B------:R-:W-:-:S02]  /*2440*/  UIMAD UR7, UR33, UR9, UR7 ;  /* 0x00000009210772a4 */ /* 0x000fc4000f8e0207 */
[----:B------:R-:W-:-:S04]  /*2450*/  IMAD R7, R7, c[0x0][0x3a8], RZ ;  /* 0x0000ea0007077a24 */ /* 0x000fc800078e02ff */
[----:B------:R-:W-:Y:S01]  /*2460*/  IMAD R7, R6, c[0x0][0x3ac], R7 ;  /* 0x0000eb0006077a24 */ /* 0x000fe200078e0207 */
[----:B------:R-:W-:Y:S01]  /*2470*/  IADD3 R6, P0, R4, UR6, RZ ;  /* 0x0000000604067c10 */ /* 0x000fe2000ff1e0ff */
[----:B------:R-:W-:-:S03]  /*2480*/  IMAD.U32 R4, RZ, RZ, UR33 ;  /* 0x00000021ff047e24 */ /* 0x000fc6000f8e00ff */
[----:B------:R-:W-:Y:S02]  /*2490*/  IADD3.X R7, R5, UR11, R7, P0, !PT ;  /* 0x0000000b05077c10 */ /* 0x000fe400087fe407 */
[----:B------:R-:W-:-:S03]  /*24a0*/  ISETP.GE.AND P0, PT, R9, c[0x0][0x220], PT ;  /* 0x0000880009007a0c */ /* 0x000fc60003f06270 */
[----:B------:R-:W-:-:S05]  /*24b0*/  IMAD.WIDE.U32 R6, R4, c[0x0][0x3c0], R6 ;  /* 0x0000f00004067a25 */ /* 0x000fca00078e0006 */
[----:B------:R-:W-:Y:S02]  /*24c0*/  IADD3 R5, R7, UR7, RZ ;  /* 0x0000000707057c10 */ /* 0x000fe4000fffe0ff */
[----:B------:R-:W-:-:S04]  /*24d0*/  LEA R4, P3, R6, c[0x0][0x348], 0x1 ;  /* 0x0000d20006047a11 */ /* 0x000fc800078608ff */
[----:B------:R-:W-:-:S05]  /*24e0*/  LEA.HI.X R5, R6, c[0x0][0x34c], R5, 0x1, P3 ;  /* 0x0000d30006057a11 */ /* 0x000fca00018f0c05 */
[----:B------:R1:W-:Y:S04]  /*24f0*/  @!P2 STG.E.128 [R4.64], RZ ;  /* 0x000000ff0400a986 */ /* 0x0003e8000c101d04 */
[----:B------:R1:W-:Y:S04]  /*2500*/  @!P1 STG.E.128 [R4.64+0x80], RZ ;  /* 0x000080ff04009986 */ /* 0x0003e8000c101d04 */
[----:B------:R1:W-:Y:S01]  /*2510*/  @!P0 STG.E.128 [R4.64+0x100], RZ ;  /* 0x000100ff04008986 */ /* 0x0003e2000c101d04 */
[----:B------:R-:W-:-:S13]  /*2520*/  ISETP.GE.AND P0, PT, R10, c[0x0][0x220], PT ;  /* 0x000088000a007a0c */ /* 0x000fda0003f06270 */
[----:B------:R-:W-:Y:S05]  /*2530*/  @P0 BRA `(.L_x_16) ;  /* 0x000051a000000947 */ /* 0x000fea0003800000 */
[----:B------:R2:W-:Y:S01]  /*2540*/  STG.E.128 [R4.64+0x180], RZ ;  /* 0x000180ff04007986 */ /* 0x0005e2000c101d04 */
[----:B------:R-:W-:Y:S05]  /*2550*/  BRA `(.L_x_16) ;  /* 0x0000518000007947 */ /* 0x000fea0003800000 */
.L_x_11:
[----:B------:R-:W-:Y:S01]  /*2560*/  PLOP3.LUT P0, PT, PT, PT, UP6, 0x80, 0x0 ;  /* 0x000000000000781c */ /* 0x000fe20003f0f068 */
[----:B------:R-:W-:Y:S01]  /*2570*/  UIADD3 UR11, -UR16, UR17, URZ ;  /* 0x00000011100b7290 */ /* 0x000fe2000fffe13f */
[----:B------:R-:W-:Y:S11]  /*2580*/  BSSY B0, `(.L_x_17) ;  /* 0x000003c000007945 */ /* 0x000ff60003800000 */
[----:B------:R-:W-:Y:S01]  /*2590*/  @P0 BAR.SYNC.DEFER_BLOCKING 0x0 ;  /* 0x0000000000000b1d */ /* 0x000fe20000010000 */
[----:B------:R-:W-:-:S13]  /*25a0*/  ISETP.GE.AND P2, PT, R32, UR11, PT ;  /* 0x0000000b20007c0c */ /* 0x000fda000bf46270 */
[----:B------:R1:W-:Y:S04]  /*25b0*/  @P2 STS.128 [R237+0x14000], RZ ;  /* 0x014000ffed002388 */ /* 0x0003e80000000c00 */
[----:B------:R1:W-:Y:S04]  /*25c0*/  @P2 STS.128 [R237+0x15000], RZ ;  /* 0x015000ffed002388 */ /* 0x0003e80000000c00 */
[----:B------:R1:W-:Y:S04]  /*25d0*/  @P2 STS.128 [R237+0x16000], RZ ;  /* 0x016000ffed002388 */ /* 0x0003e80000000c00 */
[----:B------:R1:W-:Y:S01]  /*25e0*/  @P2 STS.128 [R237+0x17000], RZ ;  /* 0x017000ffed002388 */ /* 0x0003e20000000c00 */
[----:B------:R-:W-:Y:S05]  /*25f0*/  @P2 BRA `(.L_x_18) ;  /* 0x0000034000002947 */ /* 0x000fea0003800000 */
[----:B------:R-:W-:Y:S01]  /*2600*/  IMAD.U32 R4, RZ, RZ, UR16 ;  /* 0x00000010ff047e24 */ /* 0x000fe2000f8e00ff */
[----:B------:R-:W-:-:S02]  /*2610*/  IADD3 R8, P0, R32, UR16, RZ ;  /* 0x0000001020087c10 */ /* 0x000fc4000ff1e0ff */
[----:B------:R-:W-:Y:S02]  /*2620*/  LOP3.LUT R10, R20, 0x1, RZ, 0xc0, !PT ;  /* 0x00000001140a7812 */ /* 0x000fe400078ec0ff */
[----:B------:R-:W-:Y:S01]  /*2630*/  LEA.HI.X.SX32 R9, R4, R29, 0x1, P0 ;  /* 0x0000001d04097211 */ /* 0x000fe200000f0eff */
[----:B------:R-:W-:Y:S01]  /*2640*/  IMAD.WIDE.U32 R4, R8, c[0x0][0x1a0], R30 ;  /* 0x0000680008047a25 */ /* 0x000fe200078e001e */
[----:B------:R-:W-:Y:S02]  /*2650*/  P2R R24, PR, RZ, 0x8 ;  /* 0x00000008ff187803 */ /* 0x000fe40000000000 */
[----:B------:R-:W-:Y:S01]  /*2660*/  ISETP.NE.U32.AND P3, PT, R10, 0x1, PT ;  /* 0x000000010a00780c */ /* 0x000fe20003f65070 */
[----:B------:R-:W-:Y:S01]  /*2670*/  IMAD R9, R9, c[0x0][0x1a0], RZ ;  /* 0x0000680009097a24 */ /* 0x000fe200078e02ff */
[----:B------:R-:W-:Y:S02]  /*2680*/  IADD3 R4, P0, R4, UR22, RZ ;  /* 0x0000001604047c10 */ /* 0x000fe4000ff1e0ff */
[----:B------:R-:W-:Y:S01]  /*2690*/  P2R R22, PR, RZ, 0x4 ;  /* 0x00000004ff167803 */ /* 0x000fe20000000000 */
[----:B------:R-:W-:Y:S01]  /*26a0*/  IMAD R9, R8, c[0x0][0x1a4], R9 ;  /* 0x0000690008097a24 */ /* 0x000fe200078e0209 */
[----:B------:R-:W-:Y:S01]  /*26b0*/  P2R R25, PR, RZ, 0x10 ;  /* 0x00000010ff197803 */ /* 0x000fe20000000000 */
[----:B------:R-:W-:-:S03]  /*26c0*/  IMAD R8, R28, c[0x0][0x1b8], RZ ;  /* 0x00006e001c087a24 */ /* 0x000fc600078e02ff */
[----:B------:R-:W-:Y:S01]  /*26d0*/  IADD3.X R5, R5, UR26, R9, P0, !PT ;  /* 0x0000001a05057c10 */ /* 0x000fe200087fe409 */
[----:B------:R-:W-:-:S04]  /*26e0*/  IMAD R8, R18, c[0x0][0x1bc], R8 ;  /* 0x00006f0012087a24 */ /* 0x000fc800078e0208 */
[----:B------:R-:W-:-:S04]  /*26f0*/  IMAD.WIDE.U32 R4, R18, c[0x0][0x1b8], R4 ;  /* 0x00006e0012047a25 */ /* 0x000fc800078e0004 */
[----:B------:R-:W-:Y:S01]  /*2700*/  IMAD.IADD R9, R5, 0x1, R8 ;  /* 0x0000000105097824 */ /* 0x000fe200078e0208 */
[----:B------:R-:W-:Y:S02]  /*2710*/  LOP3.LUT R5, R20, 0xff, RZ, 0xc0, !PT ;  /* 0x000000ff14057812 */ /* 0x000fe400078ec0ff */
[C---:B------:R-:W-:Y:S02]  /*2720*/  @!P3 LEA R14, P0, R4.reuse, c[0x0][0x170], 0x1 ;  /* 0x00005c00040eba11 */ /* 0x040fe400078008ff */
[C---:B------:R-:W-:Y:S02]  /*2730*/  LOP3.LUT P2, RZ, R5.reuse, 0x2, RZ, 0xc0, !PT ;  /* 0x0000000205ff7812 */ /* 0x040fe4000784c0ff */
[----:B------:R-:W-:Y:S02]  /*2740*/  LOP3.LUT P1, RZ, R5, 0x4, RZ, 0xc0, !PT ;  /* 0x0000000405ff7812 */ /* 0x000fe4000782c0ff */
[----:B------:R-:W-:-:S05]  /*2750*/  @!P3 LEA.HI.X R15, R4, c[0x0][0x174], R9, 0x1, P0 ;  /* 0x00005d00040fba11 */ /* 0x000fca00000f0c09 */
[----:B------:R-:W-:Y:S01]  /*2760*/  @!PT LDS RZ, [RZ] ;  /* 0x00000000fffff984 */ /* 0x000fe20000000800 */
[----:B------:R-:W-:Y:S01]  /*2770*/  @!PT LDS RZ, [RZ] ;  /* 0x00000000fffff984 */ /* 0x000fe20000000800 */
[----:B------:R-:W-:Y:S01]  /*2780*/  @!PT LDS RZ, [RZ] ;  /* 0x00000000fffff984 */ /* 0x000fe20000000800 */
[----:B------:R2:W-:Y:S04]  /*2790*/  @!P3 LDGSTS.E.BYPASS.LTC128B.128 [R237+0x14000], [R14.64] ;  /* 0x140000000eedbfae */ /* 0x0005e8000b901d44 */
[----:B------:R-:W-:Y:S01]  /*27a0*/  @P2 LEA R12, P0, R4, c[0x0][0x170], 0x1 ;  /* 0x00005c00040c2a11 */ /* 0x000fe200078008ff */
[----:B------:R2:W-:Y:S01]  /*27b0*/  @P3 STS.128 [R237+0x14000], RZ ;  /* 0x014000ffed003388 */ /* 0x0005e20000000c00 */
[----:B------:R-:W-:Y:S02]  /*27c0*/  ISETP.NE.AND P3, PT, R24, RZ, PT ;  /* 0x000000ff1800720c */ /* 0x000fe40003f65270 */
[C---:B------:R-:W-:Y:S02]  /*27d0*/  @P2 LEA.HI.X R13, R4.reuse, c[0x0][0x174], R9, 0x1, P0 ;  /* 0x00005d00040d2a11 */ /* 0x040fe400000f0c09 */
[----:B------:R-:W-:-:S03]  /*27e0*/  @P1 LEA R10, P0, R4, c[0x0][0x170], 0x1 ;  /* 0x00005c00040a1a11 */ /* 0x000fc600078008ff */
[----:B------:R-:W-:Y:S01]  /*27f0*/  @!PT LDS RZ, [RZ] ;  /* 0x00000000fffff984 */ /* 0x000fe20000000800 */
[----:B------:R-:W-:Y:S01]  /*2800*/  @!PT LDS RZ, [RZ] ;  /* 0x00000000fffff984 */ /* 0x000fe20000000800 */
[----:B------:R-:W-:Y:S01]  /*2810*/  @!PT LDS RZ, [RZ] ;  /* 0x00000000fffff984 */ /* 0x000fe20000000800 */
[----:B------:R2:W-:Y:S01]  /*2820*/  @P2 LDGSTS.E.BYPASS.LTC128B.128 [R237+0x15000], [R12.64+0x80] ;  /* 0x150000800ced2fae */ /* 0x0005e2000b901d44 */
[----:B------:R-:W-:Y:S02]  /*2830*/  @P1 LEA.HI.X R11, R4, c[0x0][0x174], R9, 0x1, P0 ;  /* 0x00005d00040b1a11 */ /* 0x000fe400000f0c09 */
[----:B------:R-:W-:Y:S01]  /*2840*/  LOP3.LUT P0, RZ, R5, 0x8, RZ, 0xc0, !PT ;  /* 0x0000000805ff7812 */ /* 0x000fe2000780c0ff */
[----:B------:R2:W-:Y:S01]  /*2850*/  @!P2 STS.128 [R237+0x15000], RZ ;  /* 0x015000ffed00a388 */ /* 0x0005e20000000c00 */
[----:B------:R-:W-:-:S03]  /*2860*/  ISETP.NE.AND P2, PT, R22, RZ, PT ;  /* 0x000000ff1600720c */ /* 0x000fc60003f45270 */
[----:B------:R-:W-:Y:S01]  /*2870*/  @!PT LDS RZ, [RZ] ;  /* 0x00000000fffff984 */ /* 0x000fe20000000800 */
[----:B------:R-:W-:Y:S01]  /*2880*/  @!PT LDS RZ, [RZ] ;  /* 0x00000000fffff984 */ /* 0x000fe20000000800 */
[----:B------:R-:W-:Y:S01]  /*2890*/  @!PT LDS RZ, [RZ] ;  /* 0x00000000fffff984 */ /* 0x000fe20000000800 */
[----:B------:R2:W-:Y:S04]  /*28a0*/  @P1 LDGSTS.E.BYPASS.LTC128B.128 [R237+0x16000], [R10.64+0x100] ;  /* 0x160001000aed1fae */ /* 0x0005e8000b901d44 */
[----:B------:R2:W-:Y:S04]  /*28b0*/  @!P1 STS.128 [R237+0x16000], RZ ;  /* 0x016000ffed009388 */ /* 0x0005e80000000c00 */
[----:B------:R-:W-:-:S04]  /*28c0*/  @P0 LEA R8, P4, R4, c[0x0][0x170], 0x1 ;  /* 0x00005c0004080a11 */ /* 0x000fc800078808ff */
[----:B------:R-:W-:Y:S02]  /*28d0*/  @P0 LEA.HI.X R9, R4, c[0x0][0x174], R9, 0x1, P4 ;  /* 0x00005d0004090a11 */ /* 0x000fe400020f0c09 */
[----:B------:R-:W-:-:S03]  /*28e0*/  ISETP.NE.AND P4, PT, R25, RZ, PT ;  /* 0x000000ff1900720c */ /* 0x000fc60003f85270 */
[----:B------:R-:W-:Y:S01]  /*28f0*/  @!PT LDS RZ, [RZ] ;  /* 0x00000000fffff984 */ /* 0x000fe20000000800 */
[----:B------:R-:W-:Y:S01]  /*2900*/  @!PT LDS RZ, [RZ] ;  /* 0x00000000fffff984 */ /* 0x000fe20000000800 */
[----:B------:R-:W-:Y:S01]  /*2910*/  @!PT LDS RZ, [RZ] ;  /* 0x00000000fffff984 */ /* 0x000fe20000000800 */
[----:B------:R2:W-:Y:S04]  /*2920*/  @P0 LDGSTS.E.BYPASS.LTC128B.128 [R237+0x17000], [R8.64+0x180] ;  /* 0x1700018008ed0fae */ /* 0x0005e8000b901d44 */
[----:B------:R2:W-:Y:S04]  /*2930*/  @!P0 STS.128 [R237+0x17000], RZ ;  /* 0x017000ffed008388 */ /* 0x0005e80000000c00 */
.L_x_18:
[----:B------:R-:W-:Y:S05]  /*2940*/  BSYNC B0 ;  /* 0x0000000000007941 */ /* 0x000fea0003800000 */
.L_x_17:
[----:B------:R-:W-:Y:S01]  /*2950*/  UIMAD UR11, UR6, -0x40, UR24 ;  /* 0xffffffc0060b78a4 */ /* 0x000fe2000f8e0218 */
[----:B------:R-:W0:Y:S01]  /*2960*/  LDGDEPBAR ;  /* 0x00000000000079af */ /* 0x000e220000000000 */
[----:B------:R-:W-:Y:S04]  /*2970*/  BSSY B0, `(.L_x_19) ;  /* 0x000002b000007945 */ /* 0x000fe80003800000 */
[----:B------:R-:W-:-:S13]  /*2980*/  ISETP.GE.AND P1, PT, R32, UR11, PT ;  /* 0x0000000b20007c0c */ /* 0x000fda000bf26270 */
[----:B------:R3:W-:Y:S04]  /*2990*/  @P1 STS.128 [R237+0x8000], RZ ;  /* 0x008000ffed001388 */ /* 0x0007e80000000c00 */
[----:B------:R3:W-:Y:S04]  /*29a0*/  @P1 STS.128 [R237+0xa000], RZ ;  /* 0x00a000ffed001388 */ /* 0x0007e80000000c00 */
[----:B------:R3:W-:Y:S04]  /*29b0*/  @P1 STS.128 [R237+0xc000], RZ ;  /* 0x00c000ffed001388 */ /* 0x0007e80000000c00 */
[----:B------:R3:W-:Y:S01]  /*29c0*/  @P1 STS.128 [R237+0xe000], RZ ;  /* 0x00e000ffed001388 */ /* 0x0007e20000000c00 */
[----:B------:R-:W-:Y:S05]  /*29d0*/  @P1 BRA `(.L_x_20) ;  /* 0x0000024000001947 */ /* 0x000fea0003800000 */
[----:B------:R-:W-:Y:S01]  /*29e0*/  MOV R4, UR15 ;  /* 0x0000000f00047c02 */ /* 0x000fe20008000f00 */
[----:B--2---:R-:W-:Y:S01]  /*29f0*/  IMAD R8, R23, c[0x0][0x370], RZ ;  /* 0x0000dc0017087a24 */ /* 0x004fe200078e02ff */
[----:B------:R-:W-:Y:S01]  /*2a00*/  MOV R5, UR19 ;  /* 0x0000001300057c02 */ /* 0x000fe20008000f00 */
[----:B------:R-:W-:Y:S01]  /*2a10*/  IMAD.MOV.U32 R10, RZ, RZ, 0x2 ;  /* 0x00000002ff0a7424 */ /* 0x000fe200078e00ff */
[----:B------:R2:W-:Y:S01]  /*2a20*/  @P3 STS.128 [R237+0x8000], RZ ;  /* 0x008000ffed003388 */ /* 0x0005e20000000c00 */
[----:B------:R-:W-:-:S02]  /*2a30*/  IMAD R8, R19, c[0x0][0x374], R8 ;  /* 0x0000dd0013087a24 */ /* 0x000fc400078e0208 */
[----:B------:R-:W-:-:S04]  /*2a40*/  IMAD.WIDE.U32 R4, R19, c[0x0][0x370], R4 ;  /* 0x0000dc0013047a25 */ /* 0x000fc800078e0004 */
[----:B------:R-:W-:Y:S01]  /*2a50*/  IMAD.IADD R5, R5, 0x1, R8 ;  /* 0x0000000105057824 */ /* 0x000fe200078e0208 */
[----:B------:R-:W-:Y:S01]  /*2a60*/  MOV R8, UR33 ;  /* 0x0000002100087c02 */ /* 0x000fe20008000f00 */
[----:B------:R-:W-:-:S04]  /*2a70*/  IMAD.WIDE R10, R244, R10, c[0x0][0x330] ;  /* 0x0000cc00f40a7625 */ /* 0x000fc800078e020a */
[----:B------:R-:W-:-:S05]  /*2a80*/  IMAD.WIDE.U32 R8, R8, c[0x0][0x378], R4 ;  /* 0x0000de0008087a25 */ /* 0x000fca00078e0004 */
[----:B------:R-:W-:Y:S02]  /*2a90*/  IADD3 R5, R9, UR13, RZ ;  /* 0x0000000d09057c10 */ /* 0x000fe4000fffe0ff */
[C---:B------:R-:W-:Y:S02]  /*2aa0*/  LEA R4, P0, R8.reuse, R10, 0x1 ;  /* 0x0000000a08047211 */ /* 0x040fe400078008ff */
[----:B------:R-:W-:Y:S02]  /*2ab0*/  @!P3 MOV R9, R243 ;  /* 0x000000f30009b202 */ /* 0x000fe40000000f00 */
[----:B------:R-:W-:Y:S02]  /*2ac0*/  LEA.HI.X R5, R8, R11, R5, 0x1, P0 ;  /* 0x0000000b08057211 */ /* 0x000fe400000f0c05 */
[----:B------:R-:W-:-:S05]  /*2ad0*/  @!P3 MOV R8, R241 ;  /* 0x000000f10008b202 */ /* 0x000fca0000000f00 */
[----:B------:R-:W-:Y:S01]  /*2ae0*/  @!PT LDS RZ, [RZ] ;  /* 0x00000000fffff984 */ /* 0x000fe20000000800 */
[----:B------:R-:W-:Y:S01]  /*2af0*/  @!PT LDS RZ, [RZ] ;  /* 0x00000000fffff984 */ /* 0x000fe20000000800 */
[----:B------:R-:W-:Y:S01]  /*2b00*/  @!PT LDS RZ, [RZ] ;  /* 0x00000000fffff984 */ /* 0x000fe20000000800 */
[----:B------:R2:W-:Y:S04]  /*2b10*/  @!P3 LDGSTS.E.BYPASS.LTC128B.128 [R237+0x8000], [R8.64] ;  /* 0x0800000008edbfae */ /* 0x0005e8000b901d44 */
[----:B------:R2:W-:Y:S04]  /*2b20*/  @P5 STS.128 [R237+0xa000], RZ ;  /* 0x00a000ffed005388 */ /* 0x0005e80000000c00 */
[----:B------:R-:W-:Y:S01]  /*2b30*/  @!PT LDS RZ, [RZ] ;  /* 0x00000000fffff984 */ /* 0x000fe20000000800 */
[----:B------:R-:W-:Y:S01]  /*2b40*/  @!PT LDS RZ, [RZ] ;  /* 0x00000000fffff984 */ /* 0x000fe20000000800 */
[----:B------:R-:W-:Y:S01]  /*2b50*/  @!PT LDS RZ, [RZ] ;  /* 0x00000000fffff984 */ /* 0x000fe20000000800 */
[----:B------:R2:W-:Y:S04]  /*2b60*/  @!P5 LDGSTS.E.BYPASS.LTC128B.128 [R237+0xa000], [R4.64+0x80] ;  /* 0x0a00008004eddfae */ /* 0x0005e8000b901d44 */
[----:B------:R2:W-:Y:S04]  /*2b70*/  @P4 STS.128 [R237+0xc000], RZ ;  /* 0x00c000ffed004388 */ /* 0x0005e80000000c00 */
[----:B------:R-:W-:Y:S01]  /*2b80*/  @!PT LDS RZ, [RZ] ;  /* 0x00000000fffff984 */ /* 0x000fe20000000800 */
[----:B------:R-:W-:Y:S01]  /*2b90*/  @!PT LDS RZ, [RZ] ;  /* 0x00000000fffff984 */ /* 0x000fe20000000800 */
[----:B------:R-:W-:Y:S01]  /*2ba0*/  @!PT LDS RZ, [RZ] ;  /* 0x00000000fffff984 */ /* 0x000fe20000000800 */
[----:B------:R2:W-:Y:S04]  /*2bb0*/  @!P4 LDGSTS.E.BYPASS.LTC128B.128 [R237+0xc000], [R4.64+0x100] ;  /* 0x0c00010004edcfae */ /* 0x0005e8000b901d44 */
[----:B------:R2:W-:Y:S01]  /*2bc0*/  @P6 STS.128 [R237+0xe000], RZ ;  /* 0x00e000ffed006388 */ /* 0x0005e20000000c00 */
[----:B------:R-:W-:Y:S05]  /*2bd0*/  @P6 BRA `(.L_x_20) ;  /* 0x0000004000006947 */ /* 0x000fea0003800000 */
[----:B------:R-:W-:Y:S01]  /*2be0*/  @!PT LDS RZ, [RZ] ;  /* 0x00000000fffff984 */ /* 0x000fe20000000800 */
[----:B------:R-:W-:Y:S01]  /*2bf0*/  @!PT LDS RZ, [RZ] ;  /* 0x00000000fffff984 */ /* 0x000fe20000000800 */
[----:B------:R-:W-:Y:S01]  /*2c00*/  @!PT LDS RZ, [RZ] ;  /* 0x00000000fffff984 */ /* 0x000fe20000000800 */
[----:B------:R4:W-:Y:S02]  /*2c10*/  LDGSTS.E.BYPASS.LTC128B.128 [R237+0xe000], [R4.64+0x180] ;  /* 0x0e00018004ed7fae */ /* 0x0009e4000b901d44 */
.L_x_20:
[----:B------:R-:W-:Y:S05]  /*2c20*/  BSYNC B0 ;  /* 0x0000000000007941 */ /* 0x000fea0003800000 */
.L_x_19:
[----:B--2-4-:R-:W-:Y:S01]  /*2c30*/  IADD3 R4, R32, 0x20, RZ ;  /* 0x0000002020047810 */ /* 0x014fe20007ffe0ff */
[----:B------:R-:W-:Y:S01]  /*2c40*/  BSSY B0, `(.L_x_21) ;  /* 0x000002f000007945 */ /* 0x000fe20003800000 */
[----:B------:R-:W-:-:S02]  /*2c50*/  IMAD.MOV.U32 R13, RZ, RZ, 0x20 ;  /* 0x00000020ff0d7424 */ /* 0x000fc400078e00ff */
[----:B------:R-:W-:-:S13]  /*2c60*/  ISETP.GE.AND P0, PT, R4, UR11, PT ;  /* 0x0000000b04007c0c */ /* 0x000fda000bf06270 */
[----:B------:R2:W-:Y:S04]  /*2c70*/  @P0 STS.128 [R237+0x9000], RZ ;  /* 0x009000ffed000388 */ /* 0x0005e80000000c00 */
[----:B------:R2:W-:Y:S04]  /*2c80*/  @P0 STS.128 [R237+0xb000], RZ ;  /* 0x00b000ffed000388 */ /* 0x0005e80000000c00 */
[----:B------:R2:W-:Y:S04]  /*2c90*/  @P0 STS.128 [R237+0xd000], RZ ;  /* 0x00d000ffed000388 */ /* 0x0005e80000000c00 */
[----:B------:R2:W-:Y:S01]  /*2ca0*/  @P0 STS.128 [R237+0xf000], RZ ;  /* 0x00f000ffed000388 */ /* 0x0005e20000000c00 */
[----:B------:R-:W-:Y:S05]  /*2cb0*/  @P0 BRA `(.L_x_22) ;  /* 0x0000027000000947 */ /* 0x000fea0003800000 */
[C---:B------:R-:W-:Y:S01]  /*2cc0*/  IMAD.WIDE.U32 R4, R13.reuse, c[0x0][0x370], RZ ;  /* 0x0000dc000d047a25 */ /* 0x040fe200078e00ff */
[----:B------:R-:W-:Y:S01]  /*2cd0*/  P2R R12, PR, RZ, 0x1 ;  /* 0x00000001ff0c7803 */ /* 0x000fe20000000000 */
[----:B------:R4:W-:Y:S02]  /*2ce0*/  @P3 STS.128 [R237+0x9000], RZ ;  /* 0x009000ffed003388 */ /* 0x0009e40000000c00 */
[----:B------:R-:W-:Y:S01]  /*2cf0*/  IMAD R7, R13, c[0x0][0x374], RZ ;  /* 0x0000dd000d077a24 */ /* 0x000fe200078e02ff */
[----:B------:R-:W-:Y:S01]  /*2d00*/  IADD3 R4, P0, R6, R4, RZ ;  /* 0x0000000406047210 */ /* 0x000fe20007f1e0ff */
[----:B------:R-:W-:-:S03]  /*2d10*/  @!P3 IMAD.MOV.U32 R6, RZ, RZ, c[0x0][0x370] ;  /* 0x0000dc00ff06b624 */ /* 0x000fc600078e00ff */
[----:B------:R-:W-:Y:S01]  /*2d20*/  IADD3.X R5, R21, R5, R7, P0, !PT ;  /* 0x0000000515057210 */ /* 0x000fe200007fe407 */
[----:B------:R-:W-:Y:S01]  /*2d30*/  @!P3 IMAD.MOV.U32 R7, RZ, RZ, c[0x0][0x374] ;  /* 0x0000dd00ff07b624 */ /* 0x000fe200078e00ff */
[----:B------:R-:W-:-:S04]  /*2d40*/  @!P3 LEA R10, P0, R6, R241, 0x6 ;  /* 0x000000f1060ab211 */ /* 0x000fc800078030ff */
[----:B------:R-:W-:Y:S02]  /*2d50*/  @!P3 LEA.HI.X R11, R6, R243, R7, 0x6, P0 ;  /* 0x000000f3060bb211 */ /* 0x000fe400000f3407 */
[----:B------:R-:W-:-:S03]  /*2d60*/  @!P5 LEA R8, P0, R4, c[0x0][0x330], 0x1 ;  /* 0x0000cc000408da11 */ /* 0x000fc600078008ff */
[----:B------:R-:W-:Y:S01]  /*2d70*/  @!PT LDS RZ, [RZ] ;  /* 0x00000000fffff984 */ /* 0x000fe20000000800 */
[----:B------:R-:W-:Y:S01]  /*2d80*/  @!PT LDS RZ, [RZ] ;  /* 0x00000000fffff984 */ /* 0x000fe20000000800 */
[----:B------:R-:W-:Y:S01]  /*2d90*/  @!PT LDS RZ, [RZ] ;  /* 0x00000000fffff984 */ /* 0x000fe20000000800 */
[----:B------:R4:W-:Y:S01]  /*2da0*/  @!P3 LDGSTS.E.BYPASS.LTC128B.128 [R237+0x9000], [R10.64] ;  /* 0x090000000aedbfae */ /* 0x0009e2000b901d44 */
[C-C-:B------:R-:W-:Y:S02]  /*2db0*/  @!P5 LEA.HI.X R9, R4.reuse, c[0x0][0x334], R5.reuse, 0x1, P0 ;  /* 0x0000cd000409da11 */ /* 0x140fe400000f0c05 */
[C---:B------:R-:W-:Y:S01]  /*2dc0*/  @!P4 LEA R6, P0, R4.reuse, c[0x0][0x330], 0x1 ;  /* 0x0000cc000406ca11 */ /* 0x040fe200078008ff */
[----:B------:R4:W-:Y:S03]  /*2dd0*/  @P5 STS.128 [R237+0xb000], RZ ;  /* 0x00b000ffed005388 */ /* 0x0009e60000000c00 */
[----:B------:R-:W-:Y:S01]  /*2de0*/  @!P4 LEA.HI.X R7, R4, c[0x0][0x334], R5, 0x1, P0 ;  /* 0x0000cd000407ca11 */ /* 0x000fe200000f0c05 */
[----:B------:R-:W-:Y:S01]  /*2df0*/  @!PT LDS RZ, [RZ] ;  /* 0x00000000fffff984 */ /* 0x000fe20000000800 */
[----:B------:R-:W-:Y:S01]  /*2e00*/  @!PT LDS RZ, [RZ] ;  /* 0x00000000fffff984 */ /* 0x000fe20000000800 */
[----:B------:R-:W-:Y:S01]  /*2e10*/  @!PT LDS RZ, [RZ] ;  /* 0x00000000fffff984 */ /* 0x000fe20000000800 */
[----:B------:R4:W-:Y:S01]  /*2e20*/  @!P5 LDGSTS.E.BYPASS.LTC128B.128 [R237+0xb000], [R8.64+0x80] ;  /* 0x0b00008008eddfae */ /* 0x0009e2000b901d44 */
[----:B------:R-:W-:-:S03]  /*2e30*/  ISETP.NE.AND P0, PT, R12, RZ, PT ;  /* 0x000000ff0c00720c */ /* 0x000fc60003f05270 */
[----:B------:R4:W-:Y:S04]  /*2e40*/  @P4 STS.128 [R237+0xd000], RZ ;  /* 0x00d000ffed004388 */ /* 0x0009e80000000c00 */
[----:B------:R-:W-:Y:S01]  /*2e50*/  @!PT LDS RZ, [RZ] ;  /* 0x00000000fffff984 */ /* 0x000fe20000000800 */
[----:B------:R-:W-:Y:S01]  /*2e60*/  @!PT LDS RZ, [RZ] ;  /* 0x00000000fffff984 */ /* 0x000fe20000000800 */
[----:B------:R-:W-:Y:S01]  /*2e70*/  @!PT LDS RZ, [RZ] ;  /* 0x00000000fffff984 */ /* 0x000fe20000000800 */
[----:B------:R4:W-:Y:S04]  /*2e80*/  @!P4 LDGSTS.E.BYPASS.LTC128B.128 [R237+0xd000], [R6.64+0x100] ;  /* 0x0d00010006edcfae */ /* 0x0009e8000b901d44 */
[----:B------:R4:W-:Y:S01]  /*2e90*/  @P6 STS.128 [R237+0xf000], RZ ;  /* 0x00f000ffed006388 */ /* 0x0009e20000000c00 */
[----:B------:R-:W-:Y:S05]  /*2ea0*/  @P6 BRA `(.L_x_22) ;  /* 0x0000008000006947 */ /* 0x000fea0003800000 */
[----:B----4-:R-:W-:Y:S02]  /*2eb0*/  P2R R8, PR, RZ, 0x1 ;  /* 0x00000001ff087803 */ /* 0x010fe40000000000 */
[----:B------:R-:W-:-:S04]  /*2ec0*/  LEA R6, P0, R4, c[0x0][0x330], 0x1 ;  /* 0x0000cc0004067a11 */ /* 0x000fc800078008ff */
[----:B------:R-:W-:Y:S02]  /*2ed0*/  LEA.HI.X R7, R4, c[0x0][0x334], R5, 0x1, P0 ;  /* 0x0000cd0004077a11 */ /* 0x000fe400000f0c05 */
[----:B------:R-:W-:-:S03]  /*2ee0*/  ISETP.NE.AND P0, PT, R8, RZ, PT ;  /* 0x000000ff0800720c */ /* 0x000fc60003f05270 */
[----:B------:R-:W-:Y:S01]  /*2ef0*/  @!PT LDS RZ, [RZ] ;  /* 0x00000000fffff984 */ /* 0x000fe20000000800 */
[----:B------:R-:W-:Y:S01]  /*2f00*/  @!PT LDS RZ, [RZ] ;  /* 0x00000000fffff984 */ /* 0x000fe20000000800 */
[----:B------:R-:W-:Y:S01]  /*2f10*/  @!PT LDS RZ, [RZ] ;  /* 0x00000000fffff984 */ /* 0x000fe20000000800 */
[----:B------:R4:W-:Y:S05]  /*2f20*/  LDGSTS.E.BYPASS.LTC128B.128 [R237+0xf000], [R6.64+0x180] ;  /* 0x0f00018006ed7fae */ /* 0x0009ea000b901d44 */
.L_x_22:
[----:B------:R-:W-:Y:S05]  /*2f30*/  BSYNC B0 ;  /* 0x0000000000007941 */ /* 0x000fea0003800000 */
.L_x_21:
[----:B------:R1:W-:Y:S01]  /*2f40*/  @P1 STS.128 [R237], RZ ;  /* 0x000000ffed001388 */ /* 0x0003e20000000c00 */
[----:B------:R-:W-:Y:S03]  /*2f50*/  BSSY B0, `(.L_x_23) ;  /* 0x0000027000007945 */ /* 0x000fe60003800000 */
[----:B------:R1:W-:Y:S04]  /*2f60*/  @P1 STS.128 [R237+0x2000], RZ ;  /* 0x002000ffed001388 */ /* 0x0003e80000000c00 */
[----:B------:R1:W-:Y:S04]  /*2f70*/  @P1 STS.128 [R237+0x4000], RZ ;  /* 0x004000ffed001388 */ /* 0x0003e80000000c00 */
[----:B------:R1:W-:Y:S01]  /*2f80*/  @P1 STS.128 [R237+0x6000], RZ ;  /* 0x006000ffed001388 */ /* 0x0003e20000000c00 */
[----:B------:R-:W-:Y:S05]  /*2f90*/  @P1 BRA `(.L_x_24) ;  /* 0x0000022000001947 */ /* 0x000fea0003800000 */
[----:B------:R-:W-:Y:S01]  /*2fa0*/  MOV R4, UR28 ;  /* 0x0000001c00047c02 */ /* 0x000fe20008000f00 */
[----:B----4-:R-:W-:Y:S01]  /*2fb0*/  IMAD.MOV.U32 R8, RZ, RZ, 0x2 ;  /* 0x00000002ff087424 */ /* 0x010fe200078e00ff */
[----:B------:R-:W-:Y:S01]  /*2fc0*/  MOV R5, UR25 ;  /* 0x0000001900057c02 */ /* 0x000fe20008000f00 */
[----:B------:R4:W-:Y:S01]  /*2fd0*/  @P3 STS.128 [R237], RZ ;  /* 0x000000ffed003388 */ /* 0x0009e20000000c00 */
[----:B------:R-:W-:Y:S01]  /*2fe0*/  MOV R6, UR33 ;  /* 0x0000002100067c02 */ /* 0x000fe20008000f00 */
[----:B------:R-:W-:-:S04]  /*2ff0*/  IMAD.WIDE R8, R244, R8, c[0x0][0x160] ;  /* 0x00005800f4087625 */ /* 0x000fc800078e0208 */
[----:B------:R-:W-:-:S04]  /*3000*/  IMAD.WIDE.U32 R4, R19, c[0x0][0x190], R4 ;  /* 0x0000640013047a25 */ /* 0x000fc800078e0004 */
[----:B------:R-:W-:-:S04]  /*3010*/  IMAD.IADD R5, R27, 0x1, R5 ;  /* 0x000000011b057824 */ /* 0x000fc800078e0205 */
[----:B------:R-:W-:-:S05]  /*3020*/  IMAD.WIDE.U32 R6, R6, c[0x0][0x1a8], R4 ;  /* 0x00006a0006067a25 */ /* 0x000fca00078e0004 */
[----:B------:R-:W-:Y:S01]  /*3030*/  IADD3 R5, R7, UR14, RZ ;  /* 0x0000000e07057c10 */ /* 0x000fe2000fffe0ff */
[----:B------:R-:W-:Y:S01]  /*3040*/  @!P3 IMAD.MOV.U32 R7, RZ, RZ, R242 ;  /* 0x000000ffff07b224 */ /* 0x000fe200078e00f2 */
[----:B------:R-:W-:-:S04]  /*3050*/  LEA R4, P1, R6, R8, 0x1 ;  /* 0x0000000806047211 */ /* 0x000fc800078208ff */
[----:B------:R-:W-:Y:S02]  /*3060*/  LEA.HI.X R5, R6, R9, R5, 0x1, P1 ;  /* 0x0000000906057211 */ /* 0x000fe400008f0c05 */
[----:B------:R-:W-:-:S05]  /*3070*/  @!P3 MOV R6, R240 ;  /* 0x000000f00006b202 */ /* 0x000fca0000000f00 */
[----:B------:R-:W-:Y:S01]  /*3080*/  @!PT LDS RZ, [RZ] ;  /* 0x00000000fffff984 */ /* 0x000fe20000000800 */
[----:B------:R-:W-:Y:S01]  /*3090*/  @!PT LDS RZ, [RZ] ;  /* 0x00000000fffff984 */ /* 0x000fe20000000800 */
[----:B------:R-:W-:Y:S01]  /*30a0*/  @!PT LDS RZ, [RZ] ;  /* 0x00000000fffff984 */ /* 0x000fe20000000800 */
[----:B------:R4:W-:Y:S04]  /*30b0*/  @!P3 LDGSTS.E.BYPASS.LTC128B.128 [R237], [R6.64] ;  /* 0x0000000006edbfae */ /* 0x0009e8000b901d44 */
        /* <DEDUP_REMOVED lines=16> */
.L_x_24:
[----:B------:R-:W-:Y:S05]  /*31c0*/  BSYNC B0 ;  /* 0x0000000000007941 */ /* 0x000fea0003800000 */
.L_x_23:
[----:B------:R1:W-:Y:S01]  /*31d0*/  @P0 STS.128 [R237+0x1000], RZ ;  /* 0x001000ffed000388 */ /* 0x0003e20000000c00 */
[----:B------:R-:W-:Y:S03]  /*31e0*/  BSSY B0, `(.L_x_25) ;  /* 0x0000028000007945 */ /* 0x000fe60003800000 */
[----:B------:R1:W-:Y:S04]  /*31f0*/  @P0 STS.128 [R237+0x3000], RZ ;  /* 0x003000ffed000388 */ /* 0x0003e80000000c00 */
[----:B------:R1:W-:Y:S04]  /*3200*/  @P0 STS.128 [R237+0x5000], RZ ;  /* 0x005000ffed000388 */ /* 0x0003e80000000c00 */
[----:B------:R1:W-:Y:S01]  /*3210*/  @P0 STS.128 [R237+0x7000], RZ ;  /* 0x007000ffed000388 */ /* 0x0003e20000000c00 */
[----:B------:R-:W-:Y:S05]  /*3220*/  @P0 BRA `(.L_x_26) ;  /* 0x0000023000000947 */ /* 0x000fea0003800000 */
[C---:B-1--4-:R-:W-:Y:S01]  /*3230*/  IMAD.WIDE.U32 R4, R13.reuse, c[0x0][0x190], RZ ;  /* 0x000064000d047a25 */ /* 0x052fe200078e00ff */
[----:B------:R1:W-:Y:S03]  /*3240*/  @P3 STS.128 [R237+0x1000], RZ ;  /* 0x001000ffed003388 */ /* 0x0003e60000000c00 */
[----:B------:R-:W-:Y:S01]  /*3250*/  @!P3 IMAD.MOV.U32 R7, RZ, RZ, c[0x0][0x190] ;  /* 0x00006400ff07b624 */ /* 0x000fe200078e00ff */
[----:B------:R-:W-:Y:S01]  /*3260*/  IADD3 R4, P1, R16, R4, RZ ;  /* 0x0000000410047210 */ /* 0x000fe20007f3e0ff */
[----:B------:R-:W-:-:S02]  /*3270*/  IMAD R13, R13, c[0x0][0x194], RZ ;  /* 0x000065000d0d7a24 */ /* 0x000fc400078e02ff */
[----:B------:R-:W-:Y:S01]  /*3280*/  @!P3 IMAD.MOV.U32 R6, RZ, RZ, c[0x0][0x194] ;  /* 0x00006500ff06b624 */ /* 0x000fe200078e00ff */
[C---:B------:R-:W-:Y:S02]  /*3290*/  @!P3 LEA R10, P0, R7.reuse, R240, 0x6 ;  /* 0x000000f0070ab211 */ /* 0x040fe400078030ff */
[----:B------:R-:W-:Y:S02]  /*32a0*/  IADD3.X R5, R26, R5, R13, P1, !PT ;  /* 0x000000051a057210 */ /* 0x000fe40000ffe40d */
[C---:B------:R-:W-:Y:S02]  /*32b0*/  @!P5 LEA R8, P1, R4.reuse, c[0x0][0x160], 0x1 ;  /* 0x000058000408da11 */ /* 0x040fe400078208ff */
[----:B------:R-:W-:Y:S02]  /*32c0*/  @!P3 LEA.HI.X R11, R7, R242, R6, 0x6, P0 ;  /* 0x000000f2070bb211 */ /* 0x000fe400000f3406 */
[C---:B------:R-:W-:Y:S02]  /*32d0*/  @!P4 LEA R6, P0, R4.reuse, c[0x0][0x160], 0x1 ;  /* 0x000058000406ca11 */ /* 0x040fe400078008ff */
[C-C-:B------:R-:W-:Y:S01]  /*32e0*/  @!P5 LEA.HI.X R9, R4.reuse, c[0x0][0x164], R5.reuse, 0x1, P1 ;  /* 0x000059000409da11 */ /* 0x140fe200008f0c05 */
[----:B------:R-:W-:Y:S01]  /*32f0*/  @!PT LDS RZ, [RZ] ;  /* 0x00000000fffff984 */ /* 0x000fe20000000800 */
[----:B------:R-:W-:Y:S01]  /*3300*/  @!PT LDS RZ, [RZ] ;  /* 0x00000000fffff984 */ /* 0x000fe20000000800 */
[----:B------:R-:W-:Y:S01]  /*3310*/  @!PT LDS RZ, [RZ] ;  /* 0x00000000fffff984 */ /* 0x000fe20000000800 */
[----:B------:R1:W-:Y:S01]  /*3320*/  @!P3 LDGSTS.E.BYPASS.LTC128B.128 [R237+0x1000], [R10.64] ;  /* 0x010000000aedbfae */ /* 0x0003e2000b901d44 */
[----:B------:R-:W-:-:S03]  /*3330*/  @!P4 LEA.HI.X R7, R4, c[0x0][0x164], R5, 0x1, P0 ;  /* 0x000059000407ca11 */ /* 0x000fc600000f0c05 */
        /* <DEDUP_REMOVED lines=12> */
[----:B-1----:R-:W-:-:S04]  /*3400*/  LEA R6, P0, R4, c[0x0][0x160], 0x1 ;  /* 0x0000580004067a11 */ /* 0x002fc800078008ff */
[----:B------:R-:W-:-:S05]  /*3410*/  LEA.HI.X R7, R4, c[0x0][0x164], R5, 0x1, P0 ;  /* 0x0000590004077a11 */ /* 0x000fca00000f0c05 */
[----:B------:R-:W-:Y:S01]  /*3420*/  @!PT LDS RZ, [RZ] ;  /* 0x00000000fffff984 */ /* 0x000fe20000000800 */
[----:B------:R-:W-:Y:S01]  /*3430*/  @!PT LDS RZ, [RZ] ;  /* 0x00000000fffff984 */ /* 0x000fe20000000800 */
[----:B------:R-:W-:Y:S01]  /*3440*/  @!PT LDS RZ, [RZ] ;  /* 0x00000000fffff984 */ /* 0x000fe20000000800 */
[----:B------:R1:W-:Y:S04]  /*3450*/  LDGSTS.E.BYPASS.LTC128B.128 [R237+0x7000], [R6.64+0x180] ;  /* 0x0700018006ed7fae */ /* 0x0003e8000b901d44 */
.L_x_26:
[----:B------:R-:W-:Y:S05]  /*3460*/  BSYNC B0 ;  /* 0x0000000000007941 */ /* 0x000fea0003800000 */
.L_x_25:
[----:B--2---:R-:W2:Y:S01]  /*3470*/  LDL R16, [R1+0xc] ;  /* 0x00000c0001107983 */ /* 0x004ea20000100800 */
[----:B------:R-:W-:Y:S02]  /*3480*/  IMAD.MOV.U32 R245, RZ, RZ, 0x7f800000 ;  /* 0x7f800000fff57424 */ /* 0x000fe400078e00ff */
[----:B------:R-:W-:Y:S01]  /*3490*/  IMAD.MOV.U32 R246, RZ, RZ, 0x7f800000 ;  /* 0x7f800000fff67424 */ /* 0x000fe200078e00ff */
[----:B-12-4-:R-:W-:Y:S01]  /*34a0*/  SHF.R.S32.HI R4, RZ, 0x1f, R16 ;  /* 0x0000001fff047819 */ /* 0x016fe20000011410 */
[C---:B------:R-:W-:Y:S01]  /*34b0*/  IMAD.SHL.U32 R248, R16.reuse, 0x4, RZ ;  /* 0x0000000410f87824 */ /* 0x040fe200078e00ff */
[C---:B------:R-:W-:Y:S02]  /*34c0*/  IADD3 R6, R16.reuse, 0x8, RZ ;  /* 0x0000000810067810 */ /* 0x040fe40007ffe0ff */
[----:B------:R-:W-:Y:S02]  /*34d0*/  SHF.L.U64.HI R247, R16, 0x2, R4 ;  /* 0x0000000210f77819 */ /* 0x000fe40000010204 */
[----:B------:R-:W-:-:S02]  /*34e0*/  IADD3 R4, P0, R248, UR8, RZ ;  /* 0x00000008f8047c10 */ /* 0x000fc4000ff1e0ff */
[----:B------:R-:W-:Y:S02]  /*34f0*/  ISETP.GE.AND P1, PT, R16, UR11, PT ;  /* 0x0000000b10007c0c */ /* 0x000fe4000bf26270 */
[----:B------:R-:W-:Y:S02]  /*3500*/  IADD3.X R5, R247, UR7, RZ, P0, !PT ;  /* 0x00000007f7057c10 */ /* 0x000fe400087fe4ff */
[----:B------:R-:W-:-:S09]  /*3510*/  ISETP.GE.AND P0, PT, R6, UR11, PT ;  /* 0x0000000b06007c0c */ /* 0x000fd2000bf06270 */
[----:B------:R1:W5:Y:S04]  /*3520*/  @!P1 LDG.E R245, [R4.64] ;  /* 0x0000000404f59981 */ /* 0x000368000c1e1900 */
[----:B------:R1:W5:Y:S01]  /*3530*/  @!P0 LDG.E R246, [R4.64+0x20] ;  /* 0x0000200404f68981 */ /* 0x000362000c1e1900 */
[----:B------:R-:W-:Y:S03]  /*3540*/  BSSY B0, `(.L_x_27) ;  /* 0x0000038000007945 */ /* 0x000fe60003800000 */
[----:B------:R1:W-:Y:S04]  /*3550*/  @P2 STS.128 [R237+0x10000], RZ ;  /* 0x010000ffed002388 */ /* 0x0003e80000000c00 */
[----:B------:R1:W-:Y:S04]  /*3560*/  @P2 STS.128 [R237+0x11000], RZ ;  /* 0x011000ffed002388 */ /* 0x0003e80000000c00 */
[----:B------:R1:W-:Y:S04]  /*3570*/  @P2 STS.128 [R237+0x12000], RZ ;  /* 0x012000ffed002388 */ /* 0x0003e80000000c00 */
[----:B------:R1:W-:Y:S01]  /*3580*/  @P2 STS.128 [R237+0x13000], RZ ;  /* 0x013000ffed002388 */ /* 0x0003e20000000c00 */
[----:B------:R-:W-:Y:S05]  /*3590*/  @P2 BRA `(.L_x_28) ;  /* 0x0000032000002947 */ /* 0x000fea0003800000 */
[----:B-1----:R-:W-:Y:S01]  /*35a0*/  IMAD.U32 R4, RZ, RZ, UR16 ;  /* 0x00000010ff047e24 */ /* 0x002fe2000f8e00ff */
[----:B------:R-:W-:-:S02]  /*35b0*/  IADD3 R6, P0, R32, UR16, RZ ;  /* 0x0000001020067c10 */ /* 0x000fc4000ff1e0ff */
[----:B------:R-:W-:Y:S02]  /*35c0*/  LOP3.LUT R8, R20, 0x1, RZ, 0xc0, !PT ;  /* 0x0000000114087812 */ /* 0x000fe400078ec0ff */
[----:B------:R-:W-:Y:S01]  /*35d0*/  LEA.HI.X.SX32 R7, R4, R29, 0x1, P0 ;  /* 0x0000001d04077211 */ /* 0x000fe200000f0eff */
[----:B------:R-:W-:Y:S01]  /*35e0*/  IMAD.WIDE.U32 R4, R6, c[0x0][0x198], R30 ;  /* 0x0000660006047a25 */ /* 0x000fe200078e001e */
[----:B------:R-:W-:Y:S02]  /*35f0*/  P2R R14, PR, RZ, 0x8 ;  /* 0x00000008ff0e7803 */ /* 0x000fe40000000000 */
[----:B------:R-:W-:Y:S01]  /*3600*/  ISETP.NE.U32.AND P3, PT, R8, 0x1, PT ;  /* 0x000000010800780c */ /* 0x000fe20003f65070 */
[----:B------:R-:W-:Y:S01]  /*3610*/  IMAD R7, R7, c[0x0][0x198], RZ ;  /* 0x0000660007077a24 */ /* 0x000fe200078e02ff */
[----:B------:R-:W-:Y:S01]  /*3620*/  IADD3 R4, P0, R4, UR29, RZ ;  /* 0x0000001d04047c10 */ /* 0x000fe2000ff1e0ff */
[----:B------:R-:W-:Y:S01]  /*3630*/  IMAD R8, R28, c[0x0][0x1b0], RZ ;  /* 0x00006c001c087a24 */ /* 0x000fe200078e02ff */
[----:B------:R-:W-:Y:S01]  /*3640*/  P2R R15, PR, RZ, 0x10 ;  /* 0x00000010ff0f7803 */ /* 0x000fe20000000000 */
[----:B------:R-:W-:Y:S01]  /*3650*/  IMAD R7, R6, c[0x0][0x19c], R7 ;  /* 0x0000670006077a24 */ /* 0x000fe200078e0207 */
[----:B------:R-:W-:-:S04]  /*3660*/  LOP3.LUT R6, R20, 0xff, RZ, 0xc0, !PT ;  /* 0x000000ff14067812 */ /* 0x000fc800078ec0ff */
[----:B------:R-:W-:Y:S01]  /*3670*/  IADD3.X R5, R5, UR31, R7, P0, !PT ;  /* 0x0000001f05057c10 */ /* 0x000fe200087fe407 */
[----:B------:R-:W-:Y:S01]  /*3680*/  IMAD R7, R18, c[0x0][0x1b4], R8 ;  /* 0x00006d0012077a24 */ /* 0x000fe200078e0208 */
[C---:B------:R-:W-:Y:S02]  /*3690*/  LOP3.LUT P2, RZ, R6.reuse, 0x2, RZ, 0xc0, !PT ;  /* 0x0000000206ff7812 */ /* 0x040fe4000784c0ff */
[----:B------:R-:W-:Y:S01]  /*36a0*/  LOP3.LUT P1, RZ, R6, 0x4, RZ, 0xc0, !PT ;  /* 0x0000000406ff7812 */ /* 0x000fe2000782c0ff */
[----:B------:R-:W-:-:S04]  /*36b0*/  IMAD.WIDE.U32 R4, R18, c[0x0][0x1b0], R4 ;  /* 0x00006c0012047a25 */ /* 0x000fc800078e0004 */
[----:B------:R-:W-:Y:S01]  /*36c0*/  IMAD.IADD R7, R5, 0x1, R7 ;  /* 0x0000000105077824 */ /* 0x000fe200078e0207 */
[----:B------:R-:W-:-:S04]  /*36d0*/  @!P3 LEA R12, P0, R4, c[0x0][0x168], 0x1 ;  /* 0x00005a00040cba11 */ /* 0x000fc800078008ff */
[C---:B------:R-:W-:Y:S02]  /*36e0*/  @!P3 LEA.HI.X R13, R4.reuse, c[0x0][0x16c], R7, 0x1, P0 ;  /* 0x00005b00040dba11 */ /* 0x040fe400000f0c07 */
[----:B------:R-:W-:-:S03]  /*36f0*/  @P2 LEA R10, P0, R4, c[0x0][0x168], 0x1 ;  /* 0x00005a00040a2a11 */ /* 0x000fc600078008ff */
[----:B------:R-:W-:Y:S01]  /*3700*/  @!PT LDS RZ, [RZ] ;  /* 0x00000000fffff984 */ /* 0x000fe20000000800 */
[----:B------:R-:W-:Y:S01]  /*3710*/  @!PT LDS RZ, [RZ] ;  /* 0x00000000fffff984 */ /* 0x000fe20000000800 */
[----:B------:R-:W-:Y:S01]  /*3720*/  @!PT LDS RZ, [RZ] ;  /* 0x00000000fffff984 */ /* 0x000fe20000000800 */
[----:B------:R1:W-:Y:S01]  /*3730*/  @!P3 LDGSTS.E.BYPASS.LTC128B.128 [R237+0x10000], [R12.64] ;  /* 0x100000000cedbfae */ /* 0x0003e2000b901d44 */
[C-C-:B------:R-:W-:Y:S02]  /*3740*/  @P2 LEA.HI.X R11, R4.reuse, c[0x0][0x16c], R7.reuse, 0x1, P0 ;  /* 0x00005b00040b2a11 */ /* 0x140fe400000f0c07 */
[----:B------:R-:W-:Y:S01]  /*3750*/  @P1 LEA R8, P0, R4, c[0x0][0x168], 0x1 ;  /* 0x00005a0004081a11 */ /* 0x000fe200078008ff */
[----:B------:R1:W-:Y:S01]  /*3760*/  @P3 STS.128 [R237+0x10000], RZ ;  /* 0x010000ffed003388 */ /* 0x0003e20000000c00 */
[----:B------:R-:W-:Y:S02]  /*3770*/  ISETP.NE.AND P3, PT, R14, RZ, PT ;  /* 0x000000ff0e00720c */ /* 0x000fe40003f65270 */
[----:B------:R-:W-:Y:S01]  /*3780*/  @P1 LEA.HI.X R9, R4, c[0x0][0x16c], R7, 0x1, P0 ;  /* 0x00005b0004091a11 */ /* 0x000fe200000f0c07 */
[----:B------:R-:W-:Y:S01]  /*3790*/  @!PT LDS RZ, [RZ] ;  /* 0x00000000fffff984 */ /* 0x000fe20000000800 */
[----:B------:R-:W-:Y:S01]  /*37a0*/  @!PT LDS RZ, [RZ] ;  /* 0x00000000fffff984 */ /* 0x000fe20000000800 */
[----:B------:R-:W-:Y:S01]  /*37b0*/  @!PT LDS RZ, [RZ] ;  /* 0x00000000fffff984 */ /* 0x000fe20000000800 */
[----:B------:R1:W-:Y:S01]  /*37c0*/  @P2 LDGSTS.E.BYPASS.LTC128B.128 [R237+0x11000], [R10.64+0x80] ;  /* 0x110000800aed2fae */ /* 0x0003e2000b901d44 */
[----:B------:R-:W-:-:S03]  /*37d0*/  LOP3.LUT P0, RZ, R6, 0x8, RZ, 0xc0, !PT ;  /* 0x0000000806ff7812 */ /* 0x000fc6000780c0ff */
[----:B------:R1:W-:Y:S04]  /*37e0*/  @!P2 STS.128 [R237+0x11000], RZ ;  /* 0x011000ffed00a388 */ /* 0x0003e80000000c00 */
[----:B------:R-:W-:Y:S01]  /*37f0*/  @!PT LDS RZ, [RZ] ;  /* 0x00000000fffff984 */ /* 0x000fe20000000800 */
[----:B------:R-:W-:Y:S01]  /*3800*/  @!PT LDS RZ, [RZ] ;  /* 0x00000000fffff984 */ /* 0x000fe20000000800 */
[----:B------:R-:W-:Y:S01]  /*3810*/  @!PT LDS RZ, [RZ] ;  /* 0x00000000fffff984 */ /* 0x000fe20000000800 */
[----:B------:R1:W-:Y:S04]  /*3820*/  @P1 LDGSTS.E.BYPASS.LTC128B.128 [R237+0x12000], [R8.64+0x100] ;  /* 0x1200010008ed1fae */ /* 0x0003e8000b901d44 */
[----:B------:R1:W-:Y:S02]  /*3830*/  @!P1 STS.128 [R237+0x12000], RZ ;  /* 0x012000ffed009388 */ /* 0x0003e40000000c00 */
        /* <DEDUP_REMOVED lines=8> */
.L_x_28:
[----:B------:R-:W-:Y:S05]  /*38c0*/  BSYNC B0 ;  /* 0x0000000000007941 */ /* 0x000fea0003800000 */
.L_x_27:
[----:B------:R-:W0:Y:S01]  /*38d0*/  LDGDEPBAR ;  /* 0x00000000000079af */ /* 0x000e220000000000 */
[----:B-1----:R-:W-:Y:S01]  /*38e0*/  IMAD.U32 R4, RZ, RZ, UR24 ;  /* 0x00000018ff047e24 */ /* 0x002fe2000f8e00ff */
[----:B------:R-:W-:Y:S01]  /*38f0*/  IADD3 R5, R16, 0x1, RZ ;  /* 0x0000000110057810 */ /* 0x000fe20007ffe0ff */
[----:B------:R-:W-:Y:S01]  /*3900*/  UIADD3 UR15, UR24, 0x20, UR16 ;  /* 0x00000020180f7890 */ /* 0x000fe2000fffe010 */
[----:B------:R-:W-:Y:S01]  /*3910*/  CS2R R126, SRZ ;  /* 0x00000000007e7805 */ /* 0x000fe2000001ff00 */
[----:B------:R-:W-:Y:S01]  /*3920*/  CS2R R124, SRZ ;  /* 0x00000000007c7805 */ /* 0x000fe2000001ff00 */
[----:B------:R-:W-:Y:S01]  /*3930*/  IADD3 R4, R5, UR17, -R4 ;  /* 0x0000001105047c10 */ /* 0x000fe2000fffe804 */
[----:B------:R-:W-:Y:S01]  /*3940*/  CS2R R130, SRZ ;  /* 0x0000000000827805 */ /* 0x000fe2000001ff00 */
[----:B------:R-:W-:Y:S01]  /*3950*/  CS2R R128, SRZ ;  /* 0x0000000000807805 */ /* 0x000fe2000001ff00 */
[----:B------:R-:W-:Y:S01]  /*3960*/  CS2R R122, SRZ ;  /* 0x00000000007a7805 */ /* 0x000fe2000001ff00 */
[----:B------:R-:W-:Y:S01]  /*3970*/  CS2R R120, SRZ ;  /* 0x0000000000787805 */ /* 0x000fe2000001ff00 */
[----:B------:R1:W-:Y:S01]  /*3980*/  STL [R1+0x4], R4 ;  /* 0x0000040401007387 */ /* 0x0003e20000100800 */
        /* <DEDUP_REMOVED lines=12> */
[----:B------:R-:W-:-:S04]  /*3a50*/  DEPBAR.LE SB0, 0x1 ;  /* 0x000080400000791a */ /* 0x000fc80000000000 */
[----:B------:R-:W-:Y:S01]  /*3a60*/  BAR.SYNC.DEFER_BLOCKING 0x0 ;  /* 0x0000000000007b1d */ /* 0x000fe20000010000 */
        /* <DEDUP_REMOVED lines=14> */
[----:B------:R-:W-:-:S02]  /*3b50*/  UIADD3 UR14, UR16, 0x20, URZ ;  /* 0x00000020100e7890 */ /* 0x000fc4000fffe03f */
[----:B------:R-:W-:Y:S01]  /*3b60*/  UIADD3 UR15, UR15, -UR17, URZ ;  /* 0x800000110f0f7290 */ /* 0x000fe2000fffe03f */
[----:B------:R1:W2:Y:S04]  /*3b70*/  LDSM.16.M88.4 R132, [R229+0x14000] ;  /* 0x01400000e584783b */ /* 0x0002a80000000200 */
[----:B------:R1:W4:Y:S04]  /*3b80*/  LDSM.16.M88.4 R136, [R230+0x14000] ;  /* 0x01400000e688783b */ /* 0x0003280000000200 */
[----:B------:R1:W3:Y:S04]  /*3b90*/  LDSM.16.M88.4 R140, [R231+0x14000] ;  /* 0x01400000e78c783b */ /* 0x0002e80000000200 */
[----:B------:R1:W1:Y:S04]  /*3ba0*/  LDSM.16.M88.4 R144, [R232+0x14000] ;  /* 0x01400000e890783b */ /* 0x0002680000000200 */
        /* <DEDUP_REMOVED lines=11> */
[----:B--234-:R1:W1:Y:S02]  /*3c60*/  LDSM.16.M88.4 R192, [R236+0x3000] ;  /* 0x00300000ecc0783b */ /* 0x01c2640000000200 */
.L_x_31:
[----:B------:R-:W0:Y:S01]  /*3c70*/  LDGDEPBAR ;  /* 0x00000000000079af */ /* 0x000e220000000000 */
[----:B------:R-:W-:Y:S01]  /*3c80*/  USHF.L.U32 UR11, UR6, 0x6, URZ ;  /* 0x00000006060b7899 */ /* 0x000fe2000800063f */
[----:B-----5:R-:W-:Y:S01]  /*3c90*/  FSETP.NEU.FTZ.AND P1, PT, R245, -INF , PT ;  /* 0xff800000f500780b */ /* 0x020fe20003f3d000 */
[----:B------:R-:W-:Y:S02]  /*3ca0*/  UISETP.GT.AND UP2, UPT, UR6, UR12, UPT ;  /* 0x0000000c0600728c */ /* 0x000fe4000bf44270 */
[----:B------:R-:W2:Y:S01]  /*3cb0*/  LDL R69, [R1+0x4] ;  /* 0x0000040001457983 */ /* 0x000ea20000100800 */
[----:B------:R-:W-:Y:S04]  /*3cc0*/  UISETP.GE.AND UP0, UPT, UR11, UR15, UPT ;  /* 0x0000000f0b00728c */ /* 0x000fe8000bf06270 */
[----:B------:R-:W3:Y:S01]  /*3cd0*/  LDL R68, [R1+0x8] ;  /* 0x0000080001447983 */ /* 0x000ee20000100800 */
[----:B------:R-:W-:Y:S06]  /*3ce0*/  UISETP.LT.AND UP0, UPT, UR14, UR17, UP0 ;  /* 0x000000110e00728c */ /* 0x000fec0008701270 */
[----:B------:R-:W-:Y:S01]  /*3cf0*/  PLOP3.LUT P0, PT, PT, PT, UP0, 0x80, 0x0 ;  /* 0x000000000000781c */ /* 0x000fe20003f0f008 */
[----:B------:R-:W-:Y:S04]  /*3d00*/  DEPBAR.LE SB0, 0x0 ;  /* 0x000080000000791a */ /* 0x000fe80000000000 */
[----:B------:R-:W-:Y:S06]  /*3d10*/  BAR.SYNC.DEFER_BLOCKING 0x0 ;  /* 0x0000000000007b1d */ /* 0x000fec0000010000 */
[----:B-1----:R-:W-:Y:S05]  /*3d20*/  LDSM.16.M88.4 R8, [R2] ;  /* 0x000000000208783b */ /* 0x002fea0000000200 */
[----:B------:R-:W4:Y:S05]  /*3d30*/  LDSM.16.M88.4 R44, [R229+0x10000] ;  /* 0x01000000e52c783b */ /* 0x000f2a0000000200 */
[----:B------:R-:W-:Y:S05]  /*3d40*/  LDSM.16.M88.4 R48, [R3] ;  /* 0x000000000330783b */ /* 0x000fea0000000200 */
[----:B------:R-:W1:Y:S05]  /*3d50*/  LDSM.16.M88.4 R52, [R230+0x10000] ;  /* 0x01000000e634783b */ /* 0x000e6a0000000200 */
[----:B------:R-:W-:Y:S05]  /*3d60*/  LDSM.16.M88.4 R56, [R228] ;  /* 0x00000000e438783b */ /* 0x000fea0000000200 */
[----:B------:R-:W1:Y:S05]  /*3d70*/  LDSM.16.M88.4 R60, [R231+0x10000] ;  /* 0x01000000e73c783b */ /* 0x000e6a0000000200 */
[----:B------:R-:W-:Y:S01]  /*3d80*/  LDSM.16.M88.4 R64, [R232+0x10000] ;  /* 0x01000000e840783b */ /* 0x000fe20000000200 */
[C---:B-1--4-:R-:W-:Y:S08]  /*3d90*/  HMMA.16816.F32.BF16 R4, R8.reuse, R44, RZ ;  /* 0x0000002c0804723c */ /* 0x052ff000000418ff */
[----:B------:R-:W-:Y:S01]  /*3da0*/  HMMA.16816.F32.BF16 R8, R8, R46, RZ ;  /* 0x0000002e0808723c */ /* 0x000fe200000418ff */
[----:B------:R-:W1:Y:S11]  /*3db0*/  LDSM.16.M88.4 R44, [R227] ;  /* 0x00000000e32c783b */ /* 0x000e760000000200 */
[----:B------:R-:W-:Y:S04]  /*3dc0*/  @!UPT UIADD3 URZ, URZ, URZ, URZ ;  /* 0x0000003f3f3ff290 */ /* 0x000fe8000fffe03f */
[C---:B------:R-:W-:Y:S08]  /*3dd0*/  HMMA.16816.F32.BF16 R4, R48.reuse, R52, R4 ;  /* 0x000000343004723c */ /* 0x040ff00000041804 */
[----:B------:R-:W-:Y:S01]  /*3de0*/  HMMA.16816.F32.BF16 R8, R48, R54, R8 ;  /* 0x000000363008723c */ /* 0x000fe20000041808 */
[----:B------:R-:W-:Y:S05]  /*3df0*/  LDSM.16.M88.4 R48, [R2+0x2000] ;  /* 0x002000000230783b */ /* 0x000fea0000000200 */
[----:B------:R-:W4:Y:S10]  /*3e00*/  LDSM.16.M88.4 R52, [R229+0x11000] ;  /* 0x01100000e534783b */ /* 0x000f340000000200 */
[C---:B------:R-:W-:Y:S08]  /*3e10*/  HMMA.16816.F32.BF16 R4, R56.reuse, R60, R4 ;  /* 0x0000003c3804723c */ /* 0x040ff00000041804 */
[----:B------:R-:W-:Y:S01]  /*3e20*/  HMMA.16816.F32.BF16 R8, R56, R62, R8 ;  /* 0x0000003e3808723c */ /* 0x000fe20000041808 */
[----:B------:R-:W-:Y:S05]  /*3e30*/  LDSM.16.M88.4 R56, [R3+0x2000] ;  /* 0x002000000338783b */ /* 0x000fea0000000200 */
[----:B------:R-:W4:Y:S10]  /*3e40*/  LDSM.16.M88.4 R60, [R230+0x11000] ;  /* 0x01100000e63c783b */ /* 0x000f340000000200 */
[C---:B-1----:R-:W-:Y:S08]  /*3e50*/  HMMA.16816.F32.BF16 R4, R44.reuse, R64, R4 ;  /* 0x000000402c04723c */ /* 0x042ff00000041804 */
[----:B------:R-:W-:Y:S01]  /*3e60*/  HMMA.16816.F32.BF16 R8, R44, R66, R8 ;  /* 0x000000422c08723c */ /* 0x000fe20000041808 */
[----:B------:R-:W-:Y:S05]  /*3e70*/  LDSM.16.M88.4 R44, [R228+0x2000] ;  /* 0x00200000e42c783b */ /* 0x000fea0000000200 */
[----:B------:R-:W1:Y:S10]  /*3e80*/  LDSM.16.M88.4 R64, [R231+0x11000] ;  /* 0x01100000e740783b */ /* 0x000e740000000200 */
[C---:B----4-:R-:W-:Y:S08]  /*3e90*/  HMMA.16816.F32.BF16 R4, R48.reuse, R52, R4 ;  /* 0x000000343004723c */ /* 0x050ff00000041804 */
        /* <DEDUP_REMOVED lines=18> */
[----:B------:R-:W2:Y:S10]  /*3fc0*/  LDSM.16.M88.4 R60, [R232+0x12000] ;  /* 0x01200000e83c783b */ /* 0x000eb40000000200 */
        /* <DEDUP_REMOVED lines=8> */
[C---:B--2---:R-:W-:Y:S08]  /*4050*/  HMMA.16816.F32.BF16 R4, R56.reuse, R60, R4 ;  /* 0x0000003c3804723c */ /* 0x044ff00000041804 */
        /* <DEDUP_REMOVED lines=8> */
[----:B------:R-:W-:Y:S07]  /*40e0*/  HMMA.16816.F32.BF16 R8, R48, R54, R8 ;  /* 0x000000363008723c */ /* 0x000fee0000041808 */
[----:B------:R-:W-:Y:S01]  /*40f0*/  @!P0 IADD3 R51, R69, UR11, RZ ;  /* 0x0000000b45338c10 */ /* 0x000fe2000fffe0ff */
[----:B------:R-:W-:Y:S01]  /*4100*/  FMUL.FTZ R49, R245, 1.4426950216293334961 ;  /* 0x3fb8aa3bf5317820 */ /* 0x000fe20000410000 */
[----:B---3--:R-:W-:Y:S03]  /*4110*/  @!P0 IADD3 R48, R68, UR16, RZ ;  /* 0x0000001044308c10 */ /* 0x008fe6000fffe0ff */
[C---:B------:R-:W-:Y:S01]  /*4120*/  @!P0 IMNMX R50, R51.reuse, UR17, PT ;  /* 0x0000001133328c17 */ /* 0x040fe2000b800200 */
[----:B------:R-:W-:Y:S01]  /*4130*/  IMAD.MOV.U32 R68, RZ, RZ, c[0x0][0x22c] ;  /* 0x00008b00ff447624 */ /* 0x000fe200078e00ff */
[----:B------:R-:W-:Y:S02]  /*4140*/  @!P0 IADD3 R51, R51, 0x8, RZ ;  /* 0x0000000833338810 */ /* 0x000fe40007ffe0ff */
[C---:B--2---:R-:W-:Y:S05]  /*4150*/  HMMA.16816.F32.BF16 R4, R56.reuse, R60, R4 ;  /* 0x0000003c3804723c */ /* 0x044fea0000041804 */
[-C--:B------:R-:W-:Y:S01]  /*4160*/  @!P0 ISETP.GE.AND P2, PT, R48, R50.reuse, PT ;  /* 0x000000323000820c */ /* 0x080fe20003f46270 */
[----:B------:R-:W-:Y:S01]  /*4170*/  IMAD R68, R68, c[0x0][0x1c0], RZ ;  /* 0x0000700044447a24 */ /* 0x000fe200078e02ff */
[----:B------:R-:W-:Y:S01]  /*4180*/  @!P0 IADD3 R52, R48, 0x1, RZ ;  /* 0x0000000130348810 */ /* 0x000fe20007ffe0ff */
[----:B------:R-:W-:Y:S04]  /*4190*/  HMMA.16816.F32.BF16 R8, R56, R62, R8 ;  /* 0x0000003e3808723c */ /* 0x000fe80000041808 */
[----:B------:R-:W-:Y:S01]  /*41a0*/  FSEL R49, R49, RZ, P1 ;  /* 0x000000ff31317208 */ /* 0x000fe20000800000 */
[----:B------:R-:W-:Y:S01]  /*41b0*/  IMAD.U32 R68, R68, -0x40, RZ ;  /* 0xffffffc044447824 */ /* 0x000fe200078e00ff */
[----:B------:R-:W-:Y:S10]  /*41c0*/  @!P0 ISETP.GE.AND P1, PT, R52, R50, PT ;  /* 0x000000323400820c */ /* 0x000ff40003f26270 */
[C---:B-1----:R-:W-:Y:S08]  /*41d0*/  HMMA.16816.F32.BF16 R4, R44.reuse, R64, R4 ;  /* 0x000000402c04723c */ /* 0x042ff00000041804 */
[----:B------:R-:W-:Y:S07]  /*41e0*/  HMMA.16816.F32.BF16 R8, R44, R66, R8 ;  /* 0x000000422c08723c */ /* 0x000fee0000041808 */
[----:B------:R-:W-:Y:S09]  /*41f0*/  @!P0 IMNMX R44, R51, UR17, PT ;  /* 0x00000011332c8c17 */ /* 0x000ff2000b800200 */
[----:B------:R-:W-:Y:S02]  /*4200*/  @!P0 FSEL R4, R4, -INF , !P2 ;  /* 0xff80000004048808 */ /* 0x000fe40005000000 */
[----:B------:R-:W-:Y:S02]  /*4210*/  @!P0 FSEL R5, R5, -INF , !P1 ;  /* 0xff80000005058808 */ /* 0x000fe40004800000 */
[----:B------:R-:W-:Y:S01]  /*4220*/  FSETP.NEU.FTZ.AND P1, PT, R246, -INF , PT ;  /* 0xff800000f600780b */ /* 0x000fe20003f3d000 */
[--C-:B------:R-:W-:Y:S01]  /*4230*/  FFMA.FTZ R4, R4, c[0x0][0x23c], -R49.reuse ;  /* 0x00008f0004047a23 */ /* 0x100fe20000010831 */
[-C--:B------:R-:W-:Y:S01]  /*4240*/  @!P0 ISETP.GE.AND P2, PT, R48, R44.reuse, PT ;  /* 0x0000002c3000820c */ /* 0x080fe20003f46270 */
[--C-:B------:R-:W-:Y:S02]  /*4250*/  FFMA.FTZ R5, R5, c[0x0][0x23c], -R49.reuse ;  /* 0x00008f0005057a23 */ /* 0x100fe40000010831 */
[----:B------:R1:W-:Y:S01]  /*4260*/  MUFU.EX2 R62, R4 ;  /* 0x00000004003e7308 */ /* 0x0003e20000000800 */
[----:B------:R-:W-:Y:S02]  /*4270*/  @!P0 FSEL R6, R6, -INF , !P2 ;  /* 0xff80000006068808 */ /* 0x000fe40005000000 */
[----:B------:R-:W-:Y:S07]  /*4280*/  PLOP3.LUT P2, PT, PT, PT, UP2, 0x80, 0x0 ;  /* 0x000000000000781c */ /* 0x000fee0003f4f028 */
[----:B------:R2:W3:Y:S01]  /*4290*/  MUFU.EX2 R59, R5 ;  /* 0x00000005003b7308 */ /* 0x0004e20000000800 */
[----:B-1----:R-:W-:Y:S05]  /*42a0*/  FMUL.FTZ R4, R246, 1.4426950216293334961 ;  /* 0x3fb8aa3bf6047820 */ /* 0x002fea0000410000 */
[----:B------:R-:W-:Y:S02]  /*42b0*/  FSEL R4, R4, RZ, P1 ;  /* 0x000000ff04047208 */ /* 0x000fe40000800000 */
[----:B------:R-:W-:Y:S02]  /*42c0*/  @!P0 ISETP.GE.AND P1, PT, R52, R44, PT ;  /* 0x0000002c3400820c */ /* 0x000fe40003f26270 */
[----:B--2---:R-:W-:Y:S01]  /*42d0*/  @!P0 IADD3 R5, R48, 0x8, RZ ;  /* 0x0000000830058810 */ /* 0x004fe20007ffe0ff */
[--C-:B------:R-:W-:Y:S01]  /*42e0*/  FFMA.FTZ R6, R6, c[0x0][0x23c], -R4.reuse ;  /* 0x00008f0006067a23 */ /* 0x100fe20000010804 */
[----:B------:R-:W-:Y:S02]  /*42f0*/  @!P0 IADD3 R48, R48, 0x9, RZ ;  /* 0x0000000930308810 */ /* 0x000fe40007ffe0ff */
[----:B------:R-:W-:Y:S01]  /*4300*/  @!P0 FSEL R7, R7, -INF , !P1 ;  /* 0xff80000007078808 */ /* 0x000fe20004800000 */
[----:B------:R-:W-:Y:S01]  /*4310*/  MUFU.EX2 R61, R6 ;  /* 0x00000006003d7308 */ /* 0x000fe20000000800 */
[-C--:B------:R-:W-:Y:S03]  /*4320*/  @!P0 ISETP.GE.AND P1, PT, R5, R50.reuse, PT ;  /* 0x000000320500820c */ /* 0x080fe60003f26270 */
[--C-:B------:R-:W-:Y:S01]  /*4330*/  FFMA.FTZ R7, R7, c[0x0][0x23c], -R4.reuse ;  /* 0x00008f0007077a23 */ /* 0x100fe20000010804 */
[----:B------:R-:W-:Y:S02]  /*4340*/  @!P0 FSEL R8, R8, -INF , !P1 ;  /* 0xff80000008088808 */ /* 0x000fe40004800000 */
[----:B------:R-:W-:Y:S03]  /*4350*/  @!P0 ISETP.GE.AND P1, PT, R48, R50, PT ;  /* 0x000000323000820c */ /* 0x000fe60003f26270 */
[----:B------:R3:W1:Y:S01]  /*4360*/  MUFU.EX2 R60, R7 ;  /* 0x00000007003c7308 */ /* 0x0006620000000800 */
[----:B------:R-:W-:Y:S01]  /*4370*/  @!P0 FSEL R9, R9, -INF , !P1 ;  /* 0xff80000009098808 */ /* 0x000fe20004800000 */
[--C-:B------:R-:W-:Y:S01]  /*4380*/  FFMA.FTZ R8, R8, c[0x0][0x23c], -R49.reuse ;  /* 0x00008f0008087a23 */ /* 0x100fe20000010831 */
[-C--:B------:R-:W-:Y:S03]  /*4390*/  @!P0 ISETP.GE.AND P1, PT, R5, R44.reuse, PT ;  /* 0x0000002c0500820c */ /* 0x080fe60003f26270 */
[----:B------:R-:W-:Y:S01]  /*43a0*/  FFMA.FTZ R49, R9, c[0x0][0x23c], -R49 ;  /* 0x00008f0009317a23 */ /* 0x000fe20000010831 */
[----:B------:R-:W-:Y:S02]  /*43b0*/  @!P0 FSEL R10, R10, -INF , !P1 ;  /* 0xff8000000a0a8808 */ /* 0x000fe40004800000 */
[----:B------:R-:W-:Y:S01]  /*43c0*/  @!P0 ISETP.GE.AND P1, PT, R48, R44, PT ;  /* 0x0000002c3000820c */ /* 0x000fe20003f26270 */
[----:B------:R-:W-:Y:S02]  /*43d0*/  MUFU.EX2 R58, R8 ;  /* 0x00000008003a7308 */ /* 0x000fe40000000800 */
[--C-:B------:R-:W-:Y:S01]  /*43e0*/  FFMA.FTZ R10, R10, c[0x0][0x23c], -R4.reuse ;  /* 0x00008f000a0a7a23 */ /* 0x100fe20000010804 */
[----:B------:R-:W-:Y:S02]  /*43f0*/  @!P0 FSEL R11, R11, -INF , !P1 ;  /* 0xff8000000b0b8808 */ /* 0x000fe40004800000 */
[----:B------:R-:W-:Y:S03]  /*4400*/  IADD3 R52, P0, R248, UR10, RZ ;  /* 0x0000000af8347c10 */ /* 0x000fe6000ff1e0ff */
[----:B------:R-:W-:Y:S01]  /*4410*/  FFMA.FTZ R4, R11, c[0x0][0x23c], -R4 ;  /* 0x00008f000b047a23 */ /* 0x000fe20000010804 */
[----:B------:R-:W-:Y:S01]  /*4420*/  IADD3.X R53, R247, UR9, RZ, P0, !PT ;  /* 0x00000009f7357c10 */ /* 0x000fe200087fe4ff */
[----:B------:R-:W2:Y:S01]  /*4430*/  MUFU.EX2 R55, R49 ;  /* 0x0000003100377308 */ /* 0x000ea20000000800 */
[----:B------:R-:W-:Y:S02]  /*4440*/  LEA R238, P0, R68, R238, 0x2 ;  /* 0x000000ee44ee7211 */ /* 0x000fe400078010ff */
[----:B---3--:R-:W-:Y:S01]  /*4450*/  F2FP.BF16.PACK_AB R7, R59, R62 ;  /* 0x0000003e3b07723e */ /* 0x008fe200000010ff */
[----:B------:R3:W4:Y:S01]  /*4460*/  LDG.E R54, [R52.64] ;  /* 0x0000000434367981 */ /* 0x000722000c1e1900 */
[----:B-1----:R-:W-:Y:S02]  /*4470*/  F2FP.BF16.PACK_AB R6, R60, R61 ;  /* 0x0000003d3c06723e */ /* 0x002fe400000010ff */
[----:B------:R-:W-:Y:S03]  /*4480*/  LEA.HI.X.SX32 R239, R68, R239, 0x2, P0 ;  /* 0x000000ef44ef7211 */ /* 0x000fe600000f16ff */
[----:B------:R-:W-:Y:S01]  /*4490*/  MUFU.EX2 R57, R10 ;  /* 0x0000000a00397308 */ /* 0x000fe20000000800 */
[----:B------:R-:W-:Y:S05]  /*44a0*/  STS [R249+0x15000], R7 ;  /* 0x01500007f9007388 */ /* 0x000fea0000000800 */
[----:B------:R-:W-:Y:S04]  /*44b0*/  STS [R252+0x15000], R6 ;  /* 0x01500006fc007388 */ /* 0x000fe80000000800 */
[----:B------:R-:W1:Y:S01]  /*44c0*/  MUFU.EX2 R56, R4 ;  /* 0x0000000400387308 */ /* 0x000e620000000800 */
[----:B--2---:R-:W-:Y:S05]  /*44d0*/  F2FP.BF16.PACK_AB R5, R55, R58 ;  /* 0x0000003a3705723e */ /* 0x004fea00000010ff */
[----:B------:R-:W-:Y:S05]  /*44e0*/  STS [R250+0x15000], R5 ;  /* 0x01500005fa007388 */ /* 0x000fea0000000800 */
[----:B---3--:R-:W2:Y:S01]  /*44f0*/  LDG.E R52, [R52.64+0x20] ;  /* 0x0000200434347981 */ /* 0x008ea2000c1e1900 */
[----:B-1----:R-:W-:Y:S05]  /*4500*/  F2FP.BF16.PACK_AB R4, R56, R57 ;  /* 0x000000393804723e */ /* 0x002fea00000010ff */
[----:B------:R-:W-:Y:S05]  /*4510*/  STS [R251+0x15000], R4 ;  /* 0x01500004fb007388 */ /* 0x000fea0000000800 */
[----:B------:R-:W1:Y:S05]  /*4520*/  LDSM.16.M88.4 R8, [R2+0x8000] ;  /* 0x008000000208783b */ /* 0x000e6a0000000200 */
[----:B------:R-:W3:Y:S05]  /*4530*/  LDSM.16.M88.4 R44, [R3+0x8000] ;  /* 0x00800000032c783b */ /* 0x000eea0000000200 */
[----:B------:R-:W3:Y:S01]  /*4540*/  LDSM.16.M88.4 R48, [R228+0x8000] ;  /* 0x00800000e430783b */ /* 0x000ee20000000200 */
[C---:B-1----:R-:W-:Y:S08]  /*4550*/  HMMA.16816.F32.BF16 R4, R8.reuse, R132, RZ ;  /* 0x000000840804723c */ /* 0x042ff000000418ff */
[----:B------:R-:W-:Y:S11]  /*4560*/  HMMA.16816.F32.BF16 R8, R8, R134, RZ ;  /* 0x000000860808723c */ /* 0x000ff600000418ff */
[----:B------:R-:W-:Y:S05]  /*4570*/  @!UPT UIADD3 URZ, URZ, URZ, URZ ;  /* 0x0000003f3f3ff290 */ /* 0x000fea000fffe03f */
[C---:B---3--:R-:W-:Y:S08]  /*4580*/  HMMA.16816.F32.BF16 R4, R44.reuse, R136, R4 ;  /* 0x000000882c04723c */ /* 0x048ff00000041804 */
[----:B------:R-:W-:Y:S01]  /*4590*/  HMMA.16816.F32.BF16 R8, R44, R138, R8 ;  /* 0x0000008a2c08723c */ /* 0x000fe20000041808 */
[----:B------:R-:W1:Y:S11]  /*45a0*/  LDSM.16.M88.4 R44, [R227+0x8000] ;  /* 0x00800000e32c783b */ /* 0x000e760000000200 */
[----:B------:R-:W-:Y:S04]  /*45b0*/  @!UPT UIADD3 URZ, URZ, URZ, URZ ;  /* 0x0000003f3f3ff290 */ /* 0x000fe8000fffe03f */
[C---:B------:R-:W-:Y:S08]  /*45c0*/  HMMA.16816.F32.BF16 R4, R48.reuse, R140, R4 ;  /* 0x0000008c3004723c */ /* 0x040ff00000041804 */
[----:B------:R-:W-:Y:S01]  /*45d0*/  HMMA.16816.F32.BF16 R8, R48, R142, R8 ;  /* 0x0000008e3008723c */ /* 0x000fe20000041808 */
[----:B------:R-:W3:Y:S11]  /*45e0*/  LDSM.16.M88.4 R48, [R2+0xa000] ;  /* 0x00a000000230783b */ /* 0x000ef60000000200 */
[----:B------:R-:W-:Y:S04]  /*45f0*/  @!UPT UIADD3 URZ, URZ, URZ, URZ ;  /* 0x0000003f3f3ff290 */ /* 0x000fe8000fffe03f */
[C---:B-1----:R-:W-:Y:S08]  /*4600*/  HMMA.16816.F32.BF16 R4, R44.reuse, R144, R4 ;  /* 0x000000902c04723c */ /* 0x042ff00000041804 */
[----:B------:R-:W-:Y:S01]  /*4610*/  HMMA.16816.F32.BF16 R8, R44, R146, R8 ;  /* 0x000000922c08723c */ /* 0x000fe20000041808 */
[----:B------:R-:W1:Y:S11]  /*4620*/  LDSM.16.M88.4 R44, [R3+0xa000] ;  /* 0x00a00000032c783b */ /* 0x000e760000000200 */
[----:B------:R-:W-:Y:S04]  /*4630*/  @!UPT UIADD3 URZ, URZ, URZ, URZ ;  /* 0x0000003f3f3ff290 */ /* 0x000fe8000fffe03f */
[C---:B---3--:R-:W-:Y:S08]  /*4640*/  HMMA.16816.F32.BF16 R4, R48.reuse, R148, R4 ;  /* 0x000000943004723c */ /* 0x048ff00000041804 */
        /* <DEDUP_REMOVED lines=40> */
[----:B------:R-:W-:Y:S11]  /*48d0*/  HMMA.16816.F32.BF16 R8, R48, R190, R8 ;  /* 0x000000be3008723c */ /* 0x000ff60000041808 */
[----:B------:R-:W-:Y:S05]  /*48e0*/  @!UPT UIADD3 URZ, URZ, URZ, URZ ;  /* 0x0000003f3f3ff290 */ /* 0x000fea000fffe03f */
[C---:B-1----:R-:W-:Y:S08]  /*48f0*/  HMMA.16816.F32.BF16 R4, R44.reuse, R192, R4 ;  /* 0x000000c02c04723c */ /* 0x042ff00000041804 */
[----:B------:R-:W-:Y:S11]  /*4900*/  HMMA.16816.F32.BF16 R8, R44, R194, R8 ;  /* 0x000000c22c08723c */ /* 0x000ff60000041808 */
[----:B------:R-:W-:Y:S05]  /*4910*/  @!UPT UIADD3 URZ, URZ, URZ, URZ ;  /* 0x0000003f3f3ff290 */ /* 0x000fea000fffe03f */
[C---:B----4-:R-:W-:Y:S02]  /*4920*/  FADD.FTZ R4, -R54.reuse, R4 ;  /* 0x0000000436047221 */ /* 0x050fe40000010100 */
[----:B------:R-:W-:Y:S02]  /*4930*/  FADD.FTZ R5, -R54, R5 ;  /* 0x0000000536057221 */ /* 0x000fe40000010100 */
[----:B------:R-:W-:Y:S02]  /*4940*/  FMUL.FTZ R44, R62, R4 ;  /* 0x000000043e2c7220 */ /* 0x000fe40000410000 */
[----:B------:R-:W-:Y:S02]  /*4950*/  FMUL.FTZ R5, R59, R5 ;  /* 0x000000053b057220 */ /* 0x000fe40000410000 */
[C---:B--2---:R-:W-:Y:S02]  /*4960*/  FADD.FTZ R4, -R52.reuse, R6 ;  /* 0x0000000634047221 */ /* 0x044fe40000010100 */
[----:B------:R-:W-:Y:S01]  /*4970*/  FADD.FTZ R6, -R52, R7 ;  /* 0x0000000734067221 */ /* 0x000fe20000010100 */
[----:B------:R-:W-:Y:S01]  /*4980*/  F2FP.BF16.PACK_AB R7, R5, R44 ;  /* 0x0000002c0507723e */ /* 0x000fe200000010ff */
[----:B------:R-:W-:Y:S02]  /*4990*/  FMUL.FTZ R4, R61, R4 ;  /* 0x000000043d047220 */ /* 0x000fe40000410000 */
[----:B------:R-:W-:Y:S02]  /*49a0*/  FMUL.FTZ R6, R60, R6 ;  /* 0x000000063c067220 */ /* 0x000fe40000410000 */
[C---:B------:R-:W-:Y:S01]  /*49b0*/  FADD.FTZ R8, -R54.reuse, R8 ;  /* 0x0000000836087221 */ /* 0x040fe20000010100 */
[----:B------:R-:W-:Y:S01]  /*49c0*/  STS [R249+0x14000], R7 ;  /* 0x01400007f9007388 */ /* 0x000fe20000000800 */
        /* <DEDUP_REMOVED lines=10> */
[----:B------:R-:W-:Y:S03]  /*4a70*/  STS [R250+0x14000], R5 ;  /* 0x01400005fa007388 */ /* 0x000fe60000000800 */
[----:B------:R-:W-:Y:S05]  /*4a80*/  F2FP.BF16.PACK_AB R4, R8, R9 ;  /* 0x000000090804723e */ /* 0x000fea00000010ff */
[----:B------:R-:W-:Y:S05]  /*4a90*/  STS [R251+0x14000], R4 ;  /* 0x01400004fb007388 */ /* 0x000fea0000000800 */
[----:B------:R-:W-:Y:S06]  /*4aa0*/  BAR.SYNC.DEFER_BLOCKING 0x0 ;  /* 0x0000000000007b1d */ /* 0x000fec0000010000 */
[----:B------:R-:W-:Y:S05]  /*4ab0*/  LDSM.16.MT88.4 R4, [R226+0x15000] ;  /* 0x01500000e204783b */ /* 0x000fea0000004200 */
[----:B------:R-:W1:Y:S05]  /*4ac0*/  LDSM.16.MT88.4 R8, [R0+0x8000] ;  /* 0x008000000008783b */ /* 0x000e6a0000004200 */
[----:B------:R-:W2:Y:S05]  /*4ad0*/  LDSM.16.MT88.4 R44, [R224+0x15000] ;  /* 0x01500000e02c783b */ /* 0x000eaa0000004200 */
[----:B------:R-:W3:Y:S05]  /*4ae0*/  LDSM.16.MT88.4 R48, [R0+0xc000] ;  /* 0x00c000000030783b */ /* 0x000eea0000004200 */
[----:B------:R-:W-:Y:S05]  /*4af0*/  LDSM.16.MT88.4 R52, [R226+0x15400] ;  /* 0x01540000e234783b */ /* 0x000fea0000004200 */
[----:B------:R-:W4:Y:S05]  /*4b00*/  LDSM.16.MT88.4 R56, [R0+0x8800] ;  /* 0x008800000038783b */ /* 0x000f2a0000004200 */
[----:B------:R-:W3:Y:S05]  /*4b10*/  LDSM.16.MT88.4 R60, [R224+0x15400] ;  /* 0x01540000e03c783b */ /* 0x000eea0000004200 */
[----:B------:R-:W3:Y:S01]  /*4b20*/  LDSM.16.MT88.4 R64, [R0+0xc800] ;  /* 0x00c800000040783b */ /* 0x000ee20000004200 */
[-C--:B-1----:R-:W-:Y:S08]  /*4b30*/  HMMA.16816.F32.BF16 R12, R4, R8.reuse, R12 ;  /* 0x00000008040c723c */ /* 0x082ff0000004180c */
[C---:B--2---:R-:W-:Y:S08]  /*4b40*/  HMMA.16816.F32.BF16 R16, R44.reuse, R8, R16 ;  /* 0x000000082c10723c */ /* 0x044ff00000041810 */
[-C--:B------:R-:W-:Y:S08]  /*4b50*/  HMMA.16816.F32.BF16 R20, R44, R10.reuse, R20 ;  /* 0x0000000a2c14723c */ /* 0x080ff00000041814 */
[C---:B------:R-:W-:Y:S01]  /*4b60*/  HMMA.16816.F32.BF16 R24, R4.reuse, R10, R24 ;  /* 0x0000000a0418723c */ /* 0x040fe20000041818 */
[----:B------:R-:W-:Y:S07]  /*4b70*/  LDSM.16.MT88.4 R8, [R0+0x9000] ;  /* 0x009000000008783b */ /* 0x000fee0000004200 */
[-C--:B---3--:R-:W-:Y:S08]  /*4b80*/  HMMA.16816.F32.BF16 R28, R4, R48.reuse, R28 ;  /* 0x00000030041c723c */ /* 0x088ff0000004181c */
[C---:B------:R-:W-:Y:S08]  /*4b90*/  HMMA.16816.F32.BF16 R32, R44.reuse, R48, R32 ;  /* 0x000000302c20723c */ /* 0x040ff00000041820 */
[-C--:B------:R-:W-:Y:S01]  /*4ba0*/  HMMA.16816.F32.BF16 R36, R44, R50.reuse, R36 ;  /* 0x000000322c24723c */ /* 0x080fe20000041824 */
[----:B------:R-:W-:Y:S07]  /*4bb0*/  LDSM.16.MT88.4 R44, [R224+0x15800] ;  /* 0x01580000e02c783b */ /* 0x000fee0000004200 */
[----:B------:R-:W-:Y:S01]  /*4bc0*/  HMMA.16816.F32.BF16 R40, R4, R50, R40 ;  /* 0x000000320428723c */ /* 0x000fe20000041828 */
[----:B------:R-:W1:Y:S05]  /*4bd0*/  LDSM.16.MT88.4 R4, [R226+0x15800] ;  /* 0x01580000e204783b */ /* 0x000e6a0000004200 */
[----:B------:R-:W2:Y:S02]  /*4be0*/  LDSM.16.MT88.4 R48, [R0+0xd000] ;  /* 0x00d000000030783b */ /* 0x000ea40000004200 */
[-C--:B----4-:R-:W-:Y:S08]  /*4bf0*/  HMMA.16816.F32.BF16 R12, R52, R56.reuse, R12 ;  /* 0x00000038340c723c */ /* 0x090ff0000004180c */
[C---:B------:R-:W-:Y:S08]  /*4c00*/  HMMA.16816.F32.BF16 R16, R60.reuse, R56, R16 ;  /* 0x000000383c10723c */ /* 0x040ff00000041810 */
[-C--:B------:R-:W-:Y:S08]  /*4c10*/  HMMA.16816.F32.BF16 R20, R60, R58.reuse, R20 ;  /* 0x0000003a3c14723c */ /* 0x080ff00000041814 */
[C---:B------:R-:W-:Y:S01]  /*4c20*/  HMMA.16816.F32.BF16 R24, R52.reuse, R58, R24 ;  /* 0x0000003a3418723c */ /* 0x040fe20000041818 */
[----:B------:R-:W-:Y:S07]  /*4c30*/  LDSM.16.MT88.4 R56, [R0+0x9800] ;  /* 0x009800000038783b */ /* 0x000fee0000004200 */
[-C--:B------:R-:W-:Y:S08]  /*4c40*/  HMMA.16816.F32.BF16 R28, R52, R64.reuse, R28 ;  /* 0x00000040341c723c */ /* 0x080ff0000004181c */
[C---:B------:R-:W-:Y:S08]  /*4c50*/  HMMA.16816.F32.BF16 R32, R60.reuse, R64, R32 ;  /* 0x000000403c20723c */ /* 0x040ff00000041820 */
[-C--:B------:R-:W-:Y:S01]  /*4c60*/  HMMA.16816.F32.BF16 R36, R60, R66.reuse, R36 ;  /* 0x000000423c24723c */ /* 0x080fe20000041824 */
[----:B------:R-:W-:Y:S07]  /*4c70*/  LDSM.16.MT88.4 R60, [R224+0x15c00] ;  /* 0x015c0000e03c783b */ /* 0x000fee0000004200 */
[----:B------:R-:W-:Y:S01]  /*4c80*/  HMMA.16816.F32.BF16 R40, R52, R66, R40 ;  /* 0x000000423428723c */ /* 0x000fe20000041828 */
[----:B------:R-:W3:Y:S05]  /*4c90*/  LDSM.16.MT88.4 R52, [R226+0x15c00] ;  /* 0x015c0000e234783b */ /* 0x000eea0000004200 */
[----:B------:R-:W4:Y:S02]  /*4ca0*/  LDSM.16.MT88.4 R64, [R0+0xd800] ;  /* 0x00d800000040783b */ /* 0x000f240000004200 */
[-C--:B-1----:R-:W-:Y:S03]  /*4cb0*/  HMMA.16816.F32.BF16 R12, R4, R8.reuse, R12 ;  /* 0x00000008040c723c */ /* 0x082fe6000004180c */
[----:B------:R-:W-:Y:S05]  /*4cc0*/  BAR.SYNC.DEFER_BLOCKING 0x0 ;  /* 0x0000000000007b1d */ /* 0x000fea0000010000 */
[C---:B------:R-:W-:Y:S08]  /*4cd0*/  HMMA.16816.F32.BF16 R16, R44.reuse, R8, R16 ;  /* 0x000000082c10723c */ /* 0x040ff00000041810 */
[-C--:B------:R-:W-:Y:S08]  /*4ce0*/  HMMA.16816.F32.BF16 R20, R44, R10.reuse, R20 ;  /* 0x0000000a2c14723c */ /* 0x080ff00000041814 */
[C---:B------:R-:W-:Y:S08]  /*4cf0*/  HMMA.16816.F32.BF16 R24, R4.reuse, R10, R24 ;  /* 0x0000000a0418723c */ /* 0x040ff00000041818 */
[-C--:B--2---:R-:W-:Y:S08]  /*4d00*/  HMMA.16816.F32.BF16 R28, R4, R48.reuse, R28 ;  /* 0x00000030041c723c */ /* 0x084ff0000004181c */
[C---:B------:R-:W-:Y:S08]  /*4d10*/  HMMA.16816.F32.BF16 R32, R44.reuse, R48, R32 ;  /* 0x000000302c20723c */ /* 0x040ff00000041820 */
[-C--:B------:R-:W-:Y:S08]  /*4d20*/  HMMA.16816.F32.BF16 R36, R44, R50.reuse, R36 ;  /* 0x000000322c24723c */ /* 0x080ff00000041824 */
[----:B------:R-:W-:Y:S08]  /*4d30*/  HMMA.16816.F32.BF16 R40, R4, R50, R40 ;  /* 0x000000320428723c */ /* 0x000ff00000041828 */
[-C--:B---3--:R-:W-:Y:S08]  /*4d40*/  HMMA.16816.F32.BF16 R12, R52, R56.reuse, R12 ;  /* 0x00000038340c723c */ /* 0x088ff0000004180c */
[C---:B------:R-:W-:Y:S08]  /*4d50*/  HMMA.16816.F32.BF16 R16, R60.reuse, R56, R16 ;  /* 0x000000383c10723c */ /* 0x040ff00000041810 */
[-C--:B------:R-:W-:Y:S08]  /*4d60*/  HMMA.16816.F32.BF16 R20, R60, R58.reuse, R20 ;  /* 0x0000003a3c14723c */ /* 0x080ff00000041814 */
[C---:B------:R-:W-:Y:S08]  /*4d70*/  HMMA.16816.F32.BF16 R24, R52.reuse, R58, R24 ;  /* 0x0000003a3418723c */ /* 0x040ff00000041818 */
[-C--:B----4-:R-:W-:Y:S08]  /*4d80*/  HMMA.16816.F32.BF16 R28, R52, R64.reuse, R28 ;  /* 0x00000040341c723c */ /* 0x090ff0000004181c */
[C---:B------:R-:W-:Y:S08]  /*4d90*/  HMMA.16816.F32.BF16 R32, R60.reuse, R64, R32 ;  /* 0x000000403c20723c */ /* 0x040ff00000041820 */
[-C--:B------:R-:W-:Y:S08]  /*4da0*/  HMMA.16816.F32.BF16 R36, R60, R66.reuse, R36 ;  /* 0x000000423c24723c */ /* 0x080ff00000041824 */
[----:B------:R-:W-:Y:S01]  /*4db0*/  HMMA.16816.F32.BF16 R40, R52, R66, R40 ;  /* 0x000000423428723c */ /* 0x000fe20000041828 */
[----:B------:R-:W-:-:S07]  /*4dc0*/  @!P2 BRA `(.L_x_29) ;  /* 0x000003d00000a947 */ /* 0x000fce0003800000 */
[----:B------:R1:W-:Y:S01]  /*4dd0*/  @P3 STS.128 [R237+0x8000], RZ ;  /* 0x008000ffed003388 */ /* 0x0003e20000000c00 */
[----:B------:R-:W-:Y:S02]  /*4de0*/  IMAD.MOV.U32 R47, RZ, RZ, c[0x0][0x370] ;  /* 0x0000dc00ff2f7624 */ /* 0x000fe400078e00ff */
[----:B------:R-:W-:Y:S02]  /*4df0*/  IMAD.MOV.U32 R4, RZ, RZ, R241 ;  /* 0x000000ffff047224 */ /* 0x000fe400078e00f1 */
[C---:B------:R-:W-:Y:S02]  /*4e00*/  IMAD.U32 R8, R47.reuse, -0x40, RZ ;  /* 0xffffffc02f087824 */ /* 0x040fe400078e00ff */
[----:B------:R-:W-:Y:S02]  /*4e10*/  IMAD.MOV.U32 R5, RZ, RZ, R243 ;  /* 0x000000ffff057224 */ /* 0x000fe400078e00f3 */
[----:B------:R-:W-:Y:S01]  /*4e20*/  IMAD.MOV.U32 R48, RZ, RZ, c[0x0][0x374] ;  /* 0x0000dd00ff307624 */ /* 0x000fe200078e00ff */
[C---:B------:R-:W-:Y:S02]  /*4e30*/  LEA R4, P0, R8.reuse, R4, 0x1 ;  /* 0x0000000408047211 */ /* 0x040fe400078008ff */
[----:B------:R-:W-:Y:S02]  /*4e40*/  SHF.R.S32.HI R7, RZ, 0x1f, R8 ;  /* 0x0000001fff077819 */ /* 0x000fe40000011408 */
[----:B------:R-:W-:Y:S02]  /*4e50*/  LEA.HI.X.SX32 R5, R8, R5, 0x1, P0 ;  /* 0x0000000508057211 */ /* 0x000fe400000f0eff */
[C---:B------:R-:W-:Y:S03]  /*4e60*/  LEA R6, P1, R47.reuse, R8, 0x5 ;  /* 0x000000082f067211 */ /* 0x040fe600078228ff */
[----:B------:R-:W-:Y:S01]  /*4e70*/  @!PT LDS RZ, [RZ] ;  /* 0x00000000fffff984 */ /* 0x000fe20000000800 */
[----:B------:R-:W-:Y:S01]  /*4e80*/  @!PT LDS RZ, [RZ] ;  /* 0x00000000fffff984 */ /* 0x000fe20000000800 */
[----:B------:R-:W-:Y:S01]  /*4e90*/  @!PT LDS RZ, [RZ] ;  /* 0x00000000fffff984 */ /* 0x000fe20000000800 */
[----:B------:R1:W-:Y:S01]  /*4ea0*/  @!P3 LDGSTS.E.BYPASS.LTC128B.128 [R237+0x8000], [R4.64] ;  /* 0x0800000004edbfae */ /* 0x0003e2000b901d44 */
[C---:B------:R-:W-:Y:S02]  /*4eb0*/  @!P4 LEA R10, P0, R6.reuse, R241, 0x1 ;  /* 0x000000f1060ac211 */ /* 0x040fe400078008ff */
[C-C-:B------:R-:W-:Y:S01]  /*4ec0*/  LEA.HI.X R7, R47.reuse, R7, R48.reuse, 0x5, P1 ;  /* 0x000000072f077211 */ /* 0x140fe200008f2c30 */
[----:B------:R1:W-:Y:S01]  /*4ed0*/  @P5 STS.128 [R237+0xa000], RZ ;  /* 0x00a000ffed005388 */ /* 0x0003e20000000c00 */
[C---:B------:R-:W-:Y:S02]  /*4ee0*/  @!P5 LEA R44, P1, R6.reuse, R241, 0x1 ;  /* 0x000000f1062cd211 */ /* 0x040fe400078208ff */
[CCC-:B------:R-:W-:Y:S01]  /*4ef0*/  @!P4 LEA.HI.X R11, R6.reuse, R243.reuse, R7.reuse, 0x1, P0 ;  /* 0x000000f3060bc211 */ /* 0x1c0fe200000f0c07 */
[----:B------:R-:W-:Y:S01]  /*4f00*/  @!PT LDS RZ, [RZ] ;  /* 0x00000000fffff984 */ /* 0x000fe20000000800 */
[----:B------:R-:W-:Y:S01]  /*4f10*/  @!PT LDS RZ, [RZ] ;  /* 0x00000000fffff984 */ /* 0x000fe20000000800 */
[----:B------:R-:W-:Y:S01]  /*4f20*/  @!PT LDS RZ, [RZ] ;  /* 0x00000000fffff984 */ /* 0x000fe20000000800 */
[----:B------:R1:W-:Y:S01]  /*4f30*/  @!P5 LDGSTS.E.BYPASS.LTC128B.128 [R237+0xa000], [R4.64+0x80] ;  /* 0x0a00008004eddfae */ /* 0x0003e2000b901d44 */
[C---:B------:R-:W-:Y:S02]  /*4f40*/  @!P3 LEA R46, P0, R47.reuse, R4, 0x6 ;  /* 0x000000042f2eb211 */ /* 0x040fe400078030ff */
[C-C-:B------:R-:W-:Y:S01]  /*4f50*/  @!P5 LEA.HI.X R45, R6.reuse, R243, R7.reuse, 0x1, P1 ;  /* 0x000000f3062dd211 */ /* 0x140fe200008f0c07 */
[----:B------:R1:W-:Y:S01]  /*4f60*/  @P4 STS.128 [R237+0xc000], RZ ;  /* 0x00c000ffed004388 */ /* 0x0003e20000000c00 */
[----:B------:R-:W-:Y:S02]  /*4f70*/  @!P3 LEA.HI.X R47, R47, R5, R48, 0x6, P0 ;  /* 0x000000052f2fb211 */ /* 0x000fe400000f3430 */
[C---:B------:R-:W-:Y:S01]  /*4f80*/  @!P6 LEA R8, P1, R6.reuse, R241, 0x1 ;  /* 0x000000f10608e211 */ /* 0x040fe200078208ff */
[----:B------:R-:W-:Y:S01]  /*4f90*/  @!PT LDS RZ, [RZ] ;  /* 0x00000000fffff984 */ /* 0x000fe20000000800 */
[----:B------:R-:W-:Y:S01]  /*4fa0*/  @!PT LDS RZ, [RZ] ;  /* 0x00000000fffff984 */ /* 0x000fe20000000800 */
[----:B------:R-:W-:Y:S01]  /*4fb0*/  @!PT LDS RZ, [RZ] ;  /* 0x00000000fffff984 */ /* 0x000fe20000000800 */
[----:B------:R1:W-:Y:S01]  /*4fc0*/  @!P4 LDGSTS.E.BYPASS.LTC128B.128 [R237+0xc000], [R4.64+0x100] ;  /* 0x0c00010004edcfae */ /* 0x0003e2000b901d44 */
[----:B------:R-:W-:Y:S02]  /*4fd0*/  IMAD.MOV.U32 R241, RZ, RZ, R4 ;  /* 0x000000fffff17224 */ /* 0x000fe400078e0004 */
[----:B------:R-:W-:Y:S01]  /*4fe0*/  @!P6 LEA.HI.X R9, R6, R243, R7, 0x1, P1 ;  /* 0x000000f30609e211 */ /* 0x000fe200008f0c07 */
[----:B------:R1:W-:Y:S01]  /*4ff0*/  @P6 STS.128 [R237+0xe000], RZ ;  /* 0x00e000ffed006388 */ /* 0x0003e20000000c00 */
[----:B------:R-:W-:Y:S03]  /*5000*/  IMAD.MOV.U32 R243, RZ, RZ, R5 ;  /* 0x000000fffff37224 */ /* 0x000fe600078e0005 */
        /* <DEDUP_REMOVED lines=24> */
[----:B------:R-:W0:Y:S02]  /*5190*/  LDGDEPBAR ;  /* 0x00000000000079af */ /* 0x000e240000000000 */
.L_x_29:
[----:B------:R-:W-:Y:S01]  /*51a0*/  LDSM.16.M88.4 R96, [R233] ;  /* 0x00000000e960783b */ /* 0x000fe20000000200 */
[----:B------:R-:W-:Y:S02]  /*51b0*/  @UP2 UIADD3 UR13, UP1, UR8, -0x100, URZ ;  /* 0xffffff00080d2890 */ /* 0x000fe4000ff3e03f */
[----:B------:R-:W-:Y:S01]  /*51c0*/  @UP2 UIADD3 UR10, UP0, UR10, -0x100, URZ ;  /* 0xffffff000a0a2890 */ /* 0x000fe2000ff1e03f */
[----:B------:R-:W2:Y:S01]  /*51d0*/  LDSM.16.MT88.4 R48, [R225] ;  /* 0x00000000e130783b */ /* 0x000ea20000004200 */
[----:B------:R-:W-:Y:S02]  /*51e0*/  @UP2 UIADD3.X UR11, UR7, -0x1, URZ, UP1, !UPT ;  /* 0xffffffff070b2890 */ /* 0x000fe40008ffe43f */
[----:B------:R-:W-:Y:S01]  /*51f0*/  @UP2 UIADD3.X UR9, UR9, -0x1, URZ, UP0, !UPT ;  /* 0xffffffff09092890 */ /* 0x000fe200087fe43f */
[----:B------:R-:W3:Y:S04]  /*5200*/  LDSM.16.M88.4 R92, [R233+0x800] ;  /* 0x00080000e95c783b */ /* 0x000ee80000000200 */
[----:B------:R-:W4:Y:S04]  /*5210*/  LDSM.16.MT88.4 R64, [R225+0x1000] ;  /* 0x00100000e140783b */ /* 0x000f280000004200 */
[----:B------:R-:W1:Y:S04]  /*5220*/  LDSM.16.MT88.4 R80, [R225+0x2000] ;  /* 0x00200000e150783b */ /* 0x000e680000004200 */
[----:B------:R-:W1:Y:S04]  /*5230*/  LDSM.16.MT88.4 R196, [R225+0x3000] ;  /* 0x00300000e1c4783b */ /* 0x000e680000004200 */
[----:B------:R-:W-:Y:S04]  /*5240*/  LDSM.16.M88.4 R200, [R234] ;  /* 0x00000000eac8783b */ /* 0x000fe80000000200 */
[----:B------:R-:W1:Y:S04]  /*5250*/  LDSM.16.MT88.4 R204, [R225+0x800] ;  /* 0x00080000e1cc783b */ /* 0x000e680000004200 */
[----:B------:R-:W1:Y:S04]  /*5260*/  LDSM.16.M88.4 R208, [R235] ;  /* 0x00000000ebd0783b */ /* 0x000e680000000200 */
[----:B------:R-:W1:Y:S04]  /*5270*/  LDSM.16.MT88.4 R212, [R225+0x1800] ;  /* 0x00180000e1d4783b */ /* 0x000e680000004200 */
[----:B------:R-:W1:Y:S02]  /*5280*/  LDSM.16.MT88.4 R216, [R225+0x2800] ;  /* 0x00280000e1d8783b */ /* 0x000e640000004200 */
[-C--:B-12---:R-:W-:Y:S02]  /*5290*/  HMMA.16816.F32.BF16 R4, R96, R48.reuse, RZ ;  /* 0x000000306004723c */ /* 0x086fe400000418ff */
[----:B------:R-:W1:Y:S06]  /*52a0*/  LDSM.16.MT88.4 R220, [R225+0x3800] ;  /* 0x00380000e1dc783b */ /* 0x000e6c0000004200 */
[C---:B---3--:R-:W-:Y:S08]  /*52b0*/  HMMA.16816.F32.BF16 R8, R92.reuse, R48, RZ ;  /* 0x000000305c08723c */ /* 0x048ff000000418ff */
[-C--:B------:R-:W-:Y:S08]  /*52c0*/  HMMA.16816.F32.BF16 R44, R92, R50.reuse, RZ ;  /* 0x000000325c2c723c */ /* 0x080ff000000418ff */
[C---:B------:R-:W-:Y:S08]  /*52d0*/  HMMA.16816.F32.BF16 R48, R96.reuse, R50, RZ ;  /* 0x000000326030723c */ /* 0x040ff000000418ff */
[-C--:B----4-:R-:W-:Y:S08]  /*52e0*/  HMMA.16816.F32.BF16 R52, R96, R64.reuse, RZ ;  /* 0x000000406034723c */ /* 0x090ff000000418ff */
[C---:B------:R-:W-:Y:S08]  /*52f0*/  HMMA.16816.F32.BF16 R56, R92.reuse, R64, RZ ;  /* 0x000000405c38723c */ /* 0x040ff000000418ff */
[-C--:B------:R-:W-:Y:S08]  /*5300*/  HMMA.16816.F32.BF16 R60, R92, R66.reuse, RZ ;  /* 0x000000425c3c723c */ /* 0x080ff000000418ff */
[C---:B------:R-:W-:Y:S08]  /*5310*/  HMMA.16816.F32.BF16 R64, R96.reuse, R66, RZ ;  /* 0x000000426040723c */ /* 0x040ff000000418ff */
[-C--:B------:R-:W-:Y:S08]  /*5320*/  HMMA.16816.F32.BF16 R68, R96, R80.reuse, RZ ;  /* 0x000000506044723c */ /* 0x080ff000000418ff */
[C---:B------:R-:W-:Y:S08]  /*5330*/  HMMA.16816.F32.BF16 R72, R92.reuse, R80, RZ ;  /* 0x000000505c48723c */ /* 0x040ff000000418ff */
[-C--:B------:R-:W-:Y:S08]  /*5340*/  HMMA.16816.F32.BF16 R76, R92, R82.reuse, RZ ;  /* 0x000000525c4c723c */ /* 0x080ff000000418ff */
[C---:B------:R-:W-:Y:S08]  /*5350*/  HMMA.16816.F32.BF16 R80, R96.reuse, R82, RZ ;  /* 0x000000526050723c */ /* 0x040ff000000418ff */
[-C--:B------:R-:W-:Y:S08]  /*5360*/  HMMA.16816.F32.BF16 R84, R96, R196.reuse, RZ ;  /* 0x000000c46054723c */ /* 0x080ff000000418ff */
[C---:B------:R-:W-:Y:S07]  /*5370*/  HMMA.16816.F32.BF16 R88, R92.reuse, R196, RZ ;  /* 0x000000c45c58723c */ /* 0x040fee00000418ff */
[----:B------:R-:W-:Y:S01]  /*5380*/  @P2 IADD3 R196, P0, R248, UR8, RZ ;  /* 0x00000008f8c42c10 */ /* 0x000fe2000ff1e0ff */
[-C--:B------:R-:W-:Y:S01]  /*5390*/  HMMA.16816.F32.BF16 R92, R92, R198.reuse, RZ ;  /* 0x000000c65c5c723c */ /* 0x080fe200000418ff */
[----:B------:R-:W-:Y:S03]  /*53a0*/  @UP2 UMOV UR8, UR13 ;  /* 0x0000000d00082c82 */ /* 0x000fe60008000000 */
[----:B------:R-:W-:Y:S01]  /*53b0*/  @P2 IADD3.X R197, R247, UR7, RZ, P0, !PT ;  /* 0x00000007f7c52c10 */ /* 0x000fe200087fe4ff */
[----:B------:R-:W-:Y:S03]  /*53c0*/  @UP2 UMOV UR7, UR11 ;  /* 0x0000000b00072c82 */ /* 0x000fe60008000000 */
[----:B------:R-:W-:Y:S01]  /*53d0*/  HMMA.16816.F32.BF16 R96, R96, R198, RZ ;  /* 0x000000c66060723c */ /* 0x000fe200000418ff */
[----:B------:R2:W5:Y:S04]  /*53e0*/  @P2 LDG.E R245, [R196.64+-0x100] ;  /* 0xffff0004c4f52981 */ /* 0x000568000c1e1900 */
[----:B------:R2:W5:Y:S03]  /*53f0*/  @P2 LDG.E R246, [R196.64+-0xe0] ;  /* 0xffff2004c4f62981 */ /* 0x000566000c1e1900 */
[-C--:B------:R-:W-:Y:S08]  /*5400*/  HMMA.16816.F32.BF16 R4, R200, R204.reuse, R4 ;  /* 0x000000ccc804723c */ /* 0x080ff00000041804 */
[C---:B------:R-:W-:Y:S08]  /*5410*/  HMMA.16816.F32.BF16 R8, R208.reuse, R204, R8 ;  /* 0x000000ccd008723c */ /* 0x040ff00000041808 */
[-C--:B------:R-:W-:Y:S07]  /*5420*/  HMMA.16816.F32.BF16 R44, R208, R206.reuse, R44 ;  /* 0x000000ced02c723c */ /* 0x080fee000004182c */
[----:B------:R3:W-:Y:S01]  /*5430*/  RED.E.ADD.F32.FTZ.RN.STRONG.GPU [R238.64], R4 ;  /* 0x00000004ee00798e */ /* 0x0007e2000c10e784 */
[C---:B------:R-:W-:Y:S07]  /*5440*/  HMMA.16816.F32.BF16 R48, R200.reuse, R206, R48 ;  /* 0x000000cec830723c */ /* 0x040fee0000041830 */
[----:B------:R-:W-:Y:S01]  /*5450*/  IMAD.MOV.U32 R207, RZ, RZ, c[0x0][0x22c] ;  /* 0x00008b00ffcf7624 */ /* 0x000fe200078e00ff */
[-C--:B------:R-:W-:Y:S04]  /*5460*/  HMMA.16816.F32.BF16 R52, R200, R212.reuse, R52 ;  /* 0x000000d4c834723c */ /* 0x080fe80000041834 */
[----:B------:R-:W-:Y:S04]  /*5470*/  IMAD R207, R207, c[0x0][0x1c0], RZ ;  /* 0x00007000cfcf7a24 */ /* 0x000fe800078e02ff */
[C---:B------:R-:W-:Y:S04]  /*5480*/  HMMA.16816.F32.BF16 R56, R208.reuse, R212, R56 ;  /* 0x000000d4d038723c */ /* 0x040fe80000041838 */
[C---:B------:R-:W-:Y:S02]  /*5490*/  IMAD.SHL.U32 R204, R207.reuse, 0x8, RZ ;  /* 0x00000008cfcc7824 */ /* 0x040fe400078e00ff */
[C---:B------:R-:W-:Y:S02]  /*54a0*/  IMAD.SHL.U32 R205, R207.reuse, 0x10, RZ ;  /* 0x00000010cfcd7824 */ /* 0x040fe400078e00ff */
[-C--:B------:R-:W-:Y:S04]  /*54b0*/  HMMA.16816.F32.BF16 R60, R208, R214.reuse, R60 ;  /* 0x000000d6d03c723c */ /* 0x080fe8000004183c */
[CC--:B--2---:R-:W-:Y:S01]  /*54c0*/  LEA R196, P0, R204.reuse, R238.reuse, 0x2 ;  /* 0x000000eeccc47211 */ /* 0x0c4fe200078010ff */
[----:B------:R-:W-:Y:S01]  /*54d0*/  IMAD R206, R207, 0x28, RZ ;  /* 0x00000028cfce7824 */ /* 0x000fe200078e02ff */
[CC--:B------:R-:W-:Y:S02]  /*54e0*/  LEA R198, P1, R205.reuse, R238.reuse, 0x2 ;  /* 0x000000eecdc67211 */ /* 0x0c0fe400078210ff */
[C---:B------:R-:W-:Y:S04]  /*54f0*/  HMMA.16816.F32.BF16 R64, R200.reuse, R214, R64 ;  /* 0x000000d6c840723c */ /* 0x040fe80000041840 */
[-C--:B------:R-:W-:Y:S02]  /*5500*/  LEA.HI.X.SX32 R197, R204, R239.reuse, 0x2, P0 ;  /* 0x000000efccc57211 */ /* 0x080fe400000f16ff */
[-C--:B------:R-:W-:Y:S02]  /*5510*/  LEA.HI.X.SX32 R199, R205, R239.reuse, 0x2, P1 ;  /* 0x000000efcdc77211 */ /* 0x080fe400008f16ff */
[-C--:B------:R-:W-:Y:S01]  /*5520*/  HMMA.16816.F32.BF16 R68, R200, R216.reuse, R68 ;  /* 0x000000d8c844723c */ /* 0x080fe20000041844 */
[----:B------:R2:W-:Y:S04]  /*5530*/  RED.E.ADD.F32.FTZ.RN.STRONG.GPU [R196.64], R5 ;  /* 0x00000005c400798e */ /* 0x0005e8000c10e784 */
[----:B------:R4:W-:Y:S03]  /*5540*/  RED.E.ADD.F32.FTZ.RN.STRONG.GPU [R198.64], R6 ;  /* 0x00000006c600798e */ /* 0x0009e6000c10e784 */
[C---:B------:R-:W-:Y:S08]  /*5550*/  HMMA.16816.F32.BF16 R72, R208.reuse, R216, R72 ;  /* 0x000000d8d048723c */ /* 0x040ff00000041848 */
[-C--:B------:R-:W-:Y:S08]  /*5560*/  HMMA.16816.F32.BF16 R76, R208, R218.reuse, R76 ;  /* 0x000000dad04c723c */ /* 0x080ff0000004184c */
[C---:B------:R-:W-:Y:S08]  /*5570*/  HMMA.16816.F32.BF16 R80, R200.reuse, R218, R80 ;  /* 0x000000dac850723c */ /* 0x040ff00000041850 */
[-C--:B-1----:R-:W-:Y:S08]  /*5580*/  HMMA.16816.F32.BF16 R84, R200, R220.reuse, R84 ;  /* 0x000000dcc854723c */ /* 0x082ff00000041854 */
[C---:B------:R-:W-:Y:S08]  /*5590*/  HMMA.16816.F32.BF16 R88, R208.reuse, R220, R88 ;  /* 0x000000dcd058723c */ /* 0x040ff00000041858 */
[-C--:B------:R-:W-:Y:S08]  /*55a0*/  HMMA.16816.F32.BF16 R92, R208, R222.reuse, R92 ;  /* 0x000000ded05c723c */ /* 0x080ff0000004185c */
[----:B------:R-:W-:Y:S07]  /*55b0*/  HMMA.16816.F32.BF16 R96, R200, R222, R96 ;  /* 0x000000dec860723c */ /* 0x000fee0000041860 */
[C---:B------:R-:W-:Y:S02]  /*55c0*/  IMAD R201, R207.reuse, 0x18, RZ ;  /* 0x00000018cfc97824 */ /* 0x040fe400078e02ff */
[----:B------:R-:W-:Y:S03]  /*55d0*/  IMAD.SHL.U32 R203, R207, 0x20, RZ ;  /* 0x00000020cfcb7824 */ /* 0x000fe600078e00ff */
[-C--:B---3--:R-:W-:Y:S01]  /*55e0*/  LEA R4, P0, R201, R238.reuse, 0x2 ;  /* 0x000000eec9047211 */ /* 0x088fe200078010ff */
[----:B------:R-:W-:Y:S01]  /*55f0*/  IMAD R202, R207, 0x30, RZ ;  /* 0x00000030cfca7824 */ /* 0x000fe200078e02ff */
[-C--:B------:R-:W-:Y:S02]  /*5600*/  LEA R200, P1, R203, R238.reuse, 0x2 ;  /* 0x000000eecbc87211 */ /* 0x080fe400078210ff */
[-C--:B--2---:R-:W-:Y:S02]  /*5610*/  LEA.HI.X.SX32 R5, R201, R239.reuse, 0x2, P0 ;  /* 0x000000efc9057211 */ /* 0x084fe400000f16ff */
[CC--:B----4-:R-:W-:Y:S02]  /*5620*/  LEA R198, P0, R206.reuse, R238.reuse, 0x2 ;  /* 0x000000eecec67211 */ /* 0x0d0fe400078010ff */
[-C--:B------:R-:W-:Y:S01]  /*5630*/  LEA.HI.X.SX32 R201, R203, R239.reuse, 0x2, P1 ;  /* 0x000000efcbc97211 */ /* 0x080fe200008f16ff */
[----:B------:R1:W-:Y:S01]  /*5640*/  RED.E.ADD.F32.FTZ.RN.STRONG.GPU [R4.64], R7 ;  /* 0x000000070400798e */ /* 0x0003e2000c10e784 */
[-C--:B------:R-:W-:Y:S03]  /*5650*/  LEA.HI.X.SX32 R199, R206, R239.reuse, 0x2, P0 ;  /* 0x000000efcec77211 */ /* 0x080fe600000f16ff */
[----:B------:R-:W-:Y:S04]  /*5660*/  RED.E.ADD.F32.FTZ.RN.STRONG.GPU [R200.64], R8 ;  /* 0x00000008c800798e */ /* 0x000fe8000c10e784 */
[----:B------:R2:W-:Y:S01]  /*5670*/  RED.E.ADD.F32.FTZ.RN.STRONG.GPU [R198.64], R9 ;  /* 0x00000009c600798e */ /* 0x0005e2000c10e784 */
[CC--:B-1----:R-:W-:Y:S01]  /*5680*/  LEA R4, P1, R202.reuse, R238.reuse, 0x2 ;  /* 0x000000eeca047211 */ /* 0x0c2fe200078210ff */
[----:B------:R-:W-:Y:S03]  /*5690*/  IMAD R7, R207, 0x38, RZ ;  /* 0x00000038cf077824 */ /* 0x000fe600078e02ff */
[-C--:B------:R-:W-:Y:S02]  /*56a0*/  LEA.HI.X.SX32 R5, R202, R239.reuse, 0x2, P1 ;  /* 0x000000efca057211 */ /* 0x080fe400008f16ff */
[-C--:B------:R-:W-:Y:S02]  /*56b0*/  LEA R6, P0, R7, R238.reuse, 0x2 ;  /* 0x000000ee07067211 */ /* 0x080fe400078010ff */
[----:B--2---:R-:W-:Y:S01]  /*56c0*/  IADD3 R9, R205, 0x20, RZ ;  /* 0x00000020cd097810 */ /* 0x004fe20007ffe0ff */
[----:B------:R1:W-:Y:S01]  /*56d0*/  RED.E.ADD.F32.FTZ.RN.STRONG.GPU [R4.64], R10 ;  /* 0x0000000a0400798e */ /* 0x0003e2000c10e784 */
[-C--:B------:R-:W-:Y:S02]  /*56e0*/  LEA.HI.X.SX32 R7, R7, R239.reuse, 0x2, P0 ;  /* 0x000000ef07077211 */ /* 0x080fe400000f16ff */
[CC--:B------:R-:W-:Y:S03]  /*56f0*/  LEA R8, P0, R9.reuse, R238.reuse, 0x2 ;  /* 0x000000ee09087211 */ /* 0x0c0fe600078010ff */
[----:B------:R2:W-:Y:S04]  /*5700*/  RED.E.ADD.F32.FTZ.RN.STRONG.GPU [R6.64], R11 ;  /* 0x0000000b0600798e */ /* 0x0005e8000c10e784 */
[----:B------:R3:W-:Y:S04]  /*5710*/  RED.E.ADD.F32.FTZ.RN.STRONG.GPU [R238.64+0x80], R48 ;  /* 0x00008030ee00798e */ /* 0x0007e8000c10e784 */
[----:B------:R4:W-:Y:S01]  /*5720*/  RED.E.ADD.F32.FTZ.RN.STRONG.GPU [R196.64+0x80], R49 ;  /* 0x00008031c400798e */ /* 0x0009e2000c10e784 */
[----:B-1----:R-:W-:Y:S01]  /*5730*/  IMAD.IADD R4, R204, 0x1, R9 ;  /* 0x00000001cc047824 */ /* 0x002fe200078e0209 */
[-C--:B------:R-:W-:Y:S04]  /*5740*/  LEA.HI.X.SX32 R9, R9, R239.reuse, 0x2, P0 ;  /* 0x000000ef09097211 */ /* 0x080fe800000f16ff */
[-C--:B------:R-:W-:Y:S01]  /*5750*/  LEA R198, P0, R4, R238.reuse, 0x2 ;  /* 0x000000ee04c67211 */ /* 0x080fe200078010ff */
[----:B------:R1:W-:Y:S01]  /*5760*/  RED.E.ADD.F32.FTZ.RN.STRONG.GPU [R8.64], R50 ;  /* 0x000000320800798e */ /* 0x0003e2000c10e784 */
[----:B--2---:R-:W-:Y:S02]  /*5770*/  IMAD.IADD R6, R204, 0x1, R4 ;  /* 0x00000001cc067824 */ /* 0x004fe400078e0204 */
[-C--:B------:R-:W-:Y:S02]  /*5780*/  LEA.HI.X.SX32 R199, R4, R239.reuse, 0x2, P0 ;  /* 0x000000ef04c77211 */ /* 0x080fe400000f16ff */
[----:B------:R-:W-:Y:S01]  /*5790*/  IMAD.IADD R5, R204, 0x1, R6 ;  /* 0x00000001cc057824 */ /* 0x000fe200078e0206 */
[-C--:B------:R-:W-:Y:S02]  /*57a0*/  LEA R10, P1, R6, R238.reuse, 0x2 ;  /* 0x000000ee060a7211 */ /* 0x080fe400078210ff */
[----:B------:R-:W-:Y:S01]  /*57b0*/  RED.E.ADD.F32.FTZ.RN.STRONG.GPU [R198.64], R51 ;  /* 0x00000033c600798e */ /* 0x000fe2000c10e784 */
[----:B------:R-:W-:Y:S01]  /*57c0*/  IMAD.IADD R4, R204, 0x1, R5 ;  /* 0x00000001cc047824 */ /* 0x000fe200078e0205 */
[CC--:B---3--:R-:W-:Y:S02]  /*57d0*/  LEA R48, P0, R5.reuse, R238.reuse, 0x2 ;  /* 0x000000ee05307211 */ /* 0x0c8fe400078010ff */
[-C--:B------:R-:W-:Y:S02]  /*57e0*/  LEA.HI.X.SX32 R11, R6, R239.reuse, 0x2, P1 ;  /* 0x000000ef060b7211 */ /* 0x080fe400008f16ff */
[-C--:B----4-:R-:W-:Y:S01]  /*57f0*/  LEA.HI.X.SX32 R49, R5, R239.reuse, 0x2, P0 ;  /* 0x000000ef05317211 */ /* 0x090fe200000f16ff */
[----:B------:R-:W-:Y:S02]  /*5800*/  IMAD.IADD R5, R204, 0x1, R4 ;  /* 0x00000001cc057824 */ /* 0x000fe400078e0204 */
[----:B------:R2:W-:Y:S04]  /*5810*/  RED.E.ADD.F32.FTZ.RN.STRONG.GPU [R10.64], R44 ;  /* 0x0000002c0a00798e */ /* 0x0005e8000c10e784 */
[----:B------:R-:W-:Y:S01]  /*5820*/  RED.E.ADD.F32.FTZ.RN.STRONG.GPU [R48.64], R45 ;  /* 0x0000002d3000798e */ /* 0x000fe2000c10e784 */
[CC--:B-1----:R-:W-:Y:S04]  /*5830*/  LEA R8, P0, R4.reuse, R238.reuse, 0x2 ;  /* 0x000000ee04087211 */ /* 0x0c2fe800078010ff */
[-C--:B------:R-:W-:Y:S02]  /*5840*/  LEA.HI.X.SX32 R9, R4, R239.reuse, 0x2, P0 ;  /* 0x000000ef04097211 */ /* 0x080fe400000f16ff */
[CC--:B------:R-:W-:Y:S03]  /*5850*/  LEA R6, P0, R5.reuse, R238.reuse, 0x2 ;  /* 0x000000ee05067211 */ /* 0x0c0fe600078010ff */
[----:B------:R1:W-:Y:S01]  /*5860*/  RED.E.ADD.F32.FTZ.RN.STRONG.GPU [R8.64], R46 ;  /* 0x0000002e0800798e */ /* 0x0003e2000c10e784 */
[-C--:B------:R-:W-:Y:S05]  /*5870*/  LEA.HI.X.SX32 R7, R5, R239.reuse, 0x2, P0 ;  /* 0x000000ef05077211 */ /* 0x080fea00000f16ff */
[----:B------:R3:W-:Y:S01]  /*5880*/  RED.E.ADD.F32.FTZ.RN.STRONG.GPU [R6.64], R47 ;  /* 0x0000002f0600798e */ /* 0x0007e2000c10e784 */
[----:B--2---:R-:W-:Y:S03]  /*5890*/  IADD3 R10, R205, 0x40, RZ ;  /* 0x00000040cd0a7810 */ /* 0x004fe60007ffe0ff */
[----:B------:R-:W-:Y:S02]  /*58a0*/  RED.E.ADD.F32.FTZ.RN.STRONG.GPU [R238.64+0x100], R52 ;  /* 0x00010034ee00798e */ /* 0x000fe4000c10e784 */
[----:B------:R-:W-:Y:S02]  /*58b0*/  IMAD.IADD R4, R204, 0x1, R10 ;  /* 0x00000001cc047824 */ /* 0x000fe400078e020a */
[----:B------:R-:W-:Y:S01]  /*58c0*/  RED.E.ADD.F32.FTZ.RN.STRONG.GPU [R196.64+0x100], R53 ;  /* 0x00010035c400798e */ /* 0x000fe2000c10e784 */
[CC--:B-1----:R-:W-:Y:S04]  /*58d0*/  LEA R8, P0, R10.reuse, R238.reuse, 0x2 ;  /* 0x000000ee0a087211 */ /* 0x0c2fe800078010ff */
[-C--:B------:R-:W-:Y:S01]  /*58e0*/  LEA.HI.X.SX32 R9, R10, R239.reuse, 0x2, P0 ;  /* 0x000000ef0a097211 */ /* 0x080fe200000f16ff */
[----:B---3--:R-:W-:Y:S01]  /*58f0*/  IMAD.IADD R6, R204, 0x1, R4 ;  /* 0x00000001cc067824 */ /* 0x008fe200078e0204 */
[-C--:B------:R-:W-:Y:S03]  /*5900*/  LEA R46, P0, R4, R238.reuse, 0x2 ;  /* 0x000000ee042e7211 */ /* 0x080fe600078010ff */
[----:B------:R1:W-:Y:S01]  /*5910*/  RED.E.ADD.F32.FTZ.RN.STRONG.GPU [R8.64], R54 ;  /* 0x000000360800798e */ /* 0x0003e2000c10e784 */
[----:B------:R-:W-:Y:S01]  /*5920*/  IMAD.IADD R5, R204, 0x1, R6 ;  /* 0x00000001cc057824 */ /* 0x000fe200078e0206 */
[-C--:B------:R-:W-:Y:S02]  /*5930*/  LEA.HI.X.SX32 R47, R4, R239.reuse, 0x2, P0 ;  /* 0x000000ef042f7211 */ /* 0x080fe400000f16ff */
[-C--:B------:R-:W-:Y:S01]  /*5940*/  LEA R10, P1, R6, R238.reuse, 0x2 ;  /* 0x000000ee060a7211 */ /* 0x080fe200078210ff */
[----:B------:R-:W-:Y:S01]  /*5950*/  IMAD.IADD R4, R204, 0x1, R5 ;  /* 0x00000001cc047824 */ /* 0x000fe200078e0205 */
[CC--:B------:R-:W-:Y:S01]  /*5960*/  LEA R44, P0, R5.reuse, R238.reuse, 0x2 ;  /* 0x000000ee052c7211 */ /* 0x0c0fe200078010ff */
[----:B------:R-:W-:Y:S01]  /*5970*/  RED.E.ADD.F32.FTZ.RN.STRONG.GPU [R46.64], R55 ;  /* 0x000000372e00798e */ /* 0x000fe2000c10e784 */
[-C--:B------:R-:W-:Y:S02]  /*5980*/  LEA.HI.X.SX32 R11, R6, R239.reuse, 0x2, P1 ;  /* 0x000000ef060b7211 */ /* 0x080fe400008f16ff */
[-C--:B------:R-:W-:Y:S01]  /*5990*/  LEA.HI.X.SX32 R45, R5, R239.reuse, 0x2, P0 ;  /* 0x000000ef052d7211 */ /* 0x080fe200000f16ff */
[----:B------:R-:W-:Y:S01]  /*59a0*/  IMAD.IADD R5, R204, 0x1, R4 ;  /* 0x00000001cc057824 */ /* 0x000fe200078e0204 */
[----:B------:R-:W-:Y:S04]  /*59b0*/  LDSM.16.MT88.4 R52, [R226+0x14400] ;  /* 0x01440000e234783b */ /* 0x000fe80000004200 */
        /* <DEDUP_REMOVED lines=11> */
[----:B------:R-:W-:Y:S04]  /*5a70*/  RED.E.ADD.F32.FTZ.RN.STRONG.GPU [R196.64+0x180], R65 ;  /* 0x00018041c400798e */ /* 0x000fe8000c10e784 */
[----:B------:R-:W-:Y:S01]  /*5a80*/  LDSM.16.MT88.4 R56, [R0+0x800] ;  /* 0x000800000038783b */ /* 0x000fe20000004200 */
        /* <DEDUP_REMOVED lines=41> */
[----:B------:R-:W-:Y:S02]  /*5d20*/  IMAD.IADD R5, R204, 0x1, R4 ;  /* 0x00000001cc057824 */ /* 0x000fe400078e0204 */
[----:B------:R2:W-:Y:S04]  /*5d30*/  RED.E.ADD.F32.FTZ.RN.STRONG.GPU [R10.64], R72 ;  /* 0x000000480a00798e */ /* 0x0005e8000c10e784 */
[----:B------:R-:W-:Y:S01]  /*5d40*/  RED.E.ADD.F32.FTZ.RN.STRONG.GPU [R44.64], R73 ;  /* 0x000000492c00798e */ /* 0x000fe2000c10e784 */
[CC--:B-1----:R-:W-:Y:S04]  /*5d50*/  LEA R8, P0, R4.reuse, R238.reuse, 0x2 ;  /* 0x000000ee04087211 */ /* 0x0c2fe800078010ff */
[-C--:B------:R-:W-:Y:S02]  /*5d60*/  LEA.HI.X.SX32 R9, R4, R239.reuse, 0x2, P0 ;  /* 0x000000ef04097211 */ /* 0x080fe400000f16ff */
[CC--:B------:R-:W-:Y:S03]  /*5d70*/  LEA R6, P0, R5.reuse, R238.reuse, 0x2 ;  /* 0x000000ee05067211 */ /* 0x0c0fe600078010ff */
[----:B------:R1:W-:Y:S01]  /*5d80*/  RED.E.ADD.F32.FTZ.RN.STRONG.GPU [R8.64], R74 ;  /* 0x0000004a0800798e */ /* 0x0003e2000c10e784 */
[-C--:B------:R-:W-:Y:S02]  /*5d90*/  LEA.HI.X.SX32 R7, R5, R239.reuse, 0x2, P0 ;  /* 0x000000ef05077211 */ /* 0x080fe400000f16ff */
[----:B--2---:R-:W-:Y:S03]  /*5da0*/  IADD3 R10, R205, 0xa0, RZ ;  /* 0x000000a0cd0a7810 */ /* 0x004fe60007ffe0ff */
[----:B------:R2:W-:Y:S02]  /*5db0*/  RED.E.ADD.F32.FTZ.RN.STRONG.GPU [R6.64], R75 ;  /* 0x0000004b0600798e */ /* 0x0005e4000c10e784 */
[----:B------:R-:W-:Y:S02]  /*5dc0*/  IMAD.IADD R4, R204, 0x1, R10 ;  /* 0x00000001cc047824 */ /* 0x000fe400078e020a */
[----:B------:R-:W-:Y:S04]  /*5dd0*/  RED.E.ADD.F32.FTZ.RN.STRONG.GPU [R238.64+0x280], R80 ;  /* 0x00028050ee00798e */ /* 0x000fe8000c10e784 */
[----:B------:R-:W-:Y:S01]  /*5de0*/  RED.E.ADD.F32.FTZ.RN.STRONG.GPU [R196.64+0x280], R81 ;  /* 0x00028051c400798e */ /* 0x000fe2000c10e784 */
[CC--:B-1----:R-:W-:Y:S04]  /*5df0*/  LEA R8, P0, R10.reuse, R238.reuse, 0x2 ;  /* 0x000000ee0a087211 */ /* 0x0c2fe800078010ff */
[-C--:B------:R-:W-:Y:S01]  /*5e00*/  LEA.HI.X.SX32 R9, R10, R239.reuse, 0x2, P0 ;  /* 0x000000ef0a097211 */ /* 0x080fe200000f16ff */
[----:B--2---:R-:W-:Y:S01]  /*5e10*/  IMAD.IADD R6, R204, 0x1, R4 ;  /* 0x00000001cc067824 */ /* 0x004fe200078e0204 */
        /* <DEDUP_REMOVED lines=29> */
[-C--:B------:R-:W-:Y:S03]  /*5ff0*/  LEA.HI.X.SX32 R45, R4, R239.reuse, 0x2, P0 ;  /* 0x000000ef042d7211 */ /* 0x080fe600000f16ff */
[C---:B------:R-:W-:Y:S01]  /*6000*/  IMAD.IADD R4, R204.reuse, 0x1, R5 ;  /* 0x00000001cc047824 */ /* 0x040fe200078e0205 */
[CC--:B------:R-:W-:Y:S01]  /*6010*/  LEA R10, P0, R5.reuse, R238.reuse, 0x2 ;  /* 0x000000ee050a7211 */ /* 0x0c0fe200078010ff */
[----:B------:R-:W-:Y:S03]  /*6020*/  RED.E.ADD.F32.FTZ.RN.STRONG.GPU [R44.64], R87 ;  /* 0x000000572c00798e */ /* 0x000fe6000c10e784 */
[-C--:B------:R-:W-:Y:S01]  /*6030*/  LEA.HI.X.SX32 R11, R5, R239.reuse, 0x2, P0 ;  /* 0x000000ef050b7211 */ /* 0x080fe200000f16ff */
[----:B------:R-:W-:Y:S01]  /*6040*/  IMAD.IADD R5, R204, 0x1, R4 ;  /* 0x00000001cc057824 */ /* 0x000fe200078e0204 */
[CC--:B-1----:R-:W-:Y:S04]  /*6050*/  LEA R8, P1, R6.reuse, R238.reuse, 0x2 ;  /* 0x000000ee06087211 */ /* 0x0c2fe800078210ff */
[-C--:B------:R-:W-:Y:S02]  /*6060*/  LEA.HI.X.SX32 R9, R6, R239.reuse, 0x2, P1 ;  /* 0x000000ef06097211 */ /* 0x080fe400008f16ff */
[CC--:B------:R-:W-:Y:S03]  /*6070*/  LEA R6, P0, R4.reuse, R238.reuse, 0x2 ;  /* 0x000000ee04067211 */ /* 0x0c0fe600078010ff */
[----:B------:R1:W-:Y:S01]  /*6080*/  RED.E.ADD.F32.FTZ.RN.STRONG.GPU [R8.64], R88 ;  /* 0x000000580800798e */ /* 0x0003e2000c10e784 */
[-C--:B------:R-:W-:Y:S02]  /*6090*/  LEA.HI.X.SX32 R7, R4, R239.reuse, 0x2, P0 ;  /* 0x000000ef04077211 */ /* 0x080fe400000f16ff */
[----:B------:R-:W-:Y:S01]  /*60a0*/  IADD3 R4, R205, 0xe0, RZ ;  /* 0x000000e0cd047810 */ /* 0x000fe20007ffe0ff */
[----:B------:R-:W-:Y:S04]  /*60b0*/  RED.E.ADD.F32.FTZ.RN.STRONG.GPU [R10.64], R89 ;  /* 0x000000590a00798e */ /* 0x000fe8000c10e784 */
[----:B------:R2:W-:Y:S01]  /*60c0*/  RED.E.ADD.F32.FTZ.RN.STRONG.GPU [R6.64], R90 ;  /* 0x0000005a0600798e */ /* 0x0005e2000c10e784 */
[CC--:B-1----:R-:W-:Y:S04]  /*60d0*/  LEA R8, P0, R5.reuse, R238.reuse, 0x2 ;  /* 0x000000ee05087211 */ /* 0x0c2fe800078010ff */
[-C--:B------:R-:W-:Y:S02]  /*60e0*/  LEA.HI.X.SX32 R9, R5, R239.reuse, 0x2, P0 ;  /* 0x000000ef05097211 */ /* 0x080fe400000f16ff */
[-C--:B------:R-:W-:Y:S01]  /*60f0*/  LEA R48, P0, R4, R238.reuse, 0x2 ;  /* 0x000000ee04307211 */ /* 0x080fe200078010ff */
[----:B--2---:R-:W-:Y:S02]  /*6100*/  IMAD.IADD R6, R204, 0x1, R4 ;  /* 0x00000001cc067824 */ /* 0x004fe400078e0204 */
[----:B------:R1:W-:Y:S01]  /*6110*/  RED.E.ADD.F32.FTZ.RN.STRONG.GPU [R8.64], R91 ;  /* 0x0000005b0800798e */ /* 0x0003e2000c10e784 */
[-C--:B------:R-:W-:Y:S03]  /*6120*/  LEA.HI.X.SX32 R49, R4, R239.reuse, 0x2, P0 ;  /* 0x000000ef04317211 */ /* 0x080fe600000f16ff */
[----:B------:R-:W-:Y:S01]  /*6130*/  RED.E.ADD.F32.FTZ.RN.STRONG.GPU [R238.64+0x380], R96 ;  /* 0x00038060ee00798e */ /* 0x000fe2000c10e784 */
[CC--:B------:R-:W-:Y:S03]  /*6140*/  LEA R46, P0, R6.reuse, R238.reuse, 0x2 ;  /* 0x000000ee062e7211 */ /* 0x0c0fe600078010ff */
[----:B------:R-:W-:Y:S01]  /*6150*/  RED.E.ADD.F32.FTZ.RN.STRONG.GPU [R196.64+0x380], R97 ;  /* 0x00038061c400798e */ /* 0x000fe2000c10e784 */
[-C--:B------:R-:W-:Y:S03]  /*6160*/  LEA.HI.X.SX32 R47, R6, R239.reuse, 0x2, P0 ;  /* 0x000000ef062f7211 */ /* 0x080fe600000f16ff */
[----:B------:R-:W-:Y:S04]  /*6170*/  RED.E.ADD.F32.FTZ.RN.STRONG.GPU [R48.64], R98 ;  /* 0x000000623000798e */ /* 0x000fe8000c10e784 */
[----:B------:R-:W-:Y:S04]  /*6180*/  RED.E.ADD.F32.FTZ.RN.STRONG.GPU [R46.64], R99 ;  /* 0x000000632e00798e */ /* 0x000fe8000c10e784 */
[----:B------:R-:W-:Y:S01]  /*6190*/  LDSM.16.MT88.4 R48, [R0+0x4000] ;  /* 0x004000000030783b */ /* 0x000fe20000004200 */
[C---:B-1----:R-:W-:Y:S04]  /*61a0*/  IMAD.IADD R8, R204.reuse, 0x1, R6 ;  /* 0x00000001cc087824 */ /* 0x042fe800078e0206 */
[----:B------:R-:W-:Y:S01]  /*61b0*/  IMAD.IADD R5, R204, 0x1, R8 ;  /* 0x00000001cc057824 */ /* 0x000fe200078e0208 */
[-C--:B------:R-:W-:Y:S03]  /*61c0*/  LEA R44, P1, R8, R238.reuse, 0x2 ;  /* 0x000000ee082c7211 */ /* 0x080fe600078210ff */
[----:B------:R-:W-:Y:S01]  /*61d0*/  IMAD.IADD R4, R204, 0x1, R5 ;  /* 0x00000001cc047824 */ /* 0x000fe200078e0205 */
[CC--:B------:R-:W-:Y:S02]  /*61e0*/  LEA R10, P0, R5.reuse, R238.reuse, 0x2 ;  /* 0x000000ee050a7211 */ /* 0x0c0fe400078010ff */
[-C--:B------:R-:W-:Y:S01]  /*61f0*/  LEA.HI.X.SX32 R45, R8, R239.reuse, 0x2, P1 ;  /* 0x000000ef082d7211 */ /* 0x080fe200008f16ff */
[----:B------:R-:W-:Y:S01]  /*6200*/  IMAD.IADD R7, R204, 0x1, R4 ;  /* 0x00000001cc077824 */ /* 0x000fe200078e0204 */
[-C--:B------:R-:W-:Y:S02]  /*6210*/  LEA.HI.X.SX32 R11, R5, R239.reuse, 0x2, P0 ;  /* 0x000000ef050b7211 */ /* 0x080fe400000f16ff */
[CC--:B------:R-:W-:Y:S01]  /*6220*/  LEA R8, P1, R4.reuse, R238.reuse, 0x2 ;  /* 0x000000ee04087211 */ /* 0x0c0fe200078210ff */
[----:B------:R-:W-:Y:S01]  /*6230*/  RED.E.ADD.F32.FTZ.RN.STRONG.GPU [R44.64], R92 ;  /* 0x0000005c2c00798e */ /* 0x000fe2000c10e784 */
[C---:B------:R-:W-:Y:S02]  /*6240*/  LEA R6, P0, R7.reuse, R238, 0x2 ;  /* 0x000000ee07067211 */ /* 0x040fe400078010ff */
[-C--:B------:R-:W-:Y:S01]  /*6250*/  LEA.HI.X.SX32 R9, R4, R239.reuse, 0x2, P1 ;  /* 0x000000ef04097211 */ /* 0x080fe200008f16ff */
[----:B------:R-:W-:Y:S01]  /*6260*/  RED.E.ADD.F32.FTZ.RN.STRONG.GPU [R10.64], R93 ;  /* 0x0000005d0a00798e */ /* 0x000fe2000c10e784 */
[----:B------:R-:W-:Y:S03]  /*6270*/  LEA.HI.X.SX32 R7, R7, R239, 0x2, P0 ;  /* 0x000000ef07077211 */ /* 0x000fe600000f16ff */
[----:B------:R-:W-:Y:S04]  /*6280*/  RED.E.ADD.F32.FTZ.RN.STRONG.GPU [R8.64], R94 ;  /* 0x0000005e0800798e */ /* 0x000fe8000c10e784 */
[----:B------:R-:W-:Y:S04]  /*6290*/  LDSM.16.MT88.4 R8, [R0] ;  /* 0x000000000008783b */ /* 0x000fe80000004200 */
[----:B------:R-:W-:Y:S04]  /*62a0*/  RED.E.ADD.F32.FTZ.RN.STRONG.GPU [R6.64], R95 ;  /* 0x0000005f0600798e */ /* 0x000fe8000c10e784 */
[----:B------:R-:W1:Y:S04]  /*62b0*/  LDSM.16.MT88.4 R4, [R226+0x14000] ;  /* 0x01400000e204783b */ /* 0x000e680000004200 */
[----:B------:R-:W2:Y:S01]  /*62c0*/  LDSM.16.MT88.4 R44, [R224+0x14000] ;  /* 0x01400000e02c783b */ /* 0x000ea20000004200 */
[-C--:B-1----:R-:W-:Y:S08]  /*62d0*/  HMMA.16816.F32.BF16 R100, R4, R8.reuse, R100 ;  /* 0x000000080464723c */ /* 0x082ff00000041864 */
[C---:B--2---:R-:W-:Y:S08]  /*62e0*/  HMMA.16816.F32.BF16 R104, R44.reuse, R8, R104 ;  /* 0x000000082c68723c */ /* 0x044ff00000041868 */
        /* <DEDUP_REMOVED lines=8> */
[----:B------:R-:W1:Y:S04]  /*6370*/  LDSM.16.MT88.4 R4, [R226+0x14800] ;  /* 0x01480000e204783b */ /* 0x000e680000004200 */
[----:B------:R-:W2:Y:S03]  /*6380*/  LDSM.16.MT88.4 R48, [R0+0x5000] ;  /* 0x005000000030783b */ /* 0x000ea60000004200 */
[-C--:B------:R-:W-:Y:S08]  /*6390*/  HMMA.16816.F32.BF16 R100, R52, R56.reuse, R100 ;  /* 0x000000383464723c */ /* 0x080ff00000041864 */
        /* <DEDUP_REMOVED lines=9> */
[----:B------:R-:W3:Y:S04]  /*6430*/  LDSM.16.MT88.4 R52, [R226+0x14c00] ;  /* 0x014c0000e234783b */ /* 0x000ee80000004200 */
[----:B------:R-:W4:Y:S03]  /*6440*/  LDSM.16.MT88.4 R64, [R0+0x5800] ;  /* 0x005800000040783b */ /* 0x000f260000004200 */
[-C--:B-1----:R-:W-:Y:S08]  /*6450*/  HMMA.16816.F32.BF16 R100, R4, R8.reuse, R100 ;  /* 0x000000080464723c */ /* 0x082ff00000041864 */
        /* <DEDUP_REMOVED lines=16> */
[----:B------:R-:W-:Y:S01]  /*6560*/  BAR.SYNC.DEFER_BLOCKING 0x0 ;  /* 0x0000000000007b1d */ /* 0x000fe20000010000 */
[----:B------:R-:W-:Y:S02]  /*6570*/  IMAD.MOV.U32 R47, RZ, RZ, c[0x0][0x190] ;  /* 0x00006400ff2f7624 */ /* 0x000fe400078e00ff */
[----:B------:R-:W-:Y:S02]  /*6580*/  IMAD.MOV.U32 R4, RZ, RZ, R240 ;  /* 0x000000ffff047224 */ /* 0x000fe400078e00f0 */
[----:B------:R-:W-:Y:S02]  /*6590*/  IMAD.U32 R7, R47, -0x40, RZ ;  /* 0xffffffc02f077824 */ /* 0x000fe400078e00ff */
[----:B------:R-:W-:Y:S02]  /*65a0*/  IMAD.MOV.U32 R5, RZ, RZ, R242 ;  /* 0x000000ffff057224 */ /* 0x000fe400078e00f2 */
[----:B------:R-:W-:Y:S01]  /*65b0*/  IMAD.MOV.U32 R48, RZ, RZ, c[0x0][0x194] ;  /* 0x00006500ff307624 */ /* 0x000fe200078e00ff */
[C---:B------:R-:W-:Y:S02]  /*65c0*/  LEA R4, P0, R7.reuse, R4, 0x1 ;  /* 0x0000000407047211 */ /* 0x040fe400078008ff */
[----:B------:R-:W-:Y:S02]  /*65d0*/  SHF.R.S32.HI R8, RZ, 0x1f, R7 ;  /* 0x0000001fff087819 */ /* 0x000fe40000011407 */
[----:B------:R-:W-:Y:S02]  /*65e0*/  LEA.HI.X.SX32 R5, R7, R5, 0x1, P0 ;  /* 0x0000000507057211 */ /* 0x000fe400000f0eff */
[C---:B------:R-:W-:Y:S04]  /*65f0*/  LEA R6, P1, R47.reuse, R7, 0x5 ;  /* 0x000000072f067211 */ /* 0x040fe800078228ff */
[CC--:B------:R-:W-:Y:S02]  /*6600*/  @!P5 LEA R44, P0, R6.reuse, R240.reuse, 0x1 ;  /* 0x000000f0062cd211 */ /* 0x0c0fe400078008ff */
[C---:B------:R-:W-:Y:S01]  /*6610*/  @!P4 LEA R10, P2, R6.reuse, R240, 0x1 ;  /* 0x000000f0060ac211 */ /* 0x040fe200078408ff */
[----:B------:R1:W-:Y:S01]  /*6620*/  @P3 STS.128 [R237], RZ ;  /* 0x000000ffed003388 */ /* 0x0003e20000000c00 */
[C---:B------:R-:W-:Y:S02]  /*6630*/  LEA.HI.X R7, R47.reuse, R8, R48, 0x5, P1 ;  /* 0x000000082f077211 */ /* 0x040fe400008f2c30 */
[C---:B------:R-:W-:Y:S01]  /*6640*/  @!P6 LEA R8, P1, R6.reuse, R240, 0x1 ;  /* 0x000000f00608e211 */ /* 0x040fe200078208ff */
[----:B------:R-:W-:Y:S01]  /*6650*/  @!PT LDS RZ, [RZ] ;  /* 0x00000000fffff984 */ /* 0x000fe20000000800 */
[----:B------:R-:W-:Y:S01]  /*6660*/  @!PT LDS RZ, [RZ] ;  /* 0x00000000fffff984 */ /* 0x000fe20000000800 */
[----:B------:R-:W-:Y:S01]  /*6670*/  @!PT LDS RZ, [RZ] ;  /* 0x00000000fffff984 */ /* 0x000fe20000000800 */
[----:B------:R1:W-:Y:S01]  /*6680*/  @!P3 LDGSTS.E.BYPASS.LTC128B.128 [R237], [R4.64] ;  /* 0x0000000004edbfae */ /* 0x0003e2000b901d44 */
[C-C-:B------:R-:W-:Y:S01]  /*6690*/  @!P5 LEA.HI.X R45, R6.reuse, R242, R7.reuse, 0x1, P0 ;  /* 0x000000f2062dd211 */ /* 0x140fe200000f0c07 */
[----:B------:R-:W-:Y:S01]  /*66a0*/  IMAD.MOV.U32 R240, RZ, RZ, R4 ;  /* 0x000000fffff07224 */ /* 0x000fe200078e0004 */
[C---:B------:R-:W-:Y:S01]  /*66b0*/  @!P3 LEA R46, P0, R47.reuse, R4, 0x6 ;  /* 0x000000042f2eb211 */ /* 0x040fe200078030ff */
[----:B------:R1:W-:Y:S01]  /*66c0*/  @P5 STS.128 [R237+0x2000], RZ ;  /* 0x002000ffed005388 */ /* 0x0003e20000000c00 */
[CCC-:B------:R-:W-:Y:S02]  /*66d0*/  @!P4 LEA.HI.X R11, R6.reuse, R242.reuse, R7.reuse, 0x1, P2 ;  /* 0x000000f2060bc211 */ /* 0x1c0fe400010f0c07 */
[----:B------:R-:W-:Y:S01]  /*66e0*/  @!P3 LEA.HI.X R47, R47, R5, R48, 0x6, P0 ;  /* 0x000000052f2fb211 */ /* 0x000fe200000f3430 */
[----:B------:R-:W-:Y:S01]  /*66f0*/  @!PT LDS RZ, [RZ] ;  /* 0x00000000fffff984 */ /* 0x000fe20000000800 */
[----:B------:R-:W-:Y:S01]  /*6700*/  @!PT LDS RZ, [RZ] ;  /* 0x00000000fffff984 */ /* 0x000fe20000000800 */
[----:B------:R-:W-:Y:S01]  /*6710*/  @!PT LDS RZ, [RZ] ;  /* 0x00000000fffff984 */ /* 0x000fe20000000800 */
[----:B------:R1:W-:Y:S01]  /*6720*/  @!P5 LDGSTS.E.BYPASS.LTC128B.128 [R237+0x2000], [R4.64+0x80] ;  /* 0x0200008004eddfae */ /* 0x0003e2000b901d44 */
[----:B------:R-:W-:Y:S01]  /*6730*/  @!P6 LEA.HI.X R9, R6, R242, R7, 0x1, P1 ;  /* 0x000000f20609e211 */ /* 0x000fe200008f0c07 */
[----:B------:R-:W-:Y:S02]  /*6740*/  IMAD.MOV.U32 R242, RZ, RZ, R5 ;  /* 0x000000fffff27224 */ /* 0x000fe400078e0005 */
        /* <DEDUP_REMOVED lines=31> */
.L_x_30:
[----:B------:R-:W-:Y:S02]  /*6940*/  UISETP.GT.AND UP0, UPT, UR6, UR12, UPT ;  /* 0x0000000c0600728c */ /* 0x000fe4000bf04270 */
[----:B------:R-:W-:Y:S04]  /*6950*/  UIADD3 UR6, UR6, -0x1, URZ ;  /* 0xffffffff06067890 */ /* 0x000fe8000fffe03f */
[----:B------:R-:W-:Y:S11]  /*6960*/  PLOP3.LUT P0, PT, PT, PT, UP0, 0x80, 0x0 ;  /* 0x000000000000781c */ /* 0x000ff60003f0f008 */
[----:B------:R-:W-:Y:S02]  /*6970*/  @!UPT UIADD3 URZ, URZ, URZ, URZ ;  /* 0x0000003f3f3ff290 */ /* 0x000fe4000fffe03f */
[----:B------:R-:W-:-:S05]  /*6980*/  @P0 BRA `(.L_x_31) ;  /* 0xffffd2e000000947 */ /* 0x000fca000383ffff */
[----:B------:R-:W2:Y:S01]  /*6990*/  LDL R48, [R1] ;  /* 0x0000000001307983 */ /* 0x000ea20000100800 */
[----:B-1----:R-:W-:Y:S01]  /*69a0*/  F2FP.BF16.PACK_AB R47, R13, R12 ;  /* 0x0000000c0d2f723e */ /* 0x002fe200000010ff */
[----:B------:R-:W-:Y:S01]  /*69b0*/  FMUL.FTZ R100, R100, c[0x0][0x2e0] ;  /* 0x0000b80064647a20 */ /* 0x000fe20000410000 */
[----:B------:R-:W-:Y:S01]  /*69c0*/  F2FP.BF16.PACK_AB R46, R15, R14 ;  /* 0x0000000e0f2e723e */ /* 0x000fe200000010ff */
[----:B------:R-:W-:Y:S01]  /*69d0*/  BAR.SYNC.DEFER_BLOCKING 0x0 ;  /* 0x0000000000007b1d */ /* 0x000fe20000010000 */
[----:B------:R-:W-:Y:S01]  /*69e0*/  F2FP.BF16.PACK_AB R24, R25, R24 ;  /* 0x000000181918723e */ /* 0x000fe200000010ff */
[----:B------:R-:W-:Y:S01]  /*69f0*/  FMUL.FTZ R102, R102, c[0x0][0x2e0] ;  /* 0x0000b80066667a20 */ /* 0x000fe20000410000 */
        /* <DEDUP_REMOVED lines=50> */
[----:B------:R-:W-:Y:S01]  /*6d20*/  UISETP.NE.AND UP0, UPT, UR23, -0x1, UPT ;  /* 0xffffffff1700788c */ /* 0x000fe2000bf05270 */
[----:B------:R-:W-:Y:S01]  /*6d30*/  FMUL.FTZ R8, R123, c[0x0][0x2e0] ;  /* 0x0000b8007b087a20 */ /* 0x000fe20000410000 */
[----:B------:R-:W-:Y:S01]  /*6d40*/  F2FP.BF16.PACK_AB R9, R9, R120 ;  /* 0x000000780909723e */ /* 0x000fe200000010ff */
[----:B------:R-:W-:Y:S01]  /*6d50*/  FMUL.FTZ R124, R124, c[0x0][0x2e0] ;  /* 0x0000b8007c7c7a20 */ /* 0x000fe20000410000 */
[----:B------:R-:W-:Y:S01]  /*6d60*/  ULDC.64 UR10, c[0x0][0x3a0] ;  /* 0x0000e800000a7ab9 */ /* 0x000fe20000000a00 */
[----:B------:R-:W-:Y:S01]  /*6d70*/  FMUL.FTZ R5, R125, c[0x0][0x2e0] ;  /* 0x0000b8007d057a20 */ /* 0x000fe20000410000 */
[----:B------:R-:W-:Y:S01]  /*6d80*/  F2FP.BF16.PACK_AB R8, R8, R122 ;  /* 0x0000007a0808723e */ /* 0x000fe200000010ff */
[----:B------:R-:W-:Y:S01]  /*6d90*/  FMUL.FTZ R126, R126, c[0x0][0x2e0] ;  /* 0x0000b8007e7e7a20 */ /* 0x000fe20000410000 */
[----:B------:R-:W-:Y:S01]  /*6da0*/  PLOP3.LUT P0, PT, PT, PT, UP0, 0x80, 0x0 ;  /* 0x000000000000781c */ /* 0x000fe20003f0f008 */
[----:B------:R-:W-:Y:S01]  /*6db0*/  FMUL.FTZ R4, R127, c[0x0][0x2e0] ;  /* 0x0000b8007f047a20 */ /* 0x000fe20000410000 */
[----:B------:R-:W-:Y:S01]  /*6dc0*/  F2FP.BF16.PACK_AB R5, R5, R124 ;  /* 0x0000007c0505723e */ /* 0x000fe200000010ff */
[----:B------:R-:W-:-:S03]  /*6dd0*/  @UP0 UIADD3 UR8, UR18, UR23, URZ ;  /* 0x0000001712080290 */ /* 0x000fc6000fffe03f */
[----:B------:R-:W-:Y:S01]  /*6de0*/  F2FP.BF16.PACK_AB R4, R4, R126 ;  /* 0x0000007e0404723e */ /* 0x000fe200000010ff */
[----:B------:R-:W-:-:S04]  /*6df0*/  @UP0 UIMAD.WIDE.U32 UR6, UR8, UR10, URZ ;  /* 0x0000000a080602a5 */ /* 0x000fc8000f8e003f */
[----:B------:R-:W-:-:S03]  /*6e00*/  @UP0 UIMAD UR13, UR8, UR11, UR7 ;  /* 0x0000000b080d02a4 */ /* 0x000fc6000f8e0207 */
[----:B------:R-:W-:Y:S01]  /*6e10*/  @UP0 UMOV UR12, UR6 ;  /* 0x00000006000c0c82 */ /* 0x000fe20008000000 */
[----:B--2---:R1:W-:Y:S04]  /*6e20*/  STS [R48+0x4000], R47 ;  /* 0x0040002f30007388 */ /* 0x0043e80000000800 */
[----:B------:R1:W-:Y:S04]  /*6e30*/  STS [R48+0x4400], R46 ;  /* 0x0044002e30007388 */ /* 0x0003e80000000800 */
        /* <DEDUP_REMOVED lines=14> */
[----:B------:R1:W-:Y:S04]  /*6f20*/  STS [R48], R19 ;  /* 0x0000001330007388 */ /* 0x0003e80000000800 */
        /* <DEDUP_REMOVED lines=14> */
[----:B------:R1:W-:Y:S01]  /*7010*/  STS [R48+0x3c00], R4 ;  /* 0x003c000430007388 */ /* 0x0003e20000000800 */
[----:B------:R-:W-:Y:S05]  /*7020*/  @P0 BRA `(.L_x_32) ;  /* 0x000000c000000947 */ /* 0x000fea0003800000 */
        /* <DEDUP_REMOVED lines=12> */
.L_x_32:
[----:B------:R-:W-:Y:S02]  /*70f0*/  @UP0 UIADD3 UR8, UR18, UR23, URZ ;  /* 0x0000001712080290 */ /* 0x000fe4000fffe03f */
[----:B------:R-:W-:Y:S02]  /*7100*/  ULDC.64 UR10, c[0x0][0x3a8] ;  /* 0x0000ea00000a7ab9 */ /* 0x000fe40000000a00 */
[----:B------:R-:W-:-:S04]  /*7110*/  @UP0 UIMAD.WIDE.U32 UR6, UR8, UR10, URZ ;  /* 0x0000000a080602a5 */ /* 0x000fc8000f8e003f */
[----:B------:R-:W-:-:S03]  /*7120*/  @UP0 UIMAD UR11, UR8, UR11, UR7 ;  /* 0x0000000b080b02a4 */ /* 0x000fc6000f8e0207 */
[----:B------:R-:W-:Y:S01]  /*7130*/  @UP0 UMOV UR8, UR6 ;  /* 0x0000000600080c82 */ /* 0x000fe20008000000 */
[----:B------:R-:W-:Y:S05]  /*7140*/  @P0 BRA `(.L_x_33) ;  /* 0x000000c000000947 */ /* 0x000fea0003800000 */
        /* <DEDUP_REMOVED lines=12> */
.L_x_33:
[----:B------:R-:W-:Y:S01]  /*7210*/  BAR.SYNC.DEFER_BLOCKING 0x0 ;  /* 0x0000000000007b1d */ /* 0x000fe20000010000 */
[----:B------:R-:W-:Y:S01]  /*7220*/  UIADD3 UR17, -UR16, UR17, URZ ;  /* 0x0000001110117290 */ /* 0x000fe2000fffe13f */
[----:B-1----:R-:W-:Y:S02]  /*7230*/  SHF.R.S32.HI R44, RZ, 0x1f, R244 ;  /* 0x0000001fff2c7819 */ /* 0x002fe400000114f4 */
[C---:B------:R-:W-:Y:S02]  /*7240*/  IADD3 R42, R244.reuse, 0x80, RZ ;  /* 0x00000080f42a7810 */ /* 0x040fe40007ffe0ff */
[----:B------:R-:W1:Y:S01]  /*7250*/  S2R R45, SR_TID.X ;  /* 0x00000000002d7919 */ /* 0x000e620000002100 */
[----:B------:R-:W-:Y:S01]  /*7260*/  BSSY B0, `(.L_x_34) ;  /* 0x000002c000007945 */ /* 0x000fe20003800000 */
[----:B------:R-:W-:-:S02]  /*7270*/  IADD3 R41, R244, 0xc0, RZ ;  /* 0x000000c0f4297810 */ /* 0x000fc40007ffe0ff */
[----:B------:R-:W2:Y:S01]  /*7280*/  S2R R46, SR_TID.X ;  /* 0x00000000002e7919 */ /* 0x000ea20000002100 */
[----:B------:R-:W-:-:S03]  /*7290*/  IADD3 R40, R244, 0x40, RZ ;  /* 0x00000040f4287810 */ /* 0x000fc60007ffe0ff */
[----:B------:R3:W4:Y:S04]  /*72a0*/  LDS.128 R36, [R237+0x14000] ;  /* 0x01400000ed247984 */ /* 0x0007280000000c00 */
[----:B------:R3:W3:Y:S01]  /*72b0*/  LDS.128 R32, [R237+0x15000] ;  /* 0x01500000ed207984 */ /* 0x0006e20000000c00 */
[----:B-1----:R-:W-:-:S03]  /*72c0*/  SHF.R.S32.HI R45, RZ, 0x1f, R45 ;  /* 0x0000001fff2d7819 */ /* 0x002fc6000001142d */
[----:B------:R1:W1:Y:S01]  /*72d0*/  LDS.128 R28, [R237+0x16000] ;  /* 0x01600000ed1c7984 */ /* 0x0002620000000c00 */
[----:B--2---:R-:W-:-:S03]  /*72e0*/  LEA.HI R45, R45, R46, RZ, 0x3 ;  /* 0x0000002e2d2d7211 */ /* 0x004fc600078f18ff */
[----:B------:R2:W1:Y:S01]  /*72f0*/  LDS.128 R24, [R237+0x17000] ;  /* 0x01700000ed187984 */ /* 0x0004620000000c00 */
[----:B------:R-:W-:-:S04]  /*7300*/  SHF.R.S32.HI R45, RZ, 0x3, R45 ;  /* 0x00000003ff2d7819 */ /* 0x000fc8000001142d */
[----:B------:R-:W-:Y:S02]  /*7310*/  ISETP.GE.AND P4, PT, R45, UR17, PT ;  /* 0x000000112d007c0c */ /* 0x000fe4000bf86270 */
[----:B------:R-:W-:-:S11]  /*7320*/  SHF.R.S32.HI R43, RZ, 0x1f, R45 ;  /* 0x0000001fff2b7819 */ /* 0x000fd6000001142d */
[----:B------:R-:W-:Y:S05]  /*7330*/  @P4 BRA `(.L_x_35) ;  /* 0x000001e000004947 */ /* 0x000fea0003800000 */
[----:B------:R-:W-:Y:S01]  /*7340*/  ISETP.GE.AND P3, PT, R244, c[0x0][0x220], PT ;  /* 0x00008800f4007a0c */ /* 0x000fe20003f66270 */
[----:B------:R-:W2:Y:S01]  /*7350*/  LDS.128 R20, [R237+0x11000] ;  /* 0x01100000ed147984 */ /* 0x000ea20000000c00 */
[----:B------:R-:W-:Y:S01]  /*7360*/  IMAD.U32 R4, RZ, RZ, UR16 ;  /* 0x00000010ff047e24 */ /* 0x000fe2000f8e00ff */
[----:B------:R-:W-:Y:S01]  /*7370*/  IADD3 R6, P0, R45, UR16, RZ ;  /* 0x000000102d067c10 */ /* 0x000fe2000ff1e0ff */
[----:B------:R-:W-:Y:S01]  /*7380*/  IMAD.MOV.U32 R5, RZ, RZ, R44 ;  /* 0x000000ffff057224 */ /* 0x000fe200078e002c */
[----:B------:R-:W4:Y:S01]  /*7390*/  LDS.128 R16, [R237+0x12000] ;  /* 0x01200000ed107984 */ /* 0x000f220000000c00 */
[----:B------:R-:W-:Y:S01]  /*73a0*/  ULDC.64 UR6, c[0x0][0x3b8] ;  /* 0x0000ee0000067ab9 */ /* 0x000fe20000000a00 */
[----:B------:R-:W-:Y:S01]  /*73b0*/  LEA.HI.X.SX32 R7, R4, R43, 0x1, P0 ;  /* 0x0000002b04077211 */ /* 0x000fe200000f0eff */
[----:B------:R-:W-:Y:S01]  /*73c0*/  IMAD.MOV.U32 R4, RZ, RZ, R244 ;  /* 0x000000ffff047224 */ /* 0x000fe200078e00f4 */
[----:B------:R-:W-:Y:S01]  /*73d0*/  LDS.128 R12, [R237+0x13000] ;  /* 0x01300000ed0c7984 */ /* 0x000fe20000000c00 */
[----:B------:R-:W-:Y:S01]  /*73e0*/  UIMAD UR6, UR56, UR6, URZ ;  /* 0x00000006380672a4 */ /* 0x000fe2000f8e023f */
[----:B------:R-:W-:Y:S01]  /*73f0*/  ISETP.GE.AND P2, PT, R40, c[0x0][0x220], PT ;  /* 0x0000880028007a0c */ /* 0x000fe20003f46270 */
[----:B------:R-:W-:Y:S01]  /*7400*/  IMAD.WIDE.U32 R4, R6, c[0x0][0x3a0], R4 ;  /* 0x0000e80006047a25 */ /* 0x000fe200078e0004 */
[----:B------:R-:W3:Y:S01]  /*7410*/  @!P3 LDS.128 R8, [R237+0x10000] ;  /* 0x01000000ed08b984 */ /* 0x000ee20000000c00 */
[----:B------:R-:W-:Y:S01]  /*7420*/  UIMAD UR6, UR33, UR7, UR6 ;  /* 0x00000007210672a4 */ /* 0x000fe2000f8e0206 */
[----:B------:R-:W-:Y:S01]  /*7430*/  ISETP.GE.AND P1, PT, R42, c[0x0][0x220], PT ;  /* 0x000088002a007a0c */ /* 0x000fe20003f26270 */
        /* <DEDUP_REMOVED lines=10> */
[----:B--2---:R2:W-:Y:S04]  /*74e0*/  @!P2 STG.E.128 [R4.64+0x80], R20 ;  /* 0x000080140400a986 */ /* 0x0045e8000c101d04 */
[----:B----4-:R2:W-:Y:S04]  /*74f0*/  @!P1 STG.E.128 [R4.64+0x100], R16 ;  /* 0x0001001004009986 */ /* 0x0105e8000c101d04 */
[----:B---3--:R2:W-:Y:S04]  /*7500*/  @!P3 STG.E.128 [R4.64], R8 ;  /* 0x000000080400b986 */ /* 0x0085e8000c101d04 */
[----:B------:R2:W-:Y:S02]  /*7510*/  @!P0 STG.E.128 [R4.64+0x180], R12 ;  /* 0x0001800c04008986 */ /* 0x0005e4000c101d04 */
.L_x_35:
[----:B------:R-:W-:Y:S05]  /*7520*/  BSYNC B0 ;  /* 0x0000000000007941 */ /* 0x000fea0003800000 */
.L_x_34:
[----:B------:R-:W-:Y:S05]  /*7530*/  @P4 BRA `(.L_x_16) ;  /* 0x000001a000004947 */ /* 0x000fea0003800000 */
[----:B--2---:R-:W-:Y:S01]  /*7540*/  IMAD.U32 R4, RZ, RZ, UR16 ;  /* 0x00000010ff047e24 */ /* 0x004fe2000f8e00ff */
[----:B------:R-:W-:Y:S01]  /*7550*/  IADD3 R6, P0, R45, UR16, RZ ;  /* 0x000000102d067c10 */ /* 0x000fe2000ff1e0ff */
[----:B------:R-:W-:Y:S01]  /*7560*/  IMAD.MOV.U32 R5, RZ, RZ, R44 ;  /* 0x000000ffff057224 */ /* 0x000fe200078e002c */
[----:B------:R-:W-:Y:S01]  /*7570*/  ULDC.64 UR6, c[0x0][0x3c0] ;  /* 0x0000f00000067ab9 */ /* 0x000fe20000000a00 */
[----:B------:R-:W-:Y:S01]  /*7580*/  ISETP.GE.AND P2, PT, R40, c[0x0][0x220], PT ;  /* 0x0000880028007a0c */ /* 0x000fe20003f46270 */
[----:B------:R-:W-:Y:S01]  /*7590*/  UIMAD UR6, UR56, UR6, URZ ;  /* 0x00000006380672a4 */ /* 0x000fe2000f8e023f */
[----:B------:R-:W-:Y:S01]  /*75a0*/  LEA.HI.X.SX32 R7, R4, R43, 0x1, P0 ;  /* 0x0000002b04077211 */ /* 0x000fe200000f0eff */
[----:B------:R-:W-:Y:S01]  /*75b0*/  IMAD.MOV.U32 R4, RZ, RZ, R244 ;  /* 0x000000ffff047224 */ /* 0x000fe200078e00f4 */
[----:B------:R-:W-:Y:S01]  /*75c0*/  ISETP.GE.AND P1, PT, R42, c[0x0][0x220], PT ;  /* 0x000088002a007a0c */ /* 0x000fe20003f26270 */
[----:B------:R-:W-:Y:S01]  /*75d0*/  UIMAD UR6, UR33, UR7, UR6 ;  /* 0x00000007210672a4 */ /* 0x000fe2000f8e0206 */
[----:B------:R-:W-:Y:S01]  /*75e0*/  ISETP.GE.AND P3, PT, R244, c[0x0][0x220], PT ;  /* 0x00008800f4007a0c */ /* 0x000fe20003f66270 */
[----:B------:R-:W-:-:S04]  /*75f0*/  IMAD.WIDE.U32 R4, R6, c[0x0][0x3a8], R4 ;  /* 0x0000ea0006047a25 */ /* 0x000fc800078e0004 */
        /* <DEDUP_REMOVED lines=10> */
[----:B----4-:R2:W-:Y:S04]  /*76a0*/  @!P3 STG.E.128 [R4.64], R36 ;  /* 0x000000240400b986 */ /* 0x0105e8000c101d04 */
[----:B---3--:R2:W-:Y:S04]  /*76b0*/  @!P2 STG.E.128 [R4.64+0x80], R32 ;  /* 0x000080200400a986 */ /* 0x0085e8000c101d04 */
[----:B-1----:R2:W-:Y:S04]  /*76c0*/  @!P1 STG.E.128 [R4.64+0x100], R28 ;  /* 0x0001001c04009986 */ /* 0x0025e8000c101d04 */
[----:B------:R2:W-:Y:S02]  /*76d0*/  @!P0 STG.E.128 [R4.64+0x180], R24 ;  /* 0x0001801804008986 */ /* 0x0005e4000c101d04 */
.L_x_16:
[----:B------:R-:W-:Y:S05]  /*76e0*/  BSYNC B1 ;  /* 0x0000000000017941 */ /* 0x000fea0003800000 */
.L_x_6:
[----:B------:R-:W-:Y:S02]  /*76f0*/  UMOV UR7, 0x1f ;  /* 0x0000001f00077882 */ /* 0x000fe40000000000 */
[----:B------:R-:W-:-:S02]  /*7700*/  ULDC UR6, c[0x0][0x218] ;  /* 0x0000860000067ab9 */ /* 0x000fc40000000800 */
[----:B------:R-:W-:-:S04]  /*7710*/  UIADD3 UR6, UR7, UR6, URZ ;  /* 0x0000000607067290 */ /* 0x000fc8000fffe03f */
[----:B------:R-:W-:-:S04]  /*7720*/  USHF.R.S32.HI UR7, URZ, 0x1f, UR6 ;  /* 0x0000001f3f077899 */ /* 0x000fc80008011406 */
[----:B------:R-:W-:-:S03]  /*7730*/  ULEA.HI UR6, UR7, UR6, URZ, 0x5 ;  /* 0x0000000607067291 */ /* 0x000fc6000f8f283f */
[----:B------:R-:W-:Y:S02]  /*7740*/  ULDC UR7, c[0x0][0xc] ;  /* 0x0000030000077ab9 */ /* 0x000fe40000000800 */
[----:B------:R-:W-:Y:S02]  /*7750*/  UIADD3 UR37, UR37, UR7, URZ ;  /* 0x0000000725257290 */ /* 0x000fe4000fffe03f */
[----:B------:R-:W-:-:S04]  /*7760*/  USHF.R.S32.HI UR6, URZ, 0x5, UR6 ;  /* 0x000000053f067899 */ /* 0x000fc80008011406 */
[----:B------:R-:W-:-:S06]  /*7770*/  UISETP.GE.AND UP0, UPT, UR37, UR6, UPT ;  /* 0x000000062500728c */ /* 0x000fcc000bf06270 */
[----:B------:R-:W-:-:S13]  /*7780*/  PLOP3.LUT P0, PT, PT, PT, UP0, 0x80, 0x0 ;  /* 0x000000000000781c */ /* 0x000fda0003f0f008 */
[----:B------:R-:W-:Y:S01]  /*7790*/  @P0 CALL.REL.NOINC `(.L_x_36) ;  /* 0x0000001000000944 */ /* 0x000fe20003c00000 */
[----:B------:R-:W-:Y:S05]  /*77a0*/  BRA `(.L_x_37) ;  /* 0xffff954000007947 */ /* 0x000fea000383ffff */
.L_x_36:
[----:B------:R-:W-:Y:S05]  /*77b0*/  EXIT ;  /* 0x000000000000794d */ /* 0x000fea0003800000 */
.L_x_38:
        /* <DEDUP_REMOVED lines=12> */
.L_x_1016:


//--------------------- .text._ZN5flash44flash_bwd_dq_dk_dv_loop_seqk_parallel_kernelI23Flash_bwd_kernel_traitsILi256ELi64ELi32ELi8ELi4ELi1ELi2ELb1ELb1EN7cutlass10bfloat16_tE19Flash_kernel_traitsILi256ELi64ELi32ELi8ES3_EELb0ELb1ELb0ELb0ELb0ELb0ELb1EEEvNS_16Flash_bwd_paramsE --------------------------
	.section	.text._ZN5flash44flash_bwd_dq_dk_dv_loop_seqk_parallel_kernelI23Flash_bwd_kernel_traitsILi256ELi64ELi32ELi8ELi4ELi1ELi2ELb1ELb1EN7cutlass10bfloat16_tE19Flash_kernel_traitsILi256ELi64ELi32ELi8ES3_EELb0ELb1ELb0ELb0ELb0ELb0ELb1EEEvNS_16Flash_bwd_paramsE,"ax",@progbits
	.sectioninfo	@"SHI_REGISTERS=255"
	.align	128
        .global         _ZN5flash44flash_bwd_dq_dk_dv_loop_seqk_parallel_kernelI23Flash_bwd_kernel_traitsILi256ELi64ELi32ELi8ELi4ELi1ELi2ELb1ELb1EN7cutlass10bfloat16_tE19Flash_kernel_traitsILi256ELi64ELi32ELi8ES3_EELb0ELb1ELb0ELb0ELb0ELb0ELb1EEEvNS_16Flash_bwd_paramsE
        .type           _ZN5flash44flash_bwd_dq_dk_dv_loop_seqk_parallel_kernelI23Flash_bwd_kernel_traitsILi256ELi64ELi32ELi8ELi4ELi1ELi2ELb1ELb1EN7cutlass10bfloat16_tE19Flash_kernel_traitsILi256ELi64ELi32ELi8ES3_EELb0ELb1ELb0ELb0ELb0ELb0ELb1EEEvNS_16Flash_bwd_paramsE,@function
        .size           _ZN5flash44flash_bwd_dq_dk_dv_loop_seqk_parallel_kernelI23Flash_bwd_kernel_traitsILi256ELi64ELi32ELi8ELi4ELi1ELi2ELb1ELb1EN7cutlass10bfloat16_tE19Flash_kernel_traitsILi256ELi64ELi32ELi8ES3_EELb0ELb1ELb0ELb0ELb0ELb0ELb1EEEvNS_16Flash_bwd_paramsE,(.L_x_1017 - _ZN5flash44flash_bwd_dq_dk_dv_loop_seqk_parallel_kernelI23Flash_bwd_kernel_traitsILi256ELi64ELi32ELi8ELi4ELi1ELi2ELb1ELb1EN7cutlass10bfloat16_tE19Flash_kernel_traitsILi256ELi64ELi32ELi8ES3_EELb0ELb1ELb0ELb0ELb0ELb0ELb1EEEvNS_16Flash_bwd_paramsE)
        .other          _ZN5flash44flash_bwd_dq_dk_dv_loop_seqk_parallel_kernelI23Flash_bwd_kernel_traitsILi256ELi64ELi32ELi8ELi4ELi1ELi2ELb1ELb1EN7cutlass10bfloat16_tE19Flash_kernel_traitsILi256ELi64ELi32ELi8ES3_EELb0ELb1ELb0ELb0ELb0ELb0ELb1EEEvNS_16Flash_bwd_paramsE,@"STO_CUDA_ENTRY STV_DEFAULT"
_ZN5flash44flash_bwd_dq_dk_dv_loop_seqk_parallel_kernelI23Flash_bwd_kernel_traitsILi256ELi64ELi32ELi8ELi4ELi1ELi2ELb1ELb1EN7cutlass10bfloat16_tE19Flash_kernel_traitsILi256ELi64ELi32ELi8ES3_EELb0ELb1ELb0ELb0ELb0ELb0ELb1EEEvNS_16Flash_bwd_paramsE:
.text._ZN5flash44flash_bwd_dq_dk_dv_loop_seqk_parallel_kernelI23Flash_bwd_kernel_traitsILi256ELi64ELi32ELi8ELi4ELi1ELi2ELb1ELb1EN7cutlass10bfloat16_tE19Flash_kernel_traitsILi256ELi64ELi32ELi8ES3_EELb0ELb1ELb0ELb0ELb0ELb0ELb1EEEvNS_16Flash_bwd_paramsE:
        /* <DEDUP_REMOVED lines=207> */
.L_x_71:
        /* <DEDUP_REMOVED lines=53> */
.L_x_39:
        /* <DEDUP_REMOVED lines=59> */
.L_x_41:
        /* <DEDUP_REMOVED lines=19> */
.L_x_42:
        /* <DEDUP_REMOVED lines=68> */
.L_x_43:
[----:B------:R-:W-:Y:S02]  /*1960*/  UMOV UR8, UR48 ;  /* 0x0000003000087c82 */ /* 0x000fe40008000000 */
.L_x_44:
        /* <DEDUP_REMOVED lines=118> */
.L_x_46:
        /* <DEDUP_REMOVED lines=17> */
.L_x_47:
        /* <DEDUP_REMOVED lines=28> */
.L_x_49:
[----:B------:R-:W-:Y:S05]  /*23a0*/  BSYNC B0 ;  /* 0x0000000000007941 */ /* 0x000fea0003800000 */
.L_x_48:
        /* <DEDUP_REMOVED lines=27> */
.L_x_45:
        /* <DEDUP_REMOVED lines=62> */
.L_x_52:
[----:B------:R-:W-:Y:S05]  /*2940*/  BSYNC B0 ;  /* 0x0000000000007941 */ /* 0x000fea0003800000 */
.L_x_51:
        /* <DEDUP_REMOVED lines=45> */
.L_x_54:
[----:B------:R-:W-:Y:S05]  /*2c20*/  BSYNC B0 ;  /* 0x0000000000007941 */ /* 0x000fea0003800000 */
.L_x_53:
        /* <DEDUP_REMOVED lines=48> */
.L_x_56:
[----:B------:R-:W-:Y:S05]  /*2f30*/  BSYNC B0 ;  /* 0x0000000000007941 */ /* 0x000fea0003800000 */
.L_x_55:
        /* <DEDUP_REMOVED lines=40> */
.L_x_58:
[----:B------:R-:W-:Y:S05]  /*31c0*/  BSYNC B0 ;  /* 0x0000000000007941 */ /* 0x000fea0003800000 */
.L_x_57:
        /* <DEDUP_REMOVED lines=41> */
.L_x_60:
[----:B------:R-:W-:Y:S05]  /*3460*/  BSYNC B0 ;  /* 0x0000000000007941 */ /* 0x000fea0003800000 */
.L_x_59:
        /* <DEDUP_REMOVED lines=69> */
.L_x_62:
[----:B------:R-:W-:Y:S05]  /*38c0*/  BSYNC B0 ;  /* 0x0000000000007941 */ /* 0x000fea0003800000 */
.L_x_61:
        /* <DEDUP_REMOVED lines=58> */
.L_x_65:
[----:B------:R-:W0:Y:S01]  /*3c70*/  LDGDEPBAR ;  /* 0x00000000000079af */ /* 0x000e220000000000 */
[----:B------:R-:W-:Y:S01]  /*3c80*/  USHF.L.U32 UR11, UR6, 0x6, URZ ;  /* 0x00000006060b7899 */ /* 0x000fe2000800063f */
[----:B-----5:R-:W-:Y:S01]  /*3c90*/  FSETP.NEU.FTZ.AND P1, PT, R245, -INF , PT ;  /* 0xff800000f500780b */ /* 0x020fe20003f3d000 */
[----:B------:R-:W-:Y:S01]  /*3ca0*/  UISETP.GT.AND UP2, UPT, UR6, UR12, UPT ;  /* 0x0000000c0600728c */ /* 0x000fe2000bf44270 */
[----:B------:R-:W-:Y:S01]  /*3cb0*/  MOV R71, c[0x0][0x22c] ;  /* 0x00008b0000477a02 */ /* 0x000fe20000000f00 */
[----:B------:R-:W-:Y:S01]  /*3cc0*/  UISETP.GE.AND UP0, UPT, UR11, UR15, UPT ;  /* 0x0000000f0b00728c */ /* 0x000fe2000bf06270 */
[----:B------:R-:W2:Y:S03]  /*3cd0*/  LDL R69, [R1+0x4] ;  /* 0x0000040001457983 */ /* 0x000ea60000100800 */
[----:B------:R-:W-:Y:S01]  /*3ce0*/  UISETP.LT.AND UP0, UPT, UR14, UR17, UP0 ;  /* 0x000000110e00728c */ /* 0x000fe20008701270 */
[----:B------:R-:W-:Y:S02]  /*3cf0*/  IMAD R71, R71, c[0x0][0x1c0], RZ ;  /* 0x0000700047477a24 */ /* 0x000fe400078e02ff */
[----:B------:R-:W3:Y:S03]  /*3d00*/  LDL R68, [R1+0x8] ;  /* 0x0000080001447983 */ /* 0x000ee60000100800 */
[----:B------:R-:W-:Y:S02]  /*3d10*/  PLOP3.LUT P0, PT, PT, PT, UP0, 0x80, 0x0 ;  /* 0x000000000000781c */ /* 0x000fe40003f0f008 */
[----:B------:R-:W-:Y:S01]  /*3d20*/  LEA R71, -R71, RZ, 0x6 ;  /* 0x000000ff47477211 */ /* 0x000fe200078e31ff */
[----:B------:R-:W-:Y:S04]  /*3d30*/  DEPBAR.LE SB0, 0x0 ;  /* 0x000080000000791a */ /* 0x000fe80000000000 */
[----:B------:R-:W-:Y:S06]  /*3d40*/  BAR.SYNC.DEFER_BLOCKING 0x0 ;  /* 0x0000000000007b1d */ /* 0x000fec0000010000 */
[----:B-1----:R-:W-:Y:S06]  /*3d50*/  LDSM.16.M88.4 R8, [R2] ;  /* 0x000000000208783b */ /* 0x002fec0000000200 */
[----:B------:R-:W4:Y:S06]  /*3d60*/  LDSM.16.M88.4 R44, [R229+0x10000] ;  /* 0x01000000e52c783b */ /* 0x000f2c0000000200 */
[----:B------:R-:W-:Y:S06]  /*3d70*/  LDSM.16.M88.4 R48, [R3] ;  /* 0x000000000330783b */ /* 0x000fec0000000200 */
[----:B------:R-:W1:Y:S06]  /*3d80*/  LDSM.16.M88.4 R52, [R230+0x10000] ;  /* 0x01000000e634783b */ /* 0x000e6c0000000200 */
[----:B------:R-:W-:Y:S06]  /*3d90*/  LDSM.16.M88.4 R56, [R228] ;  /* 0x00000000e438783b */ /* 0x000fec0000000200 */
[----:B------:R-:W1:Y:S06]  /*3da0*/  LDSM.16.M88.4 R60, [R231+0x10000] ;  /* 0x01000000e73c783b */ /* 0x000e6c0000000200 */
[----:B------:R-:W-:Y:S01]  /*3db0*/  LDSM.16.M88.4 R64, [R232+0x10000] ;  /* 0x01000000e840783b */ /* 0x000fe20000000200 */
[C---:B-1--4-:R-:W-:Y:S08]  /*3dc0*/  HMMA.16816.F32.BF16 R4, R8.reuse, R44, RZ ;  /* 0x0000002c0804723c */ /* 0x052ff000000418ff */
[----:B------:R-:W-:Y:S01]  /*3dd0*/  HMMA.16816.F32.BF16 R8, R8, R46, RZ ;  /* 0x0000002e0808723c */ /* 0x000fe200000418ff */
[----:B------:R-:W1:Y:S11]  /*3de0*/  LDSM.16.M88.4 R44, [R227] ;  /* 0x00000000e32c783b */ /* 0x000e760000000200 */
[----:B------:R-:W-:Y:S04]  /*3df0*/  @!UPT UIADD3 URZ, URZ, URZ, URZ ;  /* 0x0000003f3f3ff290 */ /* 0x000fe8000fffe03f */
[C---:B------:R-:W-:Y:S08]  /*3e00*/  HMMA.16816.F32.BF16 R4, R48.reuse, R52, R4 ;  /* 0x000000343004723c */ /* 0x040ff00000041804 */
[----:B------:R-:W-:Y:S01]  /*3e10*/  HMMA.16816.F32.BF16 R8, R48, R54, R8 ;  /* 0x000000363008723c */ /* 0x000fe20000041808 */
[----:B------:R-:W-:Y:S06]  /*3e20*/  LDSM.16.M88.4 R48, [R2+0x2000] ;  /* 0x002000000230783b */ /* 0x000fec0000000200 */
[----:B------:R-:W4:Y:S09]  /*3e30*/  LDSM.16.M88.4 R52, [R229+0x11000] ;  /* 0x01100000e534783b */ /* 0x000f320000000200 */
[C---:B------:R-:W-:Y:S08]  /*3e40*/  HMMA.16816.F32.BF16 R4, R56.reuse, R60, R4 ;  /* 0x0000003c3804723c */ /* 0x040ff00000041804 */
[----:B------:R-:W-:Y:S01]  /*3e50*/  HMMA.16816.F32.BF16 R8, R56, R62, R8 ;  /* 0x0000003e3808723c */ /* 0x000fe20000041808 */
[----:B------:R-:W-:Y:S06]  /*3e60*/  LDSM.16.M88.4 R56, [R3+0x2000] ;  /* 0x002000000338783b */ /* 0x000fec0000000200 */
[----:B------:R-:W4:Y:S09]  /*3e70*/  LDSM.16.M88.4 R60, [R230+0x11000] ;  /* 0x01100000e63c783b */ /* 0x000f320000000200 */
[C---:B-1----:R-:W-:Y:S08]  /*3e80*/  HMMA.16816.F32.BF16 R4, R44.reuse, R64, R4 ;  /* 0x000000402c04723c */ /* 0x042ff00000041804 */
[----:B------:R-:W-:Y:S01]  /*3e90*/  HMMA.16816.F32.BF16 R8, R44, R66, R8 ;  /* 0x000000422c08723c */ /* 0x000fe20000041808 */
[----:B------:R-:W-:Y:S06]  /*3ea0*/  LDSM.16.M88.4 R44, [R228+0x2000] ;  /* 0x00200000e42c783b */ /* 0x000fec0000000200 */
[----:B------:R-:W1:Y:S09]  /*3eb0*/  LDSM.16.M88.4 R64, [R231+0x11000] ;  /* 0x01100000e740783b */ /* 0x000e720000000200 */
[C---:B----4-:R-:W-:Y:S08]  /*3ec0*/  HMMA.16816.F32.BF16 R4, R48.reuse, R52, R4 ;  /* 0x000000343004723c */ /* 0x050ff00000041804 */
        /* <DEDUP_REMOVED lines=18> */
[----:B------:R-:W2:Y:S09]  /*3ff0*/  LDSM.16.M88.4 R60, [R232+0x12000] ;  /* 0x01200000e83c783b */ /* 0x000eb20000000200 */
        /* <DEDUP_REMOVED lines=8> */
[C---:B--2---:R-:W-:Y:S08]  /*4080*/  HMMA.16816.F32.BF16 R4, R56.reuse, R60, R4 ;  /* 0x0000003c3804723c */ /* 0x044ff00000041804 */
        /* <DEDUP_REMOVED lines=8> */
[----:B------:R-:W-:Y:S11]  /*4110*/  HMMA.16816.F32.BF16 R8, R48, R54, R8 ;  /* 0x000000363008723c */ /* 0x000ff60000041808 */
[----:B------:R-:W-:Y:S05]  /*4120*/  @!UPT UIADD3 URZ, URZ, URZ, URZ ;  /* 0x0000003f3f3ff290 */ /* 0x000fea000fffe03f */
[C---:B--2---:R-:W-:Y:S08]  /*4130*/  HMMA.16816.F32.BF16 R4, R56.reuse, R60, R4 ;  /* 0x0000003c3804723c */ /* 0x044ff00000041804 */
[----:B------:R-:W-:Y:S11]  /*4140*/  HMMA.16816.F32.BF16 R8, R56, R62, R8 ;  /* 0x0000003e3808723c */ /* 0x000ff60000041808 */
[----:B------:R-:W-:Y:S05]  /*4150*/  @!UPT UIADD3 URZ, URZ, URZ, URZ ;  /* 0x0000003f3f3ff290 */ /* 0x000fea000fffe03f */
[C---:B-1----:R-:W-:Y:S08]  /*4160*/  HMMA.16816.F32.BF16 R4, R44.reuse, R64, R4 ;  /* 0x000000402c04723c */ /* 0x042ff00000041804 */
[----:B------:R-:W-:Y:S11]  /*4170*/  HMMA.16816.F32.BF16 R8, R44, R66, R8 ;  /* 0x000000422c08723c */ /* 0x000ff60000041808 */
[----:B------:R-:W-:Y:S05]  /*4180*/  @!UPT UIADD3 URZ, URZ, URZ, URZ ;  /* 0x0000003f3f3ff290 */ /* 0x000fea000fffe03f */
[----:B------:R-:W-:Y:S02]  /*4190*/  FMUL.FTZ R7, R7, c[0x0][0x2ec] ;  /* 0x0000bb0007077a20 */ /* 0x000fe40000410000 */
[----:B------:R-:W-:Y:S02]  /*41a0*/  FMUL.FTZ R4, R4, c[0x0][0x2ec] ;  /* 0x0000bb0004047a20 */ /* 0x000fe40000410000 */
[----:B------:R1:W-:Y:S01]  /*41b0*/  MUFU.TANH R61, R7 ;  /* 0x00000007003d7308 */ /* 0x0003e20000002400 */
[----:B------:R-:W-:Y:S02]  /*41c0*/  FMUL.FTZ R6, R6, c[0x0][0x2ec] ;  /* 0x0000bb0006067a20 */ /* 0x000fe40000410000 */
[----:B------:R-:W-:Y:S02]  /*41d0*/  FMUL.FTZ R5, R5, c[0x0][0x2ec] ;  /* 0x0000bb0005057a20 */ /* 0x000fe40000410000 */
[----:B------:R-:W-:Y:S02]  /*41e0*/  FMUL.FTZ R8, R8, c[0x0][0x2ec] ;  /* 0x0000bb0008087a20 */ /* 0x000fe40000410000 */
[----:B------:R-:W-:Y:S02]  /*41f0*/  FMUL.FTZ R9, R9, c[0x0][0x2ec] ;  /* 0x0000bb0009097a20 */ /* 0x000fe40000410000 */
[----:B------:R-:W-:Y:S01]  /*4200*/  FMUL.FTZ R10, R10, c[0x0][0x2ec] ;  /* 0x0000bb000a0a7a20 */ /* 0x000fe20000410000 */
[----:B------:R3:W2:Y:S01]  /*4210*/  MUFU.TANH R60, R4 ;  /* 0x00000004003c7308 */ /* 0x0006a20000002400 */
[----:B------:R-:W-:Y:S09]  /*4220*/  FMUL.FTZ R11, R11, c[0x0][0x2ec] ;  /* 0x0000bb000b0b7a20 */ /* 0x000ff20000410000 */
[----:B------:R4:W-:Y:S01]  /*4230*/  MUFU.TANH R56, R8 ;  /* 0x0000000800387308 */ /* 0x0009e20000002400 */
[----:B-1----:R-:W-:Y:S09]  /*4240*/  @!P0 IADD3 R7, R69, UR11, RZ ;  /* 0x0000000b45078c10 */ /* 0x002ff2000fffe0ff */
[----:B------:R1:W-:Y:S01]  /*4250*/  MUFU.TANH R62, R6 ;  /* 0x00000006003e7308 */ /* 0x0003e20000002400 */
[----:B---3--:R-:W-:Y:S09]  /*4260*/  @!P0 IADD3 R4, R68, UR16, RZ ;  /* 0x0000001044048c10 */ /* 0x008ff2000fffe0ff */
[----:B------:R2:W3:Y:S01]  /*4270*/  MUFU.TANH R57, R5 ;  /* 0x0000000500397308 */ /* 0x0004e20000002400 */
[C---:B----4-:R-:W-:Y:S02]  /*4280*/  @!P0 IMNMX R8, R7.reuse, UR17, PT ;  /* 0x0000001107088c17 */ /* 0x050fe4000b800200 */
[----:B------:R-:W-:Y:S02]  /*4290*/  @!P0 IADD3 R7, R7, 0x8, RZ ;  /* 0x0000000807078810 */ /* 0x000fe40007ffe0ff */
[----:B------:R-:W-:Y:S05]  /*42a0*/  @!P0 ISETP.GE.AND P2, PT, R4, R8, PT ;  /* 0x000000080400820c */ /* 0x000fea0003f46270 */
[----:B------:R4:W3:Y:S01]  /*42b0*/  MUFU.TANH R55, R9 ;  /* 0x0000000900377308 */ /* 0x0008e20000002400 */
[----:B------:R-:W-:Y:S01]  /*42c0*/  @!P0 IMNMX R7, R7, UR17, PT ;  /* 0x0000001107078c17 */ /* 0x000fe2000b800200 */
[----:B-1----:R-:W-:Y:S05]  /*42d0*/  FMUL.FTZ R6, R245, 1.4426950216293334961 ;  /* 0x3fb8aa3bf5067820 */ /* 0x002fea0000410000 */
[----:B------:R-:W-:Y:S03]  /*42e0*/  FSEL R6, R6, RZ, P1 ;  /* 0x000000ff06067208 */ /* 0x000fe60000800000 */
[----:B------:R1:W1:Y:S01]  /*42f0*/  MUFU.TANH R59, R10 ;  /* 0x0000000a003b7308 */ /* 0x0002620000002400 */
[----:B--2---:R-:W-:Y:S02]  /*4300*/  MOV R5, R60 ;  /* 0x0000003c00057202 */ /* 0x004fe40000000f00 */
[----:B------:R-:W-:Y:S02]  /*4310*/  @!P0 FSEL R5, R60, -INF , !P2 ;  /* 0xff8000003c058808 */ /* 0x000fe40005000000 */
[C---:B------:R-:W-:Y:S05]  /*4320*/  @!P0 ISETP.GE.AND P2, PT, R4.reuse, R7, PT ;  /* 0x000000070400820c */ /* 0x040fea0003f46270 */
[----:B------:R2:W-:Y:S01]  /*4330*/  MUFU.TANH R58, R11 ;  /* 0x0000000b003a7308 */ /* 0x0005e20000002400 */
[--C-:B----4-:R-:W-:Y:S01]  /*4340*/  FFMA.FTZ R9, R5, c[0x0][0x23c], -R6.reuse ;  /* 0x00008f0005097a23 */ /* 0x110fe20000010806 */
[----:B---3--:R-:W-:Y:S08]  /*4350*/  MOV R5, R57 ;  /* 0x0000003900057202 */ /* 0x008ff00000000f00 */
[----:B------:R3:W-:Y:S01]  /*4360*/  MUFU.EX2 R67, R9 ;  /* 0x0000000900437308 */ /* 0x0007e20000000800 */
[----:B-1----:R-:W-:Y:S04]  /*4370*/  @!P0 IADD3 R10, R4, 0x1, RZ ;  /* 0x00000001040a8810 */ /* 0x002fe80007ffe0ff */
[----:B------:R-:W-:Y:S04]  /*4380*/  @!P0 ISETP.GE.AND P1, PT, R10, R8, PT ;  /* 0x000000080a00820c */ /* 0x000fe80003f26270 */
[----:B------:R-:W-:Y:S01]  /*4390*/  @!P0 FSEL R5, R57, -INF , !P1 ;  /* 0xff80000039058808 */ /* 0x000fe20004800000 */
[C---:B--2---:R-:W-:Y:S01]  /*43a0*/  FMUL.FTZ R11, R246.reuse, 1.4426950216293334961 ;  /* 0x3fb8aa3bf60b7820 */ /* 0x044fe20000410000 */
[----:B------:R-:W-:Y:S03]  /*43b0*/  FSETP.NEU.FTZ.AND P1, PT, R246, -INF , PT ;  /* 0xff800000f600780b */ /* 0x000fe60003f3d000 */
[--C-:B------:R-:W-:Y:S01]  /*43c0*/  FFMA.FTZ R44, R5, c[0x0][0x23c], -R6.reuse ;  /* 0x00008f00052c7a23 */ /* 0x100fe20000010806 */
[----:B------:R-:W-:Y:S02]  /*43d0*/  FSEL R5, R11, RZ, P1 ;  /* 0x000000ff0b057208 */ /* 0x000fe40000800000 */
[----:B------:R-:W-:Y:S01]  /*43e0*/  @!P0 ISETP.GE.AND P1, PT, R10, R7, PT ;  /* 0x000000070a00820c */ /* 0x000fe20003f26270 */
[----:B------:R1:W2:Y:S01]  /*43f0*/  MUFU.EX2 R65, R44 ;  /* 0x0000002c00417308 */ /* 0x0002a20000000800 */
[----:B------:R-:W-:Y:S02]  /*4400*/  @!P0 IADD3 R11, R4, 0x8, RZ ;  /* 0x00000008040b8810 */ /* 0x000fe40007ffe0ff */
[----:B---3--:R-:W-:Y:S02]  /*4410*/  MOV R9, R62 ;  /* 0x0000003e00097202 */ /* 0x008fe40000000f00 */
[----:B------:R-:W-:Y:S02]  /*4420*/  @!P0 FSEL R9, R62, -INF , !P2 ;  /* 0xff8000003e098808 */ /* 0x000fe40005000000 */
[----:B------:R-:W-:Y:S03]  /*4430*/  PLOP3.LUT P2, PT, PT, PT, UP2, 0x80, 0x0 ;  /* 0x000000000000781c */ /* 0x000fe60003f4f028 */
[--C-:B------:R-:W-:Y:S01]  /*4440*/  FFMA.FTZ R10, R9, c[0x0][0x23c], -R5.reuse ;  /* 0x00008f00090a7a23 */ /* 0x100fe20000010805 */
[----:B------:R-:W-:Y:S02]  /*4450*/  MOV R9, R61 ;  /* 0x0000003d00097202 */ /* 0x000fe40000000f00 */
[----:B------:R-:W-:Y:S01]  /*4460*/  @!P0 FSEL R9, R61, -INF , !P1 ;  /* 0xff8000003d098808 */ /* 0x000fe20004800000 */
[----:B------:R3:W-:Y:S01]  /*4470*/  MUFU.EX2 R70, R10 ;  /* 0x0000000a00467308 */ /* 0x0007e20000000800 */
[----:B------:R-:W-:Y:S03]  /*4480*/  @!P0 ISETP.GE.AND P1, PT, R11, R8, PT ;  /* 0x000000080b00820c */ /* 0x000fe60003f26270 */
[--C-:B-1----:R-:W-:Y:S01]  /*4490*/  FFMA.FTZ R44, R9, c[0x0][0x23c], -R5.reuse ;  /* 0x00008f00092c7a23 */ /* 0x102fe20000010805 */
[----:B------:R-:W-:Y:S02]  /*44a0*/  MOV R9, R56 ;  /* 0x0000003800097202 */ /* 0x000fe40000000f00 */
[----:B------:R-:W-:Y:S03]  /*44b0*/  @!P0 FSEL R9, R56, -INF , !P1 ;  /* 0xff80000038098808 */ /* 0x000fe60004800000 */
[----:B------:R-:W1:Y:S01]  /*44c0*/  MUFU.EX2 R69, R44 ;  /* 0x0000002c00457308 */ /* 0x000e620000000800 */
[----:B---3--:R-:W-:Y:S02]  /*44d0*/  @!P0 IADD3 R10, R4, 0x9, RZ ;  /* 0x00000009040a8810 */ /* 0x008fe40007ffe0ff */
[----:B------:R-:W-:Y:S02]  /*44e0*/  MOV R4, R55 ;  /* 0x0000003700047202 */ /* 0x000fe40000000f00 */
[----:B------:R-:W-:Y:S01]  /*44f0*/  @!P0 ISETP.GE.AND P1, PT, R10, R8, PT ;  /* 0x000000080a00820c */ /* 0x000fe20003f26270 */
[--C-:B------:R-:W-:Y:S03]  /*4500*/  FFMA.FTZ R8, R9, c[0x0][0x23c], -R6.reuse ;  /* 0x00008f0009087a23 */ /* 0x100fe60000010806 */
[----:B------:R-:W-:Y:S01]  /*4510*/  @!P0 FSEL R4, R55, -INF , !P1 ;  /* 0xff80000037048808 */ /* 0x000fe20004800000 */
[----:B------:R-:W-:Y:S01]  /*4520*/  MUFU.EX2 R64, R8 ;  /* 0x0000000800407308 */ /* 0x000fe20000000800 */
[----:B------:R-:W-:Y:S03]  /*4530*/  @!P0 ISETP.GE.AND P1, PT, R11, R7, PT ;  /* 0x000000070b00820c */ /* 0x000fe60003f26270 */
[----:B------:R-:W-:Y:S01]  /*4540*/  FFMA.FTZ R6, R4, c[0x0][0x23c], -R6 ;  /* 0x00008f0004067a23 */ /* 0x000fe20000010806 */
[----:B------:R-:W-:Y:S02]  /*4550*/  MOV R4, R59 ;  /* 0x0000003b00047202 */ /* 0x000fe40000000f00 */
[----:B------:R-:W-:Y:S02]  /*4560*/  @!P0 FSEL R4, R59, -INF , !P1 ;  /* 0xff8000003b048808 */ /* 0x000fe40004800000 */
[----:B------:R-:W-:Y:S01]  /*4570*/  @!P0 ISETP.GE.AND P1, PT, R10, R7, PT ;  /* 0x000000070a00820c */ /* 0x000fe20003f26270 */
[----:B------:R3:W4:Y:S01]  /*4580*/  MUFU.EX2 R63, R6 ;  /* 0x00000006003f7308 */ /* 0x0007220000000800 */
[----:B--2---:R-:W-:Y:S05]  /*4590*/  F2FP.BF16.PACK_AB R7, R65, R67 ;  /* 0x000000434107723e */ /* 0x004fea00000010ff */
[----:B------:R-:W-:Y:S01]  /*45a0*/  STS [R249+0x15000], R7 ;  /* 0x01500007f9007388 */ /* 0x000fe20000000800 */
[--C-:B---3--:R-:W-:Y:S01]  /*45b0*/  FFMA.FTZ R6, R4, c[0x0][0x23c], -R5.reuse ;  /* 0x00008f0004067a23 */ /* 0x108fe20000010805 */
[----:B------:R-:W-:Y:S02]  /*45c0*/  MOV R4, R58 ;  /* 0x0000003a00047202 */ /* 0x000fe40000000f00 */
[----:B------:R-:W-:Y:S01]  /*45d0*/  @!P0 FSEL R4, R58, -INF , !P1 ;  /* 0xff8000003a048808 */ /* 0x000fe20004800000 */
[----:B------:R1:W-:Y:S01]  /*45e0*/  MUFU.EX2 R68, R6 ;  /* 0x0000000600447308 */ /* 0x0003e20000000800 */
[----:B------:R-:W-:Y:S03]  /*45f0*/  IADD3 R52, P0, R248, UR10, RZ ;  /* 0x0000000af8347c10 */ /* 0x000fe6000ff1e0ff */
[----:B------:R-:W-:Y:S01]  /*4600*/  FFMA.FTZ R5, R4, c[0x0][0x23c], -R5 ;  /* 0x00008f0004057a23 */ /* 0x000fe20000010805 */
[----:B------:R-:W-:Y:S02]  /*4610*/  IADD3.X R53, R247, UR9, RZ, P0, !PT ;  /* 0x00000009f7357c10 */ /* 0x000fe400087fe4ff */
[C---:B------:R-:W-:Y:S03]  /*4620*/  LEA R238, P0, R71.reuse, R238, 0x2 ;  /* 0x000000ee47ee7211 */ /* 0x040fe600078010ff */
[----:B------:R4:W2:Y:S01]  /*4630*/  MUFU.EX2 R66, R5 ;  /* 0x0000000500427308 */ /* 0x0008a20000000800 */
[----:B------:R2:W3:Y:S01]  /*4640*/  LDG.E R54, [R52.64] ;  /* 0x0000000434367981 */ /* 0x0004e2000c1e1900 */
[----:B------:R-:W-:Y:S02]  /*4650*/  LEA.HI.X.SX32 R239, R71, R239, 0x2, P0 ;  /* 0x000000ef47ef7211 */ /* 0x000fe400000f16ff */
[----:B-1----:R-:W-:Y:S05]  /*4660*/  F2FP.BF16.PACK_AB R6, R69, R70 ;  /* 0x000000464506723e */ /* 0x002fea00000010ff */
[----:B------:R-:W-:Y:S01]  /*4670*/  STS [R252+0x15000], R6 ;  /* 0x01500006fc007388 */ /* 0x000fe20000000800 */
[----:B----4-:R-:W-:Y:S02]  /*4680*/  F2FP.BF16.PACK_AB R5, R63, R64 ;  /* 0x000000403f05723e */ /* 0x010fe400000010ff */
[----:B--2---:R-:W-:Y:S03]  /*4690*/  F2FP.BF16.PACK_AB R4, R66, R68 ;  /* 0x000000444204723e */ /* 0x004fe600000010ff */
[----:B------:R-:W2:Y:S06]  /*46a0*/  LDG.E R52, [R52.64+0x20] ;  /* 0x0000200434347981 */ /* 0x000eac000c1e1900 */
[----:B------:R-:W-:Y:S06]  /*46b0*/  STS [R250+0x15000], R5 ;  /* 0x01500005fa007388 */ /* 0x000fec0000000800 */
[----:B------:R-:W-:Y:S06]  /*46c0*/  STS [R251+0x15000], R4 ;  /* 0x01500004fb007388 */ /* 0x000fec0000000800 */
[----:B------:R-:W1:Y:S06]  /*46d0*/  LDSM.16.M88.4 R8, [R2+0x8000] ;  /* 0x008000000208783b */ /* 0x000e6c0000000200 */
[----:B------:R-:W4:Y:S06]  /*46e0*/  LDSM.16.M88.4 R44, [R3+0x8000] ;  /* 0x00800000032c783b */ /* 0x000f2c0000000200 */
[----:B------:R-:W4:Y:S01]  /*46f0*/  LDSM.16.M88.4 R48, [R228+0x8000] ;  /* 0x00800000e430783b */ /* 0x000f220000000200 */
[C---:B-1----:R-:W-:Y:S08]  /*4700*/  HMMA.16816.F32.BF16 R4, R8.reuse, R132, RZ ;  /* 0x000000840804723c */ /* 0x042ff000000418ff */
[----:B------:R-:W-:Y:S11]  /*4710*/  HMMA.16816.F32.BF16 R8, R8, R134, RZ ;  /* 0x000000860808723c */ /* 0x000ff600000418ff */
[----:B------:R-:W-:Y:S05]  /*4720*/  @!UPT UIADD3 URZ, URZ, URZ, URZ ;  /* 0x0000003f3f3ff290 */ /* 0x000fea000fffe03f */
[C---:B----4-:R-:W-:Y:S08]  /*4730*/  HMMA.16816.F32.BF16 R4, R44.reuse, R136, R4 ;  /* 0x000000882c04723c */ /* 0x050ff00000041804 */
[----:B------:R-:W-:Y:S01]  /*4740*/  HMMA.16816.F32.BF16 R8, R44, R138, R8 ;  /* 0x0000008a2c08723c */ /* 0x000fe20000041808 */
[----:B------:R-:W1:Y:S11]  /*4750*/  LDSM.16.M88.4 R44, [R227+0x8000] ;  /* 0x00800000e32c783b */ /* 0x000e760000000200 */
[----:B------:R-:W-:Y:S04]  /*4760*/  @!UPT UIADD3 URZ, URZ, URZ, URZ ;  /* 0x0000003f3f3ff290 */ /* 0x000fe8000fffe03f */
[C---:B------:R-:W-:Y:S08]  /*4770*/  HMMA.16816.F32.BF16 R4, R48.reuse, R140, R4 ;  /* 0x0000008c3004723c */ /* 0x040ff00000041804 */
[----:B------:R-:W-:Y:S01]  /*4780*/  HMMA.16816.F32.BF16 R8, R48, R142, R8 ;  /* 0x0000008e3008723c */ /* 0x000fe20000041808 */
[----:B------:R-:W4:Y:S11]  /*4790*/  LDSM.16.M88.4 R48, [R2+0xa000] ;  /* 0x00a000000230783b */ /* 0x000f360000000200 */
[----:B------:R-:W-:Y:S04]  /*47a0*/  @!UPT UIADD3 URZ, URZ, URZ, URZ ;  /* 0x0000003f3f3ff290 */ /* 0x000fe8000fffe03f */
[C---:B-1----:R-:W-:Y:S08]  /*47b0*/  HMMA.16816.F32.BF16 R4, R44.reuse, R144, R4 ;  /* 0x000000902c04723c */ /* 0x042ff00000041804 */
[----:B------:R-:W-:Y:S01]  /*47c0*/  HMMA.16816.F32.BF16 R8, R44, R146, R8 ;  /* 0x000000922c08723c */ /* 0x000fe20000041808 */
[----:B------:R-:W1:Y:S11]  /*47d0*/  LDSM.16.M88.4 R44, [R3+0xa000] ;  /* 0x00a00000032c783b */ /* 0x000e760000000200 */
[----:B------:R-:W-:Y:S04]  /*47e0*/  @!UPT UIADD3 URZ, URZ, URZ, URZ ;  /* 0x0000003f3f3ff290 */ /* 0x000fe8000fffe03f */
[C---:B----4-:R-:W-:Y:S08]  /*47f0*/  HMMA.16816.F32.BF16 R4, R48.reuse, R148, R4 ;  /* 0x000000943004723c */ /* 0x050ff00000041804 */
        /* <DEDUP_REMOVED lines=40> */
[----:B------:R-:W-:Y:S11]  /*4a80*/  HMMA.16816.F32.BF16 R8, R48, R190, R8 ;  /* 0x000000be3008723c */ /* 0x000ff60000041808 */
[----:B------:R-:W-:Y:S05]  /*4a90*/  @!UPT UIADD3 URZ, URZ, URZ, URZ ;  /* 0x0000003f3f3ff290 */ /* 0x000fea000fffe03f */
[C---:B-1----:R-:W-:Y:S08]  /*4aa0*/  HMMA.16816.F32.BF16 R4, R44.reuse, R192, R4 ;  /* 0x000000c02c04723c */ /* 0x042ff00000041804 */
[----:B------:R-:W-:Y:S07]  /*4ab0*/  HMMA.16816.F32.BF16 R8, R44, R194, R8 ;  /* 0x000000c22c08723c */ /* 0x000fee0000041808 */
[----:B------:R-:W-:Y:S02]  /*4ac0*/  FFMA.FTZ R45, -R55, R55, 1 ;  /* 0x3f800000372d7423 */ /* 0x000fe40000010137 */
[----:B------:R-:W-:Y:S03]  /*4ad0*/  FFMA.FTZ R46, -R56, R56, 1 ;  /* 0x3f800000382e7423 */ /* 0x000fe60000010138 */
[----:B------:R-:W-:Y:S02]  /*4ae0*/  FMUL.FTZ R45, R45, c[0x0][0x2ec] ;  /* 0x0000bb002d2d7a20 */ /* 0x000fe40000410000 */
[----:B------:R-:W-:Y:S02]  /*4af0*/  FMUL.FTZ R46, R46, c[0x0][0x2ec] ;  /* 0x0000bb002e2e7a20 */ /* 0x000fe40000410000 */
[C---:B---3--:R-:W-:Y:S02]  /*4b00*/  FADD.FTZ R44, -R54.reuse, R5 ;  /* 0x00000005362c7221 */ /* 0x048fe40000010100 */
[C---:B------:R-:W-:Y:S04]  /*4b10*/  FADD.FTZ R4, -R54.reuse, R4 ;  /* 0x0000000436047221 */ /* 0x040fe80000010100 */
[----:B------:R-:W-:Y:S02]  /*4b20*/  FMUL.FTZ R4, R67, R4 ;  /* 0x0000000443047220 */ /* 0x000fe40000410000 */
[----:B------:R-:W-:Y:S02]  /*4b30*/  FADD.FTZ R5, -R54, R8 ;  /* 0x0000000836057221 */ /* 0x000fe40000010100 */
[----:B------:R-:W-:Y:S02]  /*4b40*/  FMUL.FTZ R8, R65, R44 ;  /* 0x0000002c41087220 */ /* 0x000fe40000410000 */
[----:B------:R-:W-:Y:S02]  /*4b50*/  FFMA.FTZ R44, -R60, R60, 1 ;  /* 0x3f8000003c2c7423 */ /* 0x000fe4000001013c */
[----:B------:R-:W-:Y:S02]  /*4b60*/  FADD.FTZ R47, -R54, R9 ;  /* 0x00000009362f7221 */ /* 0x000fe40000010100 */
[----:B------:R-:W-:Y:S02]  /*4b70*/  FMUL.FTZ R9, R64, R5 ;  /* 0x0000000540097220 */ /* 0x000fe40000410000 */
[----:B------:R-:W-:Y:S02]  /*4b80*/  FFMA.FTZ R5, -R57, R57, 1 ;  /* 0x3f80000039057423 */ /* 0x000fe40000010139 */
[----:B------:R-:W-:Y:S02]  /*4b90*/  FMUL.FTZ R44, R44, c[0x0][0x2ec] ;  /* 0x0000bb002c2c7a20 */ /* 0x000fe40000410000 */
[----:B------:R-:W-:Y:S02]  /*4ba0*/  FMUL.FTZ R5, R5, c[0x0][0x2ec] ;  /* 0x0000bb0005057a20 */ /* 0x000fe40000410000 */
[----:B------:R-:W-:Y:S02]  /*4bb0*/  FMUL.FTZ R47, R63, R47 ;  /* 0x0000002f3f2f7220 */ /* 0x000fe40000410000 */
[----:B------:R-:W-:Y:S02]  /*4bc0*/  FMUL.FTZ R44, R4, R44 ;  /* 0x0000002c042c7220 */ /* 0x000fe40000410000 */
[----:B--2---:R-:W-:Y:S02]  /*4bd0*/  FADD.FTZ R4, -R52, R10 ;  /* 0x0000000a34047221 */ /* 0x004fe40000010100 */
[----:B------:R-:W-:Y:S02]  /*4be0*/  FMUL.FTZ R5, R8, R5 ;  /* 0x0000000508057220 */ /* 0x000fe40000410000 */
[C---:B------:R-:W-:Y:S02]  /*4bf0*/  FADD.FTZ R8, -R52.reuse, R6 ;  /* 0x0000000634087221 */ /* 0x040fe40000010100 */
[C---:B------:R-:W-:Y:S02]  /*4c00*/  FADD.FTZ R6, -R52.reuse, R7 ;  /* 0x0000000734067221 */ /* 0x040fe40000010100 */
[----:B------:R-:W-:Y:S02]  /*4c10*/  FMUL.FTZ R45, R47, R45 ;  /* 0x0000002d2f2d7220 */ /* 0x000fe40000410000 */
[----:B------:R-:W-:Y:S02]  /*4c20*/  FADD.FTZ R47, -R52, R11 ;  /* 0x0000000b342f7221 */ /* 0x000fe40000010100 */
[----:B------:R-:W-:Y:S02]  /*4c30*/  FMUL.FTZ R11, R68, R4 ;  /* 0x00000004440b7220 */ /* 0x000fe40000410000 */
[----:B------:R-:W-:Y:S02]  /*4c40*/  FFMA.FTZ R4, -R62, R62, 1 ;  /* 0x3f8000003e047423 */ /* 0x000fe4000001013e */
[----:B------:R-:W-:Y:S02]  /*4c50*/  FMUL.FTZ R10, R69, R6 ;  /* 0x00000006450a7220 */ /* 0x000fe40000410000 */
[----:B------:R-:W-:Y:S02]  /*4c60*/  FFMA.FTZ R6, -R61, R61, 1 ;  /* 0x3f8000003d067423 */ /* 0x000fe4000001013d */
[----:B------:R-:W-:Y:S02]  /*4c70*/  FMUL.FTZ R7, R70, R8 ;  /* 0x0000000846077220 */ /* 0x000fe40000410000 */
[----:B------:R-:W-:Y:S02]  /*4c80*/  FMUL.FTZ R4, R4, c[0x0][0x2ec] ;  /* 0x0000bb0004047a20 */ /* 0x000fe40000410000 */
[----:B------:R-:W-:Y:S02]  /*4c90*/  FMUL.FTZ R6, R6, c[0x0][0x2ec] ;  /* 0x0000bb0006067a20 */ /* 0x000fe40000410000 */
[----:B------:R-:W-:Y:S01]  /*4ca0*/  FMUL.FTZ R4, R7, R4 ;  /* 0x0000000407047220 */ /* 0x000fe20000410000 */
[----:B------:R-:W-:Y:S01]  /*4cb0*/  F2FP.BF16.PACK_AB R7, R5, R44 ;  /* 0x0000002c0507723e */ /* 0x000fe200000010ff */
[----:B------:R-:W-:Y:S02]  /*4cc0*/  FMUL.FTZ R6, R10, R6 ;  /* 0x000000060a067220 */ /* 0x000fe40000410000 */
[----:B------:R-:W-:Y:S02]  /*4cd0*/  FMUL.FTZ R46, R9, R46 ;  /* 0x0000002e092e7220 */ /* 0x000fe40000410000 */
[----:B------:R-:W-:Y:S01]  /*4ce0*/  STS [R249+0x14000], R7 ;  /* 0x01400007f9007388 */ /* 0x000fe20000000800 */
[----:B------:R-:W-:Y:S01]  /*4cf0*/  FFMA.FTZ R9, -R59, R59, 1 ;  /* 0x3f8000003b097423 */ /* 0x000fe2000001013b */
[----:B------:R-:W-:Y:S01]  /*4d00*/  F2FP.BF16.PACK_AB R6, R6, R4 ;  /* 0x000000040606723e */ /* 0x000fe200000010ff */
[----:B------:R-:W-:Y:S01]  /*4d10*/  FFMA.FTZ R8, -R58, R58, 1 ;  /* 0x3f8000003a087423 */ /* 0x000fe2000001013a */
[----:B------:R-:W-:Y:S01]  /*4d20*/  F2FP.BF16.PACK_AB R5, R45, R46 ;  /* 0x0000002e2d05723e */ /* 0x000fe200000010ff */
[----:B------:R-:W-:Y:S02]  /*4d30*/  FMUL.FTZ R47, R66, R47 ;  /* 0x0000002f422f7220 */ /* 0x000fe40000410000 */
[----:B------:R-:W-:Y:S01]  /*4d40*/  FMUL.FTZ R9, R9, c[0x0][0x2ec] ;  /* 0x0000bb0009097a20 */ /* 0x000fe20000410000 */
[----:B------:R-:W-:Y:S01]  /*4d50*/  STS [R252+0x14000], R6 ;  /* 0x01400006fc007388 */ /* 0x000fe20000000800 */
[----:B------:R-:W-:Y:S02]  /*4d60*/  FMUL.FTZ R8, R8, c[0x0][0x2ec] ;  /* 0x0000bb0008087a20 */ /* 0x000fe40000410000 */
[----:B------:R-:W-:Y:S02]  /*4d70*/  FMUL.FTZ R9, R11, R9 ;  /* 0x000000090b097220 */ /* 0x000fe40000410000 */
[----:B------:R-:W-:Y:S01]  /*4d80*/  FMUL.FTZ R8, R47, R8 ;  /* 0x000000082f087220 */ /* 0x000fe20000410000 */
[----:B------:R-:W-:Y:S04]  /*4d90*/  STS [R250+0x14000], R5 ;  /* 0x01400005fa007388 */ /* 0x000fe80000000800 */
[----:B------:R-:W-:Y:S05]  /*4da0*/  F2FP.BF16.PACK_AB R4, R8, R9 ;  /* 0x000000090804723e */ /* 0x000fea00000010ff */
[----:B------:R-:W-:Y:S06]  /*4db0*/  STS [R251+0x14000], R4 ;  /* 0x01400004fb007388 */ /* 0x000fec0000000800 */
[----:B------:R-:W-:Y:S06]  /*4dc0*/  BAR.SYNC.DEFER_BLOCKING 0x0 ;  /* 0x0000000000007b1d */ /* 0x000fec0000010000 */
[----:B------:R-:W-:Y:S06]  /*4dd0*/  LDSM.16.MT88.4 R4, [R226+0x15000] ;  /* 0x01500000e204783b */ /* 0x000fec0000004200 */
[----:B------:R-:W1:Y:S06]  /*4de0*/  LDSM.16.MT88.4 R8, [R0+0x8000] ;  /* 0x008000000008783b */ /* 0x000e6c0000004200 */
[----:B------:R-:W2:Y:S06]  /*4df0*/  LDSM.16.MT88.4 R44, [R224+0x15000] ;  /* 0x01500000e02c783b */ /* 0x000eac0000004200 */
[----:B------:R-:W3:Y:S06]  /*4e00*/  LDSM.16.MT88.4 R48, [R0+0xc000] ;  /* 0x00c000000030783b */ /* 0x000eec0000004200 */
[----:B------:R-:W-:Y:S06]  /*4e10*/  LDSM.16.MT88.4 R52, [R226+0x15400] ;  /* 0x01540000e234783b */ /* 0x000fec0000004200 */
[----:B------:R-:W4:Y:S06]  /*4e20*/  LDSM.16.MT88.4 R56, [R0+0x8800] ;  /* 0x008800000038783b */ /* 0x000f2c0000004200 */
[----:B------:R-:W3:Y:S06]  /*4e30*/  LDSM.16.MT88.4 R60, [R224+0x15400] ;  /* 0x01540000e03c783b */ /* 0x000eec0000004200 */
[----:B------:R-:W4:Y:S01]  /*4e40*/  LDSM.16.MT88.4 R64, [R0+0xc800] ;  /* 0x00c800000040783b */ /* 0x000f220000004200 */
        /* <DEDUP_REMOVED lines=10> */
[----:B------:R-:W1:Y:S06]  /*4ef0*/  LDSM.16.MT88.4 R4, [R226+0x15800] ;  /* 0x01580000e204783b */ /* 0x000e6c0000004200 */
[----:B------:R-:W2:Y:S01]  /*4f00*/  LDSM.16.MT88.4 R48, [R0+0xd000] ;  /* 0x00d000000030783b */ /* 0x000ea20000004200 */
        /* <DEDUP_REMOVED lines=10> */
[----:B------:R-:W3:Y:S06]  /*4fb0*/  LDSM.16.MT88.4 R52, [R226+0x15c00] ;  /* 0x015c0000e234783b */ /* 0x000eec0000004200 */
[----:B------:R-:W4:Y:S01]  /*4fc0*/  LDSM.16.MT88.4 R64, [R0+0xd800] ;  /* 0x00d800000040783b */ /* 0x000f220000004200 */
[-C--:B-1----:R-:W-:Y:S05]  /*4fd0*/  HMMA.16816.F32.BF16 R12, R4, R8.reuse, R12 ;  /* 0x00000008040c723c */ /* 0x082fea000004180c */
[----:B------:R-:W-:Y:S03]  /*4fe0*/  BAR.SYNC.DEFER_BLOCKING 0x0 ;  /* 0x0000000000007b1d */ /* 0x000fe60000010000 */
        /* <DEDUP_REMOVED lines=77> */
.L_x_63:
        /* <DEDUP_REMOVED lines=378> */
.L_x_64:
        /* <DEDUP_REMOVED lines=123> */
.L_x_66:
        /* <DEDUP_REMOVED lines=18> */
.L_x_67:
        /* <DEDUP_REMOVED lines=49> */
.L_x_69:
[----:B------:R-:W-:Y:S05]  /*7840*/  BSYNC B0 ;  /* 0x0000000000007941 */ /* 0x000fea0003800000 */
.L_x_68:
        /* <DEDUP_REMOVED lines=27> */
.L_x_50:
[----:B------:R-:W-:Y:S05]  /*7a00*/  BSYNC B1 ;  /* 0x0000000000017941 */ /* 0x000fea0003800000 */
.L_x_40:
        /* <DEDUP_REMOVED lines=12> */
.L_x_70:
[----:B------:R-:W-:Y:S05]  /*7ad0*/  EXIT ;  /* 0x000000000000794d */ /* 0x000fea0003800000 */
.L_x_72:
        /* <DEDUP_REMOVED lines=10> */
.L_x_1017:


//--------------------- .text._ZN5flash44flash_bwd_dq_dk_dv_loop_seqk_parallel_kernelI23Flash_bwd_kernel_traitsILi256ELi64ELi32ELi8ELi4ELi1ELi2ELb1ELb1EN7cutlass10bfloat16_tE19Flash_kernel_traitsILi256ELi64ELi32ELi8ES3_EELb0ELb1ELb0ELb0ELb0ELb1ELb0EEEvNS_16Flash_bwd_paramsE --------------------------
	.section	.text._ZN5flash44flash_bwd_dq_dk_dv_loop_seqk_parallel_kernelI23Flash_bwd_kernel_traitsILi256ELi64ELi32ELi8ELi4ELi1ELi2ELb1ELb1EN7cutlass10bfloat16_tE19Flash_kernel_traitsILi256ELi64ELi32ELi8ES3_EELb0ELb1ELb0ELb0ELb0ELb1ELb0EEEvNS_16Flash_bwd_paramsE,"ax",@progbits
	.sectioninfo	@"SHI_REGISTERS=255"
	.align	128
        .global         _ZN5flash44flash_bwd_dq_dk_dv_loop_seqk_parallel_kernelI23Flash_bwd_kernel_traitsILi256ELi64ELi32ELi8ELi4ELi1ELi2ELb1ELb1EN7cutlass10bfloat16_tE19Flash_kernel_traitsILi256ELi64ELi32ELi8ES3_EELb0ELb1ELb0ELb0ELb0ELb1ELb0EEEvNS_16Flash_bwd_paramsE
        .type           _ZN5flash44flash_bwd_dq_dk_dv_loop_seqk_parallel_kernelI23Flash_bwd_kernel_traitsILi256ELi64ELi32ELi8ELi4ELi1ELi2ELb1ELb1EN7cutlass10bfloat16_tE19Flash_kernel_traitsILi256ELi64ELi32ELi8ES3_EELb0ELb1ELb0ELb0ELb0ELb1ELb0EEEvNS_16Flash_bwd_paramsE,@function
        .size           _ZN5flash44flash_bwd_dq_dk_dv_loop_seqk_parallel_kernelI23Flash_bwd_kernel_traitsILi256ELi64ELi32ELi8ELi4ELi1ELi2ELb1ELb1EN7cutlass10bfloat16_tE19Flash_kernel_traitsILi256ELi64ELi32ELi8ES3_EELb0ELb1ELb0ELb0ELb0ELb1ELb0EEEvNS_16Flash_bwd_paramsE,(.L_x_1018 - _ZN5flash44flash_bwd_dq_dk_dv_loop_seqk_parallel_kernelI23Flash_bwd_kernel_traitsILi256ELi64ELi32ELi8ELi4ELi1ELi2ELb1ELb1EN7cutlass10bfloat16_tE19Flash_kernel_traitsILi256ELi64ELi32ELi8ES3_EELb0ELb1ELb0ELb0ELb0ELb1ELb0EEEvNS_16Flash_bwd_paramsE)
        .other          _ZN5flash44flash_bwd_dq_dk_dv_loop_seqk_parallel_kernelI23Flash_bwd_kernel_traitsILi256ELi64ELi32ELi8ELi4ELi1ELi2ELb1ELb1EN7cutlass10bfloat16_tE19Flash_kernel_traitsILi256ELi64ELi32ELi8ES3_EELb0ELb1ELb0ELb0ELb0ELb1ELb0EEEvNS_16Flash_bwd_paramsE,@"STO_CUDA_ENTRY STV_DEFAULT"
_ZN5flash44flash_bwd_dq_dk_dv_loop_seqk_parallel_kernelI23Flash_bwd_kernel_traitsILi256ELi64ELi32ELi8ELi4ELi1ELi2ELb1ELb1EN7cutlass10bfloat16_tE19Flash_kernel_traitsILi256ELi64ELi32ELi8ES3_EELb0ELb1ELb0ELb0ELb0ELb1ELb0EEEvNS_16Flash_bwd_paramsE:
.text._ZN5flash44flash_bwd_dq_dk_dv_loop_seqk_parallel_kernelI23Flash_bwd_kernel_traitsILi256ELi64ELi32ELi8ELi4ELi1ELi2ELb1ELb1EN7cutlass10bfloat16_tE19Flash_kernel_traitsILi256ELi64ELi32ELi8ES3_EELb0ELb1ELb0ELb0ELb0ELb1ELb0EEEvNS_16Flash_bwd_paramsE:
        /* <DEDUP_REMOVED lines=33> */
[CC--:B------:R-:W-:Y:S01]  /*0210*/  LEA.HI R10, R233.reuse, R11.reuse, RZ, 0x4 ;  /* 0x0000000be90a7211 */ /* 0x0c0fe200078f20ff */
[----:B------:R-:W-:Y:S01]  /*0220*/  ULDC UR13, c[0x0][0x1c0] ;  /* 0x00007000000d7ab9 */ /* 0x000fe20000000800 */
[----:B------:R-:W-:Y:S01]  /*0230*/  LEA.HI R12, R233, R11, RZ, 0x2 ;  /* 0x0000000be90c7211 */ /* 0x000fe200078f10ff */
[----:B------:R-:W-:Y:S01]  /*0240*/  ULDC UR11, c[0x0][0x1c0] ;  /* 0x00007000000b7ab9 */ /* 0x000fe20000000800 */
[----:B------:R-:W-:Y:S01]  /*0250*/  SHF.R.S32.HI R5, RZ, 0x3, R13 ;  /* 0x00000003ff057819 */ /* 0x000fe2000001140d */
[----:B------:R-:W-:Y:S01]  /*0260*/  UIMAD UR52, UR8, UR6, UR52 ;  /* 0x00000006083472a4 */ /* 0x000fe2000f8e0234 */
[----:B------:R-:W-:Y:S01]  /*0270*/  SHF.R.S32.HI R6, RZ, 0x4, R10 ;  /* 0x00000004ff067819 */ /* 0x000fe2000001140a */
[----:B---3--:R-:W-:Y:S01]  /*0280*/  UIMAD UR49, UR7, UR28, URZ ;  /* 0x0000001c073172a4 */ /* 0x008fe2000f8e023f */
[--C-:B------:R-:W-:Y:S01]  /*0290*/  SHF.R.S32.HI R8, RZ, 0x2, R12.reuse ;  /* 0x00000002ff087819 */ /* 0x100fe2000001140c */
[----:B------:R-:W-:Y:S01]  /*02a0*/  IMAD.SHL.U32 R5, R5, 0x40, RZ ;  /* 0x0000004005057824 */ /* 0x000fe200078e00ff */
[----:B------:R-:W-:Y:S01]  /*02b0*/  SHF.R.S32.HI R0, RZ, 0x1f, R12 ;  /* 0x0000001fff007819 */ /* 0x000fe2000001140c */
[----:B------:R-:W-:Y:S01]  /*02c0*/  UIMAD.WIDE.U32 UR40, UR28, UR14, URZ ;  /* 0x0000000e1c2872a5 */ /* 0x000fe2000f8e003f */
[----:B------:R-:W-:Y:S01]  /*02d0*/  LOP3.LUT R3, R13, 0xfffffff8, RZ, 0xc0, !PT ;  /* 0xfffffff80d037812 */ /* 0x000fe200078ec0ff */
[----:B------:R-:W-:Y:S01]  /*02e0*/  UIMAD UR6, UR28, UR11, UR31 ;  /* 0x0000000b1c0672a4 */ /* 0x000fe2000f8e021f */
[----:B------:R-:W-:Y:S01]  /*02f0*/  LEA.HI R4, R10, R6, RZ, 0x1 ;  /* 0x000000060a047211 */ /* 0x000fe200078f08ff */
[----:B------:R-:W-:Y:S01]  /*0300*/  @!UP5 UIMAD UR7, UR28, UR13, UR31 ;  /* 0x0000000d1c07d2a4 */ /* 0x000fe2000f8e021f */
[----:B------:R-:W-:Y:S01]  /*0310*/  LEA.HI R2, R0, R8, RZ, 0x3 ;  /* 0x0000000800027211 */ /* 0x000fe200078f18ff */
[----:B------:R-:W-:Y:S01]  /*0320*/  IMAD.IADD R0, R11, 0x1, -R3 ;  /* 0x000000010b007824 */ /* 0x000fe200078e0a03 */
[----:B------:R-:W-:Y:S01]  /*0330*/  LOP3.LUT R4, R4, 0xfffffffe, RZ, 0xc0, !PT ;  /* 0xfffffffe04047812 */ /* 0x000fe200078ec0ff */
[----:B------:R-:W-:Y:S01]  /*0340*/  USHF.L.U32 UR42, UR43, 0x6, URZ ;  /* 0x000000062b2a7899 */ /* 0x000fe2000800063f */
[----:B------:R-:W-:Y:S01]  /*0350*/  LOP3.LUT R3, R2, 0xfffffff8, RZ, 0xc0, !PT ;  /* 0xfffffff802037812 */ /* 0x000fe200078ec0ff */
[C---:B------:R-:W-:Y:S01]  /*0360*/  IMAD.SHL.U32 R14, R0.reuse, 0x8, RZ ;  /* 0x00000008000e7824 */ /* 0x040fe200078e00ff */
[----:B------:R-:W-:Y:S01]  /*0370*/  LOP3.LUT R2, R5, 0x1c0, RZ, 0xc0, !PT ;  /* 0x000001c005027812 */ /* 0x000fe200078ec0ff */
[C---:B------:R-:W-:Y:S01]  /*0380*/  IMAD.SHL.U32 R5, R0.reuse, 0x40, RZ ;  /* 0x0000004000057824 */ /* 0x040fe200078e00ff */
[----:B------:R-:W-:Y:S01]  /*0390*/  LOP3.LUT P4, RZ, R0, 0x2, RZ, 0xc0, !PT ;  /* 0x0000000200ff7812 */ /* 0x000fe2000788c0ff */
[----:B------:R-:W-:Y:S01]  /*03a0*/  IMAD.IADD R9, R6, 0x1, -R4 ;  /* 0x0000000106097824 */ /* 0x000fe200078e0a04 */
[----:B------:R-:W-:Y:S01]  /*03b0*/  SHF.R.U32.HI R4, RZ, 0x3, R2 ;  /* 0x00000003ff047819 */ /* 0x000fe20000011602 */
[----:B------:R-:W-:Y:S01]  /*03c0*/  IMAD.IADD R8, R8, 0x1, -R3 ;  /* 0x0000000108087824 */ /* 0x000fe200078e0a03 */
[----:B------:R-:W-:Y:S01]  /*03d0*/  LOP3.LUT R3, R2, 0x38, R14, 0xf8, !PT ;  /* 0x0000003802037812 */ /* 0x000fe200078ef80e */
[----:B------:R1:W-:Y:S01]  /*03e0*/  STL [R1+0x8], R14 ;  /* 0x0000080e01007387 */ /* 0x0003e20000100800 */
[----:B------:R-:W-:Y:S01]  /*03f0*/  LOP3.LUT R2, R5, 0x1c0, RZ, 0xc0, !PT ;  /* 0x000001c005027812 */ /* 0x000fe200078ec0ff */
[----:B------:R-:W-:Y:S01]  /*0400*/  ULDC UR46, c[0x0][0x214] ;  /* 0x00008500002e7ab9 */ /* 0x000fe20000000800 */
[----:B------:R-:W-:Y:S01]  /*0410*/  LOP3.LUT R7, R3, R4, RZ, 0x3c, !PT ;  /* 0x0000000403077212 */ /* 0x000fe200078e3cff */
[----:B------:R-:W-:Y:S01]  /*0420*/  ULDC UR53, c[0x0][0x1c8] ;  /* 0x0000720000357ab9 */ /* 0x000fe20000000800 */
[----:B------:R-:W-:Y:S01]  /*0430*/  LOP3.LUT R4, R2, 0x8, R13, 0xf8, !PT ;  /* 0x0000000802047812 */ /* 0x000fe200078ef80d */
[----:B------:R-:W-:Y:S01]  /*0440*/  ULDC.U8 UR10, c[0x0][0x3d0] ;  /* 0x0000f400000a7ab9 */ /* 0x000fe20000000000 */
[----:B------:R-:W-:Y:S01]  /*0450*/  SHF.R.U32.HI R3, RZ, 0x3, R2 ;  /* 0x00000003ff037819 */ /* 0x000fe20000011602 */
[----:B------:R-:W-:Y:S01]  /*0460*/  ULDC UR47, c[0x0][0x224] ;  /* 0x00008900002f7ab9 */ /* 0x000fe20000000800 */
[----:B------:R-:W-:Y:S01]  /*0470*/  LOP3.LUT R2, R8, 0x1, RZ, 0xc0, !PT ;  /* 0x0000000108027812 */ /* 0x000fe200078ec0ff */
[----:B------:R-:W-:Y:S01]  /*0480*/  @UP5 UIMAD UR51, UR28, UR46, URZ ;  /* 0x0000002e1c3352a4 */ /* 0x000fe2000f8e023f */
[----:B------:R-:W-:Y:S01]  /*0490*/  LOP3.LUT R6, R4, R3, RZ, 0x3c, !PT ;  /* 0x0000000304067212 */ /* 0x000fe200078e3cff */
[----:B------:R-:W-:Y:S01]  /*04a0*/  IMAD.SHL.U32 R3, R0, 0x20, RZ ;  /* 0x0000002000037824 */ /* 0x000fe200078e00ff */
[----:B------:R-:W-:Y:S01]  /*04b0*/  ISETP.NE.U32.AND P1, PT, R2, 0x1, PT ;  /* 0x000000010200780c */ /* 0x000fe20003f25070 */
[----:B------:R-:W-:Y:S01]  /*04c0*/  IMAD.SHL.U32 R2, R9, 0x100, RZ ;  /* 0x0000010009027824 */ /* 0x000fe200078e00ff */
[----:B------:R-:W-:Y:S01]  /*04d0*/  LOP3.LUT P3, RZ, R0, 0x4, RZ, 0xc0, !PT ;  /* 0x0000000400ff7812 */ /* 0x000fe2000786c0ff */
[----:B------:R-:W-:Y:S01]  /*04e0*/  ULDC.64 UR4, c[0x0][0x118] ;  /* 0x0000460000047ab9 */ /* 0x000fe20000000a00 */
[CC--:B------:R-:W-:Y:S01]  /*04f0*/  LEA.HI R4, R233.reuse, R11.reuse, RZ, 0x6 ;  /* 0x0000000be9047211 */ /* 0x0c0fe200078f30ff */
[----:B------:R-:W-:Y:S01]  /*0500*/  UMOV UR58, 0x4 ;  /* 0x00000004003a7882 */ /* 0x000fe20000000000 */
[----:B------:R-:W-:Y:S01]  /*0510*/  LOP3.LUT R0, R2, 0x100, RZ, 0xc0, !PT ;  /* 0x0000010002007812 */ /* 0x000fe200078ec0ff */
[----:B------:R-:W-:Y:S01]  /*0520*/  ULDC.64 UR60, c[0x0][0x3c8] ;  /* 0x0000f200003c7ab9 */ /* 0x000fe20000000a00 */
[-C--:B------:R-:W-:Y:S01]  /*0530*/  LEA.HI R2, R233, R11.reuse, RZ, 0x7 ;  /* 0x0000000be9027211 */ /* 0x080fe200078f38ff */
[----:B------:R-:W-:Y:S01]  /*0540*/  ULOP3.LUT UR53, UR31, UR53, URZ, 0x3c, !UPT ;  /* 0x000000351f357292 */ /* 0x000fe2000f8e3c3f */
[----:B------:R-:W-:Y:S01]  /*0550*/  LOP3.LUT R226, R0, 0xe0, R3, 0xf8, !PT ;  /* 0x000000e000e27812 */ /* 0x000fe200078ef803 */
[----:B------:R-:W-:Y:S01]  /*0560*/  USHF.R.S32.HI UR54, URZ, 0x1f, UR31 ;  /* 0x0000001f3f367899 */ /* 0x000fe2000801141f */
[----:B------:R-:W-:Y:S01]  /*0570*/  SHF.R.S32.HI R5, RZ, 0x7, R2 ;  /* 0x00000007ff057819 */ /* 0x000fe20000011402 */
[----:B------:R-:W-:Y:S01]  /*0580*/  IMAD.SHL.U32 R2, R9, 0x20, RZ ;  /* 0x0000002009027824 */ /* 0x000fe200078e00ff */
[----:B------:R-:W-:Y:S01]  /*0590*/  SHF.R.S32.HI R0, RZ, 0x6, R4 ;  /* 0x00000006ff007819 */ /* 0x000fe20000011404 */
[----:B------:R-:W-:Y:S01]  /*05a0*/  USHF.L.U32 UR59, UR28, 0x7, URZ ;  /* 0x000000071c3b7899 */ /* 0x000fe2000800063f */
[----:B------:R-:W-:Y:S01]  /*05b0*/  LEA.HI R233, R233, R11, RZ, 0x5 ;  /* 0x0000000be9e97211 */ /* 0x000fe200078f28ff */
[----:B------:R-:W-:Y:S01]  /*05c0*/  IMAD R3, R5, 0x2, R9 ;  /* 0x0000000205037824 */ /* 0x000fe200078e0209 */
[----:B------:R-:W-:Y:S01]  /*05d0*/  LOP3.LUT R2, R2, 0x20, RZ, 0xc0, !PT ;  /* 0x0000002002027812 */ /* 0x000fe200078ec0ff */
[C---:B------:R-:W-:Y:S01]  /*05e0*/  IMAD.SHL.U32 R4, R0.reuse, 0x8, RZ ;  /* 0x0000000800047824 */ /* 0x040fe200078e00ff */
[----:B------:R-:W-:Y:S01]  /*05f0*/  SHF.R.S32.HI R16, RZ, 0x5, R233 ;  /* 0x00000005ff107819 */ /* 0x000fe200000114e9 */
[----:B------:R-:W-:Y:S01]  /*0600*/  IMAD R237, R0, 0x200, R7 ;  /* 0x0000020000ed7824 */ /* 0x000fe200078e0207 */
[----:B------:R-:W-:Y:S01]  /*0610*/  LOP3.LUT P2, RZ, R8, 0x2, RZ, 0xc0, !PT ;  /* 0x0000000208ff7812 */ /* 0x000fe2000784c0ff */
[----:B------:R-:W-:Y:S01]  /*0620*/  IMAD.U32 R0, R3, 0x200, R6 ;  /* 0x0000020003007824 */ /* 0x000fe200078e0006 */
[----:B-1----:R-:W-:Y:S01]  /*0630*/  LOP3.LUT R14, R2, 0x18, R4, 0xf8, !PT ;  /* 0x00000018020e7812 */ /* 0x002fe200078ef804 */
[----:B------:R-:W-:Y:S01]  /*0640*/  IMAD.SHL.U32 R237, R237, 0x2, RZ ;  /* 0x00000002eded7824 */ /* 0x000fe200078e00ff */
[----:B------:R-:W-:Y:S01]  /*0650*/  LOP3.LUT R2, R10, 0xfffffff0, RZ, 0xc0, !PT ;  /* 0xfffffff00a027812 */ /* 0x000fe200078ec0ff */
[----:B------:R-:W-:Y:S01]  /*0660*/  IMAD.SHL.U32 R10, R11, 0x2, RZ ;  /* 0x000000020b0a7824 */ /* 0x000fe200078e00ff */
[----:B------:R-:W-:Y:S01]  /*0670*/  LOP3.LUT R3, R12, 0x7ffffffc, RZ, 0xc0, !PT ;  /* 0x7ffffffc0c037812 */ /* 0x000fe200078ec0ff */
[----:B------:R-:W-:Y:S01]  /*0680*/  IMAD.SHL.U32 R229, R0, 0x2, RZ ;  /* 0x0000000200e57824 */ /* 0x000fe200078e00ff */
[----:B------:R-:W-:Y:S01]  /*0690*/  LOP3.LUT R6, R233, 0xffffffe0, RZ, 0xc0, !PT ;  /* 0xffffffe0e9067812 */ /* 0x000fe200078ec0ff */
[----:B------:R-:W-:Y:S01]  /*06a0*/  IMAD.IADD R2, R11, 0x1, -R2 ;  /* 0x000000010b027824 */ /* 0x000fe200078e0a02 */
[----:B------:R-:W-:Y:S01]  /*06b0*/  SEL R232, R227, 0xffffffc0, !P3 ;  /* 0xffffffc0e3e87807 */ /* 0x000fe20005800000 */
[----:B------:R-:W-:Y:S01]  /*06c0*/  IMAD.IADD R12, R11, 0x1, -R3 ;  /* 0x000000010b0c7824 */ /* 0x000fe200078e0a03 */
[----:B------:R-:W-:Y:S01]  /*06d0*/  SEL R250, R250, 0x240, !P1 ;  /* 0x00000240fafa7807 */ /* 0x000fe20004800000 */
[----:B------:R-:W-:Y:S01]  /*06e0*/  IMAD.SHL.U32 R3, R5, 0x10, RZ ;  /* 0x0000001005037824 */ /* 0x000fe200078e00ff */
[----:B------:R-:W-:Y:S01]  /*06f0*/  SHF.R.S32.HI R4, RZ, 0x1f, R2 ;  /* 0x0000001fff047819 */ /* 0x000fe20000011402 */
[----:B------:R-:W-:Y:S01]  /*0700*/  IMAD.SHL.U32 R5, R9, 0x8, RZ ;  /* 0x0000000809057824 */ /* 0x000fe200078e00ff */
[----:B------:R-:W-:Y:S01]  /*0710*/  LOP3.LUT P0, RZ, R2, 0x4, RZ, 0xc0, !PT ;  /* 0x0000000402ff7812 */ /* 0x000fe2000780c0ff */
[----:B------:R-:W-:Y:S01]  /*0720*/  IMAD.IADD R15, R11, 0x1, -R6 ;  /* 0x000000010b0f7824 */ /* 0x000fe200078e0a06 */
[----:B------:R-:W-:Y:S01]  /*0730*/  LEA.HI R225, R4, R2, RZ, 0x3 ;  /* 0x0000000204e17211 */ /* 0x000fe200078f18ff */
[----:B------:R-:W-:Y:S01]  /*0740*/  IMAD.SHL.U32 R4, R8, 0x20, RZ ;  /* 0x0000002008047824 */ /* 0x000fe200078e00ff */
[----:B------:R-:W-:Y:S01]  /*0750*/  LOP3.LUT R11, R5, 0x8, RZ, 0xc0, !PT ;  /* 0x00000008050b7812 */ /* 0x000fe200078ec0ff */
[----:B------:R-:W-:Y:S01]  /*0760*/  IMAD.SHL.U32 R7, R2, 0x20, RZ ;  /* 0x0000002002077824 */ /* 0x000fe200078e00ff */
[----:B------:R-:W-:Y:S01]  /*0770*/  LOP3.LUT R6, R225, 0xfffffff8, RZ, 0xc0, !PT ;  /* 0xfffffff8e1067812 */ /* 0x000fe200078ec0ff */
[----:B------:R-:W-:Y:S01]  /*0780*/  STL [R1+0x14], R15 ;  /* 0x0000140f01007387 */ /* 0x000fe20000100800 */
[----:B------:R-:W-:Y:S01]  /*0790*/  LOP3.LUT R5, R4, 0xe0, RZ, 0xc0, !PT ;  /* 0x000000e004057812 */ /* 0x000fe200078ec0ff */
[----:B------:R-:W-:Y:S01]  /*07a0*/  IMAD.SHL.U32 R4, R2, 0x4, RZ ;  /* 0x0000000402047824 */ /* 0x000fe200078e00ff */
[----:B------:R-:W-:Y:S01]  /*07b0*/  IADD3 R236, R232, 0x14000, R229 ;  /* 0x00014000e8ec7810 */ /* 0x000fe20007ffe0e5 */
[----:B------:R-:W-:Y:S01]  /*07c0*/  IMAD.IADD R6, R2, 0x1, -R6 ;  /* 0x0000000102067824 */ /* 0x000fe200078e0a06 */
[----:B------:R-:W-:Y:S01]  /*07d0*/  LOP3.LUT R2, R11, 0x1e0, R7, 0xf8, !PT ;  /* 0x000001e00b027812 */ /* 0x000fe200078ef807 */
[----:B------:R-:W-:Y:S01]  /*07e0*/  IMAD.SHL.U32 R225, R225, 0x40, RZ ;  /* 0x00000040e1e17824 */ /* 0x000fe200078e00ff */
[----:B------:R-:W-:Y:S01]  /*07f0*/  LOP3.LUT R7, R3, 0x6, R10, 0xf8, !PT ;  /* 0x0000000603077812 */ /* 0x000fe200078ef80a */
[----:B------:R-:W-:Y:S01]  /*0800*/  IMAD.IADD R231, R229, 0x1, R232 ;  /* 0x00000001e5e77824 */ /* 0x000fe200078e02e8 */
[----:B------:R-:W-:Y:S01]  /*0810*/  LOP3.LUT R10, R2, 0x38, R4, 0x78, !PT ;  /* 0x00000038020a7812 */ /* 0x000fe200078e7804 */
[C---:B------:R-:W-:Y:S01]  /*0820*/  IMAD.SHL.U32 R2, R8.reuse, 0x40, RZ ;  /* 0x0000004008027824 */ /* 0x040fe200078e00ff */
[----:B------:R-:W-:Y:S01]  /*0830*/  LOP3.LUT R5, R5, 0x10, R3, 0xf8, !PT ;  /* 0x0000001005057812 */ /* 0x000fe200078ef803 */
[----:B------:R1:W-:Y:S01]  /*0840*/  STL [R1+0x4], R7 ;  /* 0x0000040701007387 */ /* 0x0003e20000100800 */
[----:B------:R-:W-:Y:S01]  /*0850*/  IMAD.SHL.U32 R4, R8, 0x4, RZ ;  /* 0x0000000408047824 */ /* 0x000fe200078e00ff */
[----:B------:R-:W-:Y:S01]  /*0860*/  LOP3.LUT P6, RZ, R6, 0x2, RZ, 0xc0, !PT ;  /* 0x0000000206ff7812 */ /* 0x000fe200078cc0ff */
[----:B------:R-:W-:Y:S01]  /*0870*/  UISETP.NE.AND UP6, UPT, UR10, URZ, UPT ;  /* 0x0000003f0a00728c */ /* 0x000fe2000bfc5270 */
[----:B------:R-:W-:Y:S01]  /*0880*/  LOP3.LUT R2, R2, 0x1c0, RZ, 0xc0, !PT ;  /* 0x000001c002027812 */ /* 0x000fe200078ec0ff */
[----:B------:R-:W-:Y:S01]  /*0890*/  USHF.R.S32.HI UR56, URZ, 0x1f, UR28 ;  /* 0x0000001f3f387899 */ /* 0x000fe2000801141c */
[----:B------:R-:W-:Y:S01]  /*08a0*/  LOP3.LUT R8, R5, 0x18, R4, 0x78, !PT ;  /* 0x0000001805087812 */ /* 0x000fe200078e7804 */
[----:B------:R-:W-:Y:S01]  /*08b0*/  USHF.R.S32.HI UR55, URZ, 0x1f, UR31 ;  /* 0x0000001f3f377899 */ /* 0x000fe2000801141f */
[----:B------:R-:W-:Y:S01]  /*08c0*/  SHF.R.U32.HI R3, RZ, 0x3, R2 ;  /* 0x00000003ff037819 */ /* 0x000fe20000011602 */
[----:B------:R-:W-:Y:S01]  /*08d0*/  UIMAD.WIDE.U32 UR38, UR32, UR40, URZ ;  /* 0x00000028202672a5 */ /* 0x000fe2000f8e003f */
[----:B------:R-:W-:Y:S01]  /*08e0*/  LOP3.LUT P5, RZ, R6, 0x4, RZ, 0xc0, !PT ;  /* 0x0000000406ff7812 */ /* 0x000fe200078ac0ff */
[----:B------:R-:W-:Y:S01]  /*08f0*/  UIMAD UR48, UR33, UR40, URZ ;  /* 0x00000028213072a4 */ /* 0x000fe2000f8e023f */
[----:B------:R-:W-:Y:S01]  /*0900*/  LOP3.LUT R225, R225, 0xfffffe00, RZ, 0xc0, !PT ;  /* 0xfffffe00e1e17812 */ /* 0x000fe200078ec0ff */
[----:B------:R-:W-:Y:S01]  /*0910*/  USHF.R.S32.HI UR50, URZ, 0x1f, UR44 ;  /* 0x0000001f3f327899 */ /* 0x000fe2000801142c */
[----:B------:R-:W-:Y:S01]  /*0920*/  SEL R227, R227, 0xffffffc0, !P5 ;  /* 0xffffffc0e3e37807 */ /* 0x000fe20006800000 */
[----:B------:R-:W-:-:S02]  /*0930*/  UIMAD UR47, UR6, UR47, URZ ;  /* 0x0000002f062f72a4 */ /* 0x000fc4000f8e023f */
[----:B------:R-:W-:Y:S02]  /*0940*/  @!UP5 UIMAD UR46, UR7, UR46, URZ ;  /* 0x0000002e072ed2a4 */ /* 0x000fe4000f8e023f */
[----:B------:R-:W-:Y:S01]  /*0950*/  USHF.R.S32.HI UR45, URZ, 0x1f, UR42 ;  /* 0x0000001f3f2d7899 */ /* 0x000fe2000801142a */
[----:B-1----:R-:W-:-:S05]  /*0960*/  IMAD.SHL.U32 R7, R16, 0x8, RZ ;  /* 0x0000000810077824 */ /* 0x002fca00078e00ff */
[----:B------:R-:W-:-:S04]  /*0970*/  LOP3.LUT R7, R7, 0x38, RZ, 0xc0, !PT ;  /* 0x0000003807077812 */ /* 0x000fc800078ec0ff */
[----:B------:R-:W-:Y:S02]  /*0980*/  LOP3.LUT R4, R3, R2, R7, 0x1e, !PT ;  /* 0x0000000203047212 */ /* 0x000fe400078e1e07 */
[----:B------:R-:W-:Y:S02]  /*0990*/  LOP3.LUT R2, R226, 0x8, R13, 0xf8, !PT ;  /* 0x00000008e2027812 */ /* 0x000fe400078ef80d */
[----:B------:R-:W-:Y:S02]  /*09a0*/  SHF.R.U32.HI R226, RZ, 0x3, R226 ;  /* 0x00000003ffe27819 */ /* 0x000fe400000116e2 */
[----:B------:R-:W-:Y:S02]  /*09b0*/  SHF.R.S32.HI R3, RZ, 0x1f, R233 ;  /* 0x0000001fff037819 */ /* 0x000fe400000114e9 */
[----:B------:R-:W-:Y:S02]  /*09c0*/  LOP3.LUT R226, R2, 0x38, R226, 0x78, !PT ;  /* 0x0000003802e27812 */ /* 0x000fe400078e78e2 */
[----:B------:R-:W-:-:S02]  /*09d0*/  LEA.HI R2, R3, R16, RZ, 0x2 ;  /* 0x0000001003027211 */ /* 0x000fc400078f10ff */
[----:B------:R-:W-:Y:S02]  /*09e0*/  LEA.HI R233, R233, R16, RZ, 0x1 ;  /* 0x00000010e9e97211 */ /* 0x000fe400078f08ff */
[----:B------:R-:W-:Y:S01]  /*09f0*/  LOP3.LUT R3, R2, 0xfffffffc, RZ, 0xc0, !PT ;  /* 0xfffffffc02037812 */ /* 0x000fe200078ec0ff */
[----:B------:R-:W-:Y:S01]  /*0a00*/  IMAD.SHL.U32 R2, R12, 0x2, RZ ;  /* 0x000000020c027824 */ /* 0x000fe200078e00ff */
[----:B------:R-:W-:-:S03]  /*0a10*/  LOP3.LUT R233, R233, 0x3ffffe, RZ, 0xc0, !PT ;  /* 0x003ffffee9e97812 */ /* 0x000fc600078ec0ff */
[----:B------:R-:W-:Y:S02]  /*0a20*/  IMAD.IADD R5, R16, 0x1, -R3 ;  /* 0x0000000110057824 */ /* 0x000fe400078e0a03 */
[----:B------:R-:W-:Y:S01]  /*0a30*/  IMAD.IADD R252, R2, 0x1, R4 ;  /* 0x0000000102fc7824 */ /* 0x000fe200078e0204 */
[----:B------:R-:W-:Y:S01]  /*0a40*/  SHF.R.S32.HI R4, RZ, 0x1f, R15 ;  /* 0x0000001fff047819 */ /* 0x000fe2000001140f */
[----:B------:R-:W-:Y:S02]  /*0a50*/  IMAD R3, R5, 0x200, R2 ;  /* 0x0000020005037824 */ /* 0x000fe400078e0202 */
[----:B------:R-:W-:Y:S01]  /*0a60*/  IMAD.SHL.U32 R2, R6, 0x40, RZ ;  /* 0x0000004006027824 */ /* 0x000fe200078e00ff */
[----:B------:R-:W-:Y:S01]  /*0a70*/  LEA.HI R4, R4, R15, RZ, 0x2 ;  /* 0x0000000f04047211 */ /* 0x000fe200078f10ff */
[----:B------:R-:W-:Y:S01]  /*0a80*/  IMAD.IADD R248, R3, 0x1, R8 ;  /* 0x0000000103f87824 */ /* 0x000fe200078e0208 */
[----:B------:R-:W-:Y:S01]  /*0a90*/  LEA R252, R252, 0x10000, 0x1 ;  /* 0x00010000fcfc7811 */ /* 0x000fe200078e08ff */
[----:B------:R-:W-:Y:S01]  /*0aa0*/  IMAD.IADD R233, R16, 0x1, -R233 ;  /* 0x0000000110e97824 */ /* 0x000fe200078e0ae9 */
[----:B------:R-:W-:Y:S01]  /*0ab0*/  SHF.R.S32.HI R6, RZ, 0x2, R4 ;  /* 0x00000002ff067819 */ /* 0x000fe20000011404 */
[----:B------:R-:W-:Y:S01]  /*0ac0*/  IMAD R4, R9, 0x1000, R225 ;  /* 0x0000100009047824 */ /* 0x000fe200078e02e1 */
[----:B------:R-:W-:Y:S01]  /*0ad0*/  LOP3.LUT R2, R2, 0x1c0, RZ, 0xc0, !PT ;  /* 0x000001c002027812 */ /* 0x000fe200078ec0ff */
[----:B------:R-:W-:-:S02]  /*0ae0*/  IMAD R233, R233, 0x200, R10 ;  /* 0x00000200e9e97824 */ /* 0x000fc400078e020a */
[----:B------:R-:W-:Y:S01]  /*0af0*/  IMAD R6, R5, 0x10, R6 ;  /* 0x0000001005067824 */ /* 0x000fe200078e0206 */
[----:B------:R-:W-:Y:S01]  /*0b00*/  SHF.R.U32.HI R3, RZ, 0x3, R2 ;  /* 0x00000003ff037819 */ /* 0x000fe20000011602 */
[----:B------:R-:W-:Y:S01]  /*0b10*/  IMAD.SHL.U32 R248, R248, 0x2, RZ ;  /* 0x00000002f8f87824 */ /* 0x000fe200078e00ff */
[----:B------:R-:W-:Y:S02]  /*0b20*/  LEA R233, R233, 0x14000, 0x1 ;  /* 0x00014000e9e97811 */ /* 0x000fe400078e08ff */
[CC--:B------:R-:W-:Y:S01]  /*0b30*/  LOP3.LUT R7, R3.reuse, R2.reuse, R7, 0x1e, !PT ;  /* 0x0000000203077212 */ /* 0x0c0fe200078e1e07 */
[----:B------:R1:W-:Y:S01]  /*0b40*/  STL [R1+0x10], R6 ;  /* 0x0000100601007387 */ /* 0x0003e20000100800 */
[C---:B------:R-:W-:Y:S01]  /*0b50*/  LOP3.LUT R8, R3.reuse, R2, R11, 0x1e, !PT ;  /* 0x0000000203087212 */ /* 0x040fe200078e1e0b */
[C---:B------:R-:W-:Y:S01]  /*0b60*/  IMAD.IADD R251, R248.reuse, 0x1, R250 ;  /* 0x00000001f8fb7824 */ /* 0x040fe200078e02fa */
[----:B------:R-:W-:Y:S01]  /*0b70*/  LOP3.LUT R3, R3, R14, R2, 0x1e, !PT ;  /* 0x0000000e03037212 */ /* 0x000fe200078e1e02 */
[----:B------:R-:W-:Y:S01]  /*0b80*/  IMAD R2, R5, 0x400, R225 ;  /* 0x0000040005027824 */ /* 0x000fe200078e02e1 */
[----:B------:R-:W-:Y:S01]  /*0b90*/  IADD3 R249, R248, 0x10, RZ ;  /* 0x00000010f8f97810 */ /* 0x000fe20007ffe0ff */
[----:B------:R-:W-:Y:S01]  /*0ba0*/  IMAD.IADD R4, R4, 0x1, R7 ;  /* 0x0000000104047824 */ /* 0x000fe200078e0207 */
[----:B------:R-:W-:Y:S01]  /*0bb0*/  LOP3.LUT R225, R3, R225, RZ, 0xfc, !PT ;  /* 0x000000e103e17212 */ /* 0x000fe200078efcff */
[----:B------:R-:W-:Y:S01]  /*0bc0*/  IMAD.MOV.U32 R3, RZ, RZ, 0x20 ;  /* 0x00000020ff037424 */ /* 0x000fe200078e00ff */
[----:B------:R-:W-:Y:S01]  /*0bd0*/  IADD3 R234, R233, 0x20, RZ ;  /* 0x00000020e9ea7810 */ /* 0x000fe20007ffe0ff */
[----:B------:R-:W-:Y:S01]  /*0be0*/  IMAD.IADD R2, R2, 0x1, R8 ;  /* 0x0000000102027824 */ /* 0x000fe200078e0208 */
[----:B------:R-:W-:-:S02]  /*0bf0*/  @P2 IADD3 R249, R248, -0x10, RZ ;  /* 0xfffffff0f8f92810 */ /* 0x000fc40007ffe0ff */
[C---:B------:R-:W-:Y:S01]  /*0c00*/  SEL R0, R3.reuse, 0xffffffe0, !P4 ;  /* 0xffffffe003007807 */ /* 0x040fe20006000000 */
[----:B------:R-:W-:Y:S01]  /*0c10*/  IMAD.SHL.U32 R2, R2, 0x2, RZ ;  /* 0x0000000202027824 */ /* 0x000fe200078e00ff */
[C---:B------:R-:W-:Y:S01]  /*0c20*/  SEL R224, R3.reuse, 0xffffffe0, !P3 ;  /* 0xffffffe003e07807 */ /* 0x040fe20005800000 */
[----:B------:R-:W-:Y:S01]  /*0c30*/  IMAD.IADD R250, R250, 0x1, R249 ;  /* 0x00000001fafa7824 */ /* 0x000fe200078e02f9 */
[----:B------:R-:W-:Y:S01]  /*0c40*/  SEL R3, R3, 0xffffffe0, !P6 ;  /* 0xffffffe003037807 */ /* 0x000fe20007000000 */
[----:B------:R-:W-:Y:S01]  /*0c50*/  IMAD.IADD R230, R229, 0x1, R0 ;  /* 0x00000001e5e67824 */ /* 0x000fe200078e0200 */
[----:B------:R-:W-:Y:S01]  /*0c60*/  @P0 IADD3 R234, R233, -0x20, RZ ;  /* 0xffffffe0e9ea0810 */ /* 0x000fe20007ffe0ff */
[----:B------:R-:W-:Y:S01]  /*0c70*/  IMAD.IADD R236, R0, 0x1, R236 ;  /* 0x0000000100ec7824 */ /* 0x000fe200078e02ec */
[----:B------:R-:W-:Y:S01]  /*0c80*/  LEA R225, R225, 0x10000, 0x1 ;  /* 0x00010000e1e17811 */ /* 0x000fe200078e08ff */
[----:B------:R-:W-:Y:S01]  /*0c90*/  IMAD.IADD R3, R2, 0x1, R3 ;  /* 0x0000000102037824 */ /* 0x000fe200078e0203 */
[----:B------:R-:W-:Y:S01]  /*0ca0*/  IADD3 R235, R234, 0x800, RZ ;  /* 0x00000800eaeb7810 */ /* 0x000fe20007ffe0ff */
[----:B------:R-:W-:-:S02]  /*0cb0*/  IMAD R224, R226, 0x2, R224 ;  /* 0x00000002e2e07824 */ /* 0x000fc400078e02e0 */
[--C-:B------:R-:W-:Y:S02]  /*0cc0*/  IMAD.IADD R228, R2, 0x1, R227.reuse ;  /* 0x0000000102e47824 */ /* 0x100fe400078e02e3 */
[----:B------:R-:W-:Y:S02]  /*0cd0*/  IMAD.IADD R232, R232, 0x1, R230 ;  /* 0x00000001e8e87824 */ /* 0x000fe400078e02e6 */
[----:B------:R-:W-:Y:S02]  /*0ce0*/  IMAD.SHL.U32 R226, R226, 0x2, RZ ;  /* 0x00000002e2e27824 */ /* 0x000fe400078e00ff */
[----:B------:R-:W-:Y:S02]  /*0cf0*/  IMAD.IADD R227, R3, 0x1, R227 ;  /* 0x0000000103e37824 */ /* 0x000fe400078e02e3 */
[----:B-1--4-:R-:W-:Y:S02]  /*0d00*/  IMAD.SHL.U32 R0, R4, 0x2, RZ ;  /* 0x0000000204007824 */ /* 0x012fe400078e00ff */
.L_x_89:
[----:B------:R-:W-:Y:S02]  /*0d10*/  ULDC.64 UR6, c[0x0][0x240] ;  /* 0x0000900000067ab9 */ /* 0x000fe40000000a00 */
[----:B------:R-:W-:-:S02]  /*0d20*/  UISETP.NE.U32.AND UP1, UPT, URZ, UR6, UPT ;  /* 0x000000063f00728c */ /* 0x000fc4000bf25070 */
[----:B------:R-:W-:Y:S02]  /*0d30*/  USHF.L.U32 UR13, UR28, 0x2, URZ ;  /* 0x000000021c0d7899 */ /* 0x000fe4000800063f */
[----:B------:R-:W-:Y:S02]  /*0d40*/  USHF.R.S32.HI UR37, URZ, 0x1f, UR28 ;  /* 0x0000001f3f257899 */ /* 0x000fe4000801141c */
[----:B------:R-:W-:Y:S02]  /*0d50*/  UISETP.NE.AND.EX UP1, UPT, URZ, UR7, UPT, UP1 ;  /* 0x000000073f00728c */ /* 0x000fe4000bf25310 */
[----:B------:R-:W-:Y:S02]  /*0d60*/  ULDC.64 UR10, c[0x0][0x250] ;  /* 0x00009400000a7ab9 */ /* 0x000fe40000000a00 */
[----:B------:R-:W-:Y:S02]  /*0d70*/  UISETP.NE.U32.AND UP3, UPT, URZ, UR10, UPT ;  /* 0x0000000a3f00728c */ /* 0x000fe4000bf65070 */
[----:B------:R-:W-:Y:S01]  /*0d80*/  USHF.L.U64.HI UR12, UR28, 0x2, UR37 ;  /* 0x000000021c0c7899 */ /* 0x000fe20008010225 */
[----:B------:R-:W-:Y:S01]  /*0d90*/  PLOP3.LUT P2, PT, PT, PT, UP1, 0x80, 0x0 ;  /* 0x000000000000781c */ /* 0x000fe20003f4f018 */
[----:B------:R-:W-:-:S02]  /*0da0*/  UIADD3 UR6, UP0, UR13, UR6, URZ ;  /* 0x000000060d067290 */ /* 0x000fc4000ff1e03f */
[----:B------:R-:W-:Y:S02]  /*0db0*/  UISETP.NE.AND.EX UP3, UPT, URZ, UR11, UPT, UP3 ;  /* 0x0000000b3f00728c */ /* 0x000fe4000bf65330 */
[----:B------:R-:W-:Y:S02]  /*0dc0*/  UIADD3.X UR7, UR12, UR7, URZ, UP0, !UPT ;  /* 0x000000070c077290 */ /* 0x000fe400087fe43f */
[----:B-1----:R-:W-:Y:S01]  /*0dd0*/  IMAD.U32 R4, RZ, RZ, UR6 ;  /* 0x00000006ff047e24 */ /* 0x002fe2000f8e00ff */
[----:B------:R-:W-:Y:S01]  /*0de0*/  ULDC.U8 UR14, c[0x0][0x312] ;  /* 0x0000c480000e7ab9 */ /* 0x000fe20000000000 */
[----:B------:R-:W-:Y:S01]  /*0df0*/  PLOP3.LUT P0, PT, PT, PT, UP3, 0x80, 0x0 ;  /* 0x000000000000781c */ /* 0x000fe20003f0f038 */
[----:B------:R-:W-:Y:S01]  /*0e00*/  ULDC.64 UR8, c[0x0][0x248] ;  /* 0x0000920000087ab9 */ /* 0x000fe20000000a00 */
[----:B------:R-:W-:Y:S01]  /*0e10*/  IMAD.U32 R5, RZ, RZ, UR7 ;  /* 0x00000007ff057e24 */ /* 0x000fe2000f8e00ff */
[----:B------:R-:W-:Y:S02]  /*0e20*/  UISETP.NE.AND UP4, UPT, UR14, URZ, UPT ;  /* 0x0000003f0e00728c */ /* 0x000fe4000bf85270 */
[----:B------:R-:W-:-:S02]  /*0e30*/  @UP3 UIADD3 UR6, UP0, UR13, UR10, URZ ;  /* 0x0000000a0d063290 */ /* 0x000fc4000ff1e03f */
[----:B--2---:R1:W2:Y:S01]  /*0e40*/  @P2 LDG.E R9, [R4.64] ;  /* 0x0000000404092981 */ /* 0x0042a2000c1e1900 */
[----:B------:R-:W-:Y:S02]  /*0e50*/  UISETP.EQ.U32.AND UP2, UPT, URZ, UR8, UPT ;  /* 0x000000083f00728c */ /* 0x000fe4000bf42070 */
[----:B------:R-:W-:Y:S01]  /*0e60*/  @UP3 UIADD3.X UR7, UR12, UR11, URZ, UP0, !UPT ;  /* 0x0000000b0c073290 */ /* 0x000fe200087fe43f */
[----:B------:R1:W3:Y:S01]  /*0e70*/  @P2 LDG.E R8, [R4.64+0x4] ;  /* 0x0000040404082981 */ /* 0x0002e2000c1e1900 */
[----:B------:R-:W-:Y:S01]  /*0e80*/  MOV R6, UR6 ;  /* 0x0000000600067c02 */ /* 0x000fe20008000f00 */
[----:B------:R-:W-:-:S03]  /*0e90*/  UISETP.EQ.OR.EX UP2, UPT, URZ, UR9, !UP4, UP2 ;  /* 0x000000093f00728c */ /* 0x000fc6000e742720 */
[----:B------:R-:W-:Y:S01]  /*0ea0*/  IMAD.U32 R7, RZ, RZ, UR7 ;  /* 0x00000007ff077e24 */ /* 0x000fe2000f8e00ff */
[----:B------:R-:W-:-:S04]  /*0eb0*/  UIADD3 UR8, UP0, UR13, UR8, URZ ;  /* 0x000000080d087290 */ /* 0x000fc8000ff1e03f */
[----:B-----5:R4:W5:Y:S01]  /*0ec0*/  @P0 LDG.E R6, [R6.64] ;  /* 0x0000000406060981 */ /* 0x020962000c1e1900 */
[----:B------:R-:W-:Y:S01]  /*0ed0*/  PLOP3.LUT P1, PT, PT, PT, UP2, 0x80, 0x0 ;  /* 0x000000000000781c */ /* 0x000fe20003f2f028 */
[----:B------:R-:W-:Y:S01]  /*0ee0*/  UIADD3.X UR9, UR12, UR9, URZ, UP0, !UPT ;  /* 0x000000090c097290 */ /* 0x000fe200087fe43f */
[----:B-1----:R-:W-:-:S05]  /*0ef0*/  IMAD.U32 R4, RZ, RZ, UR8 ;  /* 0x00000008ff047e24 */ /* 0x002fca000f8e00ff */
[----:B------:R-:W-:-:S06]  /*0f00*/  MOV R5, UR9 ;  /* 0x0000000900057c02 */ /* 0x000fcc0008000f00 */
[----:B----4-:R-:W4:Y:S01]  /*0f10*/  @!P1 LDG.E R7, [R4.64] ;  /* 0x0000000404079981 */ /* 0x010f22000c1e1900 */
[----:B------:R-:W-:Y:S02]  /*0f20*/  UMOV UR18, 0xffffffff ;  /* 0xffffffff00127882 */ /* 0x000fe40000000000 */
[----:B------:R-:W-:Y:S02]  /*0f30*/  UMOV UR17, URZ ;  /* 0x0000003f00117c82 */ /* 0x000fe40008000000 */
[----:B------:R-:W-:Y:S02]  /*0f40*/  UMOV UR24, 0xffffffff ;  /* 0xffffffff00187882 */ /* 0x000fe40000000000 */
[----:B------:R-:W-:Y:S01]  /*0f50*/  ULDC UR8, c[0x0][0x218] ;  /* 0x0000860000087ab9 */ /* 0x000fe20000000800 */
[----:B--2---:R-:W1:Y:S08]  /*0f60*/  @P2 R2UR UR18, R9 ;  /* 0x00000000091223c2 */ /* 0x004e7000000e0000 */
[----:B---3--:R-:W1:Y:S08]  /*0f70*/  @P2 R2UR UR6, R8 ;  /* 0x00000000080623c2 */ /* 0x008e7000000e0000 */
[----:B-----5:R2:W3:Y:S01]  /*0f80*/  @P0 R2UR UR17, R6 ;  /* 0x00000000061103c2 */ /* 0x0204e200000e0000 */
[----:B------:R-:W-:-:S04]  /*0f90*/  ISETP.NE.U32.AND P0, PT, RZ, c[0x0][0x248], PT ;  /* 0x00009200ff007a0c */ /* 0x000fc80003f05070 */
[----:B------:R-:W-:Y:S01]  /*0fa0*/  ISETP.NE.AND.EX P0, PT, RZ, c[0x0][0x24c], PT, P0 ;  /* 0x00009300ff007a0c */ /* 0x000fe20003f05300 */
[----:B-1----:R-:W-:Y:S02]  /*0fb0*/  @UP1 UIADD3 UR25, UR6, -UR18, URZ ;  /* 0x8000001206191290 */ /* 0x002fe4000fffe03f */
[----:B----4-:R2:W1:Y:S05]  /*0fc0*/  @!P1 R2UR UR24, R7 ;  /* 0x00000000071893c2 */ /* 0x01046a00000e0000 */
[----:B------:R-:W-:-:S05]  /*0fd0*/  @!UP1 ULDC UR25, c[0x0][0x214] ;  /* 0x0000850000199ab9 */ /* 0x000fca0000000800 */
        /* <DEDUP_REMOVED lines=8> */
.L_x_73:
        /* <DEDUP_REMOVED lines=21> */
[----:B-1----:R-:W-:Y:S02]  /*11b0*/  UISETP.NE.AND UP0, UPT, UR24, -0x1, UPT ;  /* 0xffffffff1800788c */ /* 0x002fe4000bf05270 */
[----:B------:R-:W-:Y:S02]  /*11c0*/  ULDC.64 UR12, c[0x0][0x178] ;  /* 0x00005e00000c7ab9 */ /* 0x000fe40000000a00 */
[----:B------:R-:W-:Y:S02]  /*11d0*/  UIMAD UR14, UR37, UR12, URZ ;  /* 0x0000000c250e72a4 */ /* 0x000fe4000f8e023f */
[----:B------:R-:W-:Y:S01]  /*11e0*/  UIMAD.WIDE.U32 UR10, UR28, UR12, URZ ;  /* 0x0000000c1c0a72a5 */ /* 0x000fe2000f8e003f */
[----:B------:R-:W-:Y:S01]  /*11f0*/  PLOP3.LUT P1, PT, PT, PT, UP0, 0x80, 0x0 ;  /* 0x000000000000781c */ /* 0x000fe20003f2f008 */
[----:B------:R-:W-:Y:S02]  /*1200*/  UIADD3 UR12, UR25, 0x3f, URZ ;  /* 0x0000003f190c7890 */ /* 0x000fe4000fffe03f */
[----:B------:R-:W-:-:S02]  /*1210*/  UIMAD UR21, UR28, UR13, UR14 ;  /* 0x0000000d1c1572a4 */ /* 0x000fc4000f8e020e */
[----:B------:R-:W-:Y:S02]  /*1220*/  USHF.R.S32.HI UR19, URZ, 0x1f, UR12 ;  /* 0x0000001f3f137899 */ /* 0x000fe4000801140c */
[----:B------:R-:W-:Y:S02]  /*1230*/  @UP0 UIADD3 UR13, UR17, UR24, URZ ;  /* 0x00000018110d0290 */ /* 0x000fe4000fffe03f */
[----:B------:R-:W-:Y:S02]  /*1240*/  ULEA.HI UR12, UR19, UR12, URZ, 0x6 ;  /* 0x0000000c130c7291 */ /* 0x000fe4000f8f303f */
[----:B------:R-:W-:Y:S02]  /*1250*/  ULDC.64 UR6, c[0x0][0x190] ;  /* 0x0000640000067ab9 */ /* 0x000fe40000000a00 */
[----:B------:R-:W-:Y:S02]  /*1260*/  UISETP.NE.AND UP2, UPT, UR18, -0x1, UPT ;  /* 0xffffffff1200788c */ /* 0x000fe4000bf45270 */
[----:B------:R-:W-:-:S02]  /*1270*/  ULDC.64 UR14, c[0x0][0x198] ;  /* 0x00006600000e7ab9 */ /* 0x000fc40000000a00 */
[----:B------:R-:W-:Y:S02]  /*1280*/  UIMAD.WIDE.U32 UR8, UR18, UR6, URZ ;  /* 0x00000006120872a5 */ /* 0x000fe4000f8e003f */
[----:B------:R-:W-:Y:S02]  /*1290*/  UIMAD UR22, UR18, UR7, URZ ;  /* 0x00000007121672a4 */ /* 0x000fe4000f8e023f */
[----:B------:R-:W-:Y:S02]  /*12a0*/  @UP0 UIMAD.WIDE.U32 UR6, UR13, UR14, URZ ;  /* 0x0000000e0d0602a5 */ /* 0x000fe4000f8e003f */
[----:B------:R-:W-:Y:S02]  /*12b0*/  USHF.R.S32.HI UR35, URZ, 0x6, UR12 ;  /* 0x000000063f237899 */ /* 0x000fe4000801140c */
[----:B------:R-:W-:Y:S02]  /*12c0*/  ULOP3.LUT UR12, UR12, 0xffffffc0, URZ, 0xc0, !UPT ;  /* 0xffffffc00c0c7892 */ /* 0x000fe4000f8ec03f */
[----:B------:R-:W-:-:S02]  /*12d0*/  @UP0 UIMAD UR34, UR13, UR15, UR7 ;  /* 0x0000000f0d2202a4 */ /* 0x000fc4000f8e0207 */
[----:B------:R-:W-:Y:S02]  /*12e0*/  UIADD3 UR13, UR12, -0x40, URZ ;  /* 0xffffffc00c0d7890 */ /* 0x000fe4000fffe03f */
[----:B------:R-:W-:Y:S02]  /*12f0*/  UIADD3 UR30, UR11, UR21, URZ ;  /* 0x000000150b1e7290 */ /* 0x000fe4000fffe03f */
[----:B------:R-:W-:Y:S02]  /*1300*/  @UP2 UIADD3 UR30, UR9, UR22, URZ ;  /* 0x00000016091e2290 */ /* 0x000fe4000fffe03f */
[----:B------:R-:W-:Y:S02]  /*1310*/  USEL UR36, UR10, UR8, !UP2 ;  /* 0x000000080a247287 */ /* 0x000fe4000d000000 */
[----:B------:R-:W-:Y:S02]  /*1320*/  USHF.R.S32.HI UR22, URZ, 0x1f, UR13 ;  /* 0x0000001f3f167899 */ /* 0x000fe4000801140d */
[----:B------:R-:W-:Y:S01]  /*1330*/  @UP0 UMOV UR29, UR6 ;  /* 0x00000006001d0c82 */ /* 0x000fe20008000000 */
        /* <DEDUP_REMOVED lines=13> */
.L_x_75:
        /* <DEDUP_REMOVED lines=18> */
.L_x_76:
[----:B------:R-:W-:Y:S01]  /*1530*/  IABS R8, c[0x0][0x1c8] ;  /* 0x0000720000087a13 */ /* 0x000fe20000000000 */
[----:B------:R-:W-:Y:S01]  /*1540*/  ULDC.64 UR8, c[0x0][0x370] ;  /* 0x0000dc0000087ab9 */ /* 0x000fe20000000a00 */
[----:B--2---:R-:W-:Y:S01]  /*1550*/  IABS R7, UR31 ;  /* 0x0000001f00077c13 */ /* 0x004fe20008000000 */
[----:B------:R-:W-:Y:S01]  /*1560*/  @UP2 UIMAD.WIDE.U32 UR6, UR18, UR8, URZ ;  /* 0x00000008120622a5 */ /* 0x000fe2000f8e003f */
[----:B------:R-:W1:Y:S01]  /*1570*/  I2F.RP R4, R8 ;  /* 0x0000000800047306 */ /* 0x000e620000209400 */
[----:B------:R-:W-:Y:S01]  /*1580*/  ULDC UR10, c[0x0][0x224] ;  /* 0x00008900000a7ab9 */ /* 0x000fe20000000800 */
[----:B------:R-:W-:Y:S01]  /*1590*/  ISETP.NE.AND P3, PT, RZ, c[0x0][0x1c8], PT ;  /* 0x00007200ff007a0c */ /* 0x000fe20003f65270 */
[----:B------:R-:W-:Y:S02]  /*15a0*/  @UP2 UIMAD UR21, UR18, UR9, UR7 ;  /* 0x00000009121522a4 */ /* 0x000fe4000f8e0207 */
[----:B------:R-:W-:-:S02]  /*15b0*/  ULDC UR11, c[0x0][0x234] ;  /* 0x00008d00000b7ab9 */ /* 0x000fc40000000800 */
        /* <DEDUP_REMOVED lines=23> */
[----:B------:R-:W-:Y:S01]  /*1730*/  UIMAD UR10, UR57, UR9, UR7 ;  /* 0x00000009390a72a4 */ /* 0x000fe2000f8e0207 */
[----:B------:R-:W-:Y:S01]  /*1740*/  IMAD.MOV.U32 R4, RZ, RZ, RZ ;  /* 0x000000ffff047224 */ /* 0x000fe200078e00ff */
[----:B------:R-:W-:Y:S02]  /*1750*/  USHF.L.U64.HI UR6, UR28, 0x7, UR37 ;  /* 0x000000071c067899 */ /* 0x000fe40008010225 */
[----:B------:R-:W-:Y:S01]  /*1760*/  USEL UR7, UR59, URZ, UP1 ;  /* 0x0000003f3b077287 */ /* 0x000fe20008800000 */
[----:B------:R-:W-:Y:S01]  /*1770*/  IMAD.HI.U32 R4, R5, R6, R4 ;  /* 0x0000000605047227 */ /* 0x000fe200078e0004 */
[----:B------:R-:W-:Y:S02]  /*1780*/  USEL UR6, UR6, URZ, UP1 ;  /* 0x0000003f06067287 */ /* 0x000fe40008800000 */
[----:B------:R-:W-:Y:S01]  /*1790*/  UIADD3 UR8, UP1, UR13, UR7, URZ ;  /* 0x000000070d087290 */ /* 0x000fe2000ff3e03f */
[----:B------:R-:W-:Y:S01]  /*17a0*/  IMAD.MOV.U32 R5, RZ, RZ, R7 ;  /* 0x000000ffff057224 */ /* 0x000fe200078e0007 */
[----:B------:R-:W-:-:S02]  /*17b0*/  USEL UR10, UR10, URZ, UP6 ;  /* 0x0000003f0a0a7287 */ /* 0x000fc4000b000000 */
[----:B------:R-:W-:Y:S01]  /*17c0*/  UIADD3.X UR7, UR22, UR6, URZ, UP1, !UPT ;  /* 0x0000000616077290 */ /* 0x000fe20008ffe43f */
[----:B------:R-:W-:Y:S01]  /*17d0*/  IMAD.HI.U32 R4, R4, R5, RZ ;  /* 0x0000000504047227 */ /* 0x000fe200078e00ff */
[----:B------:R-:W-:-:S03]  /*17e0*/  UIMAD UR6, UR33, UR8, URZ ;  /* 0x00000008210672a4 */ /* 0x000fc6000f8e023f */
[----:B------:R-:W-:Y:S01]  /*17f0*/  IMAD.MOV R6, RZ, RZ, -R4 ;  /* 0x000000ffff067224 */ /* 0x000fe200078e0a04 */
[----:B------:R-:W-:Y:S02]  /*1800*/  UIMAD UR9, UR32, UR7, UR6 ;  /* 0x00000007200972a4 */ /* 0x000fe4000f8e0206 */
[----:B------:R-:W-:Y:S01]  /*1810*/  @UP5 USEL UR6, UR51, UR18, !UP2 ;  /* 0x0000001233065287 */ /* 0x000fe2000d000000 */
[----:B------:R-:W-:-:S03]  /*1820*/  IMAD R5, R8, R6, R5 ;  /* 0x0000000608057224 */ /* 0x000fc600078e0205 */
[----:B------:R-:W-:Y:S02]  /*1830*/  @UP5 UIMAD UR11, UR31, UR11, UR6 ;  /* 0x0000000b1f0b52a4 */ /* 0x000fe4000f8e0206 */
[----:B------:R-:W-:Y:S01]  /*1840*/  ISETP.GT.U32.AND P2, PT, R8, R5, PT ;  /* 0x000000050800720c */ /* 0x000fe20003f44070 */
[----:B------:R-:W-:-:S04]  /*1850*/  UIMAD.WIDE.U32 UR6, UR32, UR8, URZ ;  /* 0x00000008200672a5 */ /* 0x000fc8000f8e003f */
[----:B------:R-:W-:Y:S02]  /*1860*/  UIADD3 UR9, UR7, UR9, URZ ;  /* 0x0000000907097290 */ /* 0x000fe4000fffe03f */
[----:B------:R-:W-:-:S06]  /*1870*/  @!UP5 UMOV UR11, UR46 ;  /* 0x0000002e000bdc82 */ /* 0x000fcc0008000000 */
[----:B------:R-:W-:Y:S01]  /*1880*/  @!P2 IMAD.IADD R5, R5, 0x1, -R8 ;  /* 0x000000010505a824 */ /* 0x000fe200078e0a08 */
[----:B------:R-:W-:Y:S02]  /*1890*/  @!P2 IADD3 R4, R4, 0x1, RZ ;  /* 0x000000010404a810 */ /* 0x000fe40007ffe0ff */
[----:B------:R-:W-:Y:S02]  /*18a0*/  ISETP.LE.AND P2, PT, RZ, UR53, PT ;  /* 0x00000035ff007c0c */ /* 0x000fe4000bf43270 */
[----:B------:R-:W-:-:S13]  /*18b0*/  ISETP.GE.U32.AND P0, PT, R5, R8, PT ;  /* 0x000000080500720c */ /* 0x000fda0003f06070 */
[----:B------:R-:W-:Y:S02]  /*18c0*/  @P0 IADD3 R4, R4, 0x1, RZ ;  /* 0x0000000104040810 */ /* 0x000fe40007ffe0ff */
[----:B------:R-:W-:-:S03]  /*18d0*/  PLOP3.LUT P0, PT, PT, PT, UP5, 0x80, 0x0 ;  /* 0x000000000000781c */ /* 0x000fc60003f0f058 */
[----:B------:R-:W-:Y:S01]  /*18e0*/  @!P2 IMAD.MOV R4, RZ, RZ, -R4 ;  /* 0x000000ffff04a224 */ /* 0x000fe200078e0a04 */
[----:B------:R-:W-:-:S04]  /*18f0*/  @!P3 LOP3.LUT R4, RZ, c[0x0][0x1c8], RZ, 0x33, !PT ;  /* 0x00007200ff04ba12 */ /* 0x000fc800078e33ff */
[----:B------:R-:W-:-:S05]  /*1900*/  SHF.R.S32.HI R16, RZ, 0x1f, R4 ;  /* 0x0000001fff107819 */ /* 0x000fca0000011404 */
[----:B------:R-:W-:Y:S05]  /*1910*/  @!P0 BRA `(.L_x_77) ;  /* 0x0000005000008947 */ /* 0x000fea0003800000 */
[----:B------:R-:W-:Y:S02]  /*1920*/  ULDC UR8, c[0x0][0x224] ;  /* 0x0000890000087ab9 */ /* 0x000fe40000000800 */
[----:B------:R-:W-:-:S04]  /*1930*/  @!UP2 UIMAD UR18, UR28, UR8, URZ ;  /* 0x000000081c12a2a4 */ /* 0x000fc8000f8e023f */
[----:B------:R-:W-:-:S04]  /*1940*/  ULEA UR8, UR28, UR18, 0x7 ;  /* 0x000000121c087291 */ /* 0x000fc8000f8e383f */
[----:B------:R-:W-:Y:S01]  /*1950*/  UIMAD UR8, UR52, UR31, UR8 ;  /* 0x0000001f340872a4 */ /* 0x000fe2000f8e0208 */
[----:B------:R-:W-:Y:S05]  /*1960*/  BRA `(.L_x_78) ;  /* 0x0000001000007947 */ /* 0x000fea0003800000 */
.L_x_77:
[----:B------:R-:W-:Y:S02]  /*1970*/  UMOV UR8, UR47 ;  /* 0x0000002f00087c82 */ /* 0x000fe40008000000 */
.L_x_78:
[----:B------:R-:W2:Y:S04]  /*1980*/  LDL.64 R6, [R1+0x8] ;  /* 0x0000080001067983 */ /* 0x000ea80000100a00 */
[----:B------:R1:W2:Y:S01]  /*1990*/  LDL.64 R24, [R1+0x8] ;  /* 0x0000080001187983 */ /* 0x0002a20000100a00 */
[----:B------:R-:W-:Y:S01]  /*19a0*/  UIADD3 UR6, UP4, UP3, UR6, UR42, UR44 ;  /* 0x0000002a06067290 */ /* 0x000fe2000fb9e02c */
[----:B------:R-:W-:Y:S02]  /*19b0*/  IMAD.U32 R13, RZ, RZ, UR5 ;  /* 0x00000005ff0d7e24 */ /* 0x000fe4000f8e00ff */
[----:B------:R-:W3:Y:S01]  /*19c0*/  LDL R18, [R1+0x14] ;  /* 0x0000140001127983 */ /* 0x000ee20000100800 */
[----:B------:R-:W-:Y:S01]  /*19d0*/  UIADD3 UR18, UP2, UP1, UR14, UR6, UR15 ;  /* 0x000000060e127290 */ /* 0x000fe2000f95e00f */
[----:B------:R-:W-:Y:S01]  /*19e0*/  IMAD.U32 R12, RZ, RZ, UR4 ;  /* 0x00000004ff0c7e24 */ /* 0x000fe2000f8e00ff */
[----:B------:R-:W-:Y:S01]  /*19f0*/  UIADD3.X UR6, UR9, UR45, UR50, UP4, UP3 ;  /* 0x0000002d09067290 */ /* 0x000fe2000a7e6432 */
[----:B------:R-:W4:Y:S03]  /*1a00*/  S2R R22, SR_TID.X ;  /* 0x0000000000167919 */ /* 0x000f260000002100 */
[----:B------:R-:W-:Y:S01]  /*1a10*/  UIADD3.X UR15, UR10, UR6, UR12, UP2, UP1 ;  /* 0x000000060a0f7290 */ /* 0x000fe200097e240c */
[----:B------:R-:W5:Y:S02]  /*1a20*/  S2R R23, SR_TID.X ;  /* 0x0000000000177919 */ /* 0x000f640000002100 */
[----:B------:R-:W-:-:S02]  /*1a30*/  ULDC.64 UR6, c[0x0][0x1a8] ;  /* 0x00006a0000067ab9 */ /* 0x000fc40000000a00 */
[----:B------:R-:W-:Y:S01]  /*1a40*/  UIMAD UR6, UR54, UR6, URZ ;  /* 0x00000006360672a4 */ /* 0x000fe2000f8e023f */
[----:B------:R-:W1:Y:S03]  /*1a50*/  S2R R15, SR_TID.X ;  /* 0x00000000000f7919 */ /* 0x000e660000002100 */
[----:B------:R-:W-:Y:S01]  /*1a60*/  UIMAD UR14, UR31, UR7, UR6 ;  /* 0x000000071f0e72a4 */ /* 0x000fe2000f8e0206 */
[----:B------:R-:W1:Y:S02]  /*1a70*/  S2R R17, SR_TID.X ;  /* 0x0000000000117919 */ /* 0x000e640000002100 */
[----:B------:R-:W-:Y:S02]  /*1a80*/  ULDC.64 UR6, c[0x0][0x378] ;  /* 0x0000de0000067ab9 */ /* 0x000fe40000000a00 */
[----:B------:R-:W-:-:S04]  /*1a90*/  UIMAD UR6, UR54, UR6, URZ ;  /* 0x00000006360672a4 */ /* 0x000fc8000f8e023f */
[----:B------:R-:W-:Y:S01]  /*1aa0*/  UIMAD UR9, UR31, UR7, UR6 ;  /* 0x000000071f0972a4 */ /* 0x000fe2000f8e0206 */
[----:B----4-:R-:W-:Y:S02]  /*1ab0*/  SHF.R.S32.HI R22, RZ, 0x1f, R22 ;  /* 0x0000001fff167819 */ /* 0x010fe40000011416 */
[----:B------:R-:W-:Y:S02]  /*1ac0*/  ULDC.64 UR6, c[0x0][0x370] ;  /* 0x0000dc0000067ab9 */ /* 0x000fe40000000a00 */
[----:B------:R-:W-:Y:S01]  /*1ad0*/  UIMAD UR6, UR22, UR6, URZ ;  /* 0x00000006160672a4 */ /* 0x000fe2000f8e023f */
[----:B-----5:R-:W-:-:S03]  /*1ae0*/  LEA.HI R22, R22, R23, RZ, 0x3 ;  /* 0x0000001716167211 */ /* 0x020fc600078f18ff */
[----:B------:R-:W-:Y:S01]  /*1af0*/  UIMAD UR7, UR13, UR7, UR6 ;  /* 0x000000070d0772a4 */ /* 0x000fe2000f8e0206 */
[----:B------:R-:W-:Y:S01]  /*1b00*/  SHF.R.S32.HI R22, RZ, 0x3, R22 ;  /* 0x00000003ff167819 */ /* 0x000fe20000011416 */
[----:B------:R-:W-:-:S03]  /*1b10*/  UIADD3 UR6, -UR16, UR25, UR23 ;  /* 0x0000001910067290 */ /* 0x000fc6000fffe117 */
[----:B------:R-:W-:Y:S02]  /*1b20*/  IADD3 R5, P2, R22, UR13, RZ ;  /* 0x0000000d16057c10 */ /* 0x000fe4000ff5e0ff */
[----:B------:R-:W-:Y:S01]  /*1b30*/  SHF.R.S32.HI R14, RZ, 0x1f, R22 ;  /* 0x0000001fff0e7819 */ /* 0x000fe20000011416 */
[----:B------:R-:W-:Y:S01]  /*1b40*/  ULDC UR5, c[0x0][0x2e8] ;  /* 0x0000ba0000057ab9 */ /* 0x000fe20000000800 */
[----:B------:R-:W-:Y:S01]  /*1b50*/  IMAD.U32 R10, RZ, RZ, UR13 ;  /* 0x0000000dff0a7e24 */ /* 0x000fe2000f8e00ff */
[----:B------:R-:W-:Y:S01]  /*1b60*/  UIADD3 UR6, UR6, -UR5, URZ ;  /* 0x8000000506067290 */ /* 0x000fe2000fffe03f */
[----:B------:R-:W-:Y:S02]  /*1b70*/  IADD3.X R11, R14, UR22, RZ, P2, !PT ;  /* 0x000000160e0b7c10 */ /* 0x000fe400097fe4ff */
[----:B-1----:R-:W-:Y:S01]  /*1b80*/  SHF.R.S32.HI R15, RZ, 0x1f, R15 ;  /* 0x0000001fff0f7819 */ /* 0x002fe2000001140f */
[----:B------:R-:W-:Y:S02]  /*1b90*/  USHF.R.S32.HI UR12, URZ, 0x1f, UR6 ;  /* 0x0000001f3f0c7899 */ /* 0x000fe40008011406 */
[----:B------:R-:W-:Y:S01]  /*1ba0*/  IMAD R11, R11, c[0x0][0x190], RZ ;  /* 0x000064000b0b7a24 */ /* 0x000fe200078e02ff */
[----:B------:R-:W-:Y:S01]  /*1bb0*/  LEA.HI R15, R15, R17, RZ, 0x5 ;  /* 0x000000110f0f7211 */ /* 0x000fe200078f28ff */
[----:B------:R-:W-:-:S03]  /*1bc0*/  ULEA.HI UR12, UR12, UR6, URZ, 0x6 ;  /* 0x000000060c0c7291 */ /* 0x000fc6000f8f303f */
[----:B------:R-:W-:Y:S01]  /*1bd0*/  SHF.R.S32.HI R15, RZ, 0x5, R15 ;  /* 0x00000005ff0f7819 */ /* 0x000fe2000001140f */
[----:B------:R-:W-:-:S04]  /*1be0*/  USHF.R.S32.HI UR12, URZ, 0x6, UR12 ;  /* 0x000000063f0c7899 */ /* 0x000fc8000801140c */
[----:B------:R-:W-:-:S04]  /*1bf0*/  UISETP.LT.AND UP1, UPT, URZ, UR12, UPT ;  /* 0x0000000c3f00728c */ /* 0x000fc8000bf21270 */
[----:B------:R-:W-:-:S04]  /*1c00*/  USEL UR12, URZ, UR12, !UP1 ;  /* 0x0000000c3f0c7287 */ /* 0x000fc8000c800000 */
[----:B------:R-:W-:Y:S02]  /*1c10*/  UISETP.GT.AND UP1, UPT, UR35, UR12, UPT ;  /* 0x0000000c2300728c */ /* 0x000fe4000bf24270 */
[----:B------:R-:W-:Y:S02]  /*1c20*/  UIADD3 UR10, UR13, UR8, URZ ;  /* 0x000000080d0a7290 */ /* 0x000fe4000fffe03f */
[----:B------:R-:W-:Y:S02]  /*1c30*/  UIADD3 UR8, UR13, UR11, URZ ;  /* 0x0000000b0d087290 */ /* 0x000fe4000fffe03f */
[----:B------:R-:W-:Y:S02]  /*1c40*/  ULDC.64 UR4, c[0x0][0x200] ;  /* 0x0000800000047ab9 */ /* 0x000fe40000000a00 */
[----:B------:R-:W-:Y:S01]  /*1c50*/  UIMAD.WIDE UR10, UR10, UR58, UR60 ;  /* 0x0000003a0a0a72a5 */ /* 0x000fe2000f8e023c */
[----:B------:R-:W-:Y:S01]  /*1c60*/  BSSY B0, `(.L_x_74) ;  /* 0x000046f000007945 */ /* 0x000fe20003800000 */
[----:B------:R-:W-:Y:S01]  /*1c70*/  UIADD3 UR6, UR35, -0x1, URZ ;  /* 0xffffffff23067890 */ /* 0x000fe2000fffe03f */
[----:B--2---:R-:W-:-:S05]  /*1c80*/  IMAD.MOV.U32 R24, RZ, RZ, R6 ;  /* 0x000000ffff187224 */ /* 0x004fca00078e0006 */
[----:B------:R-:W-:Y:S02]  /*1c90*/  IADD3 R6, P0, R24, UR19, RZ ;  /* 0x0000001318067c10 */ /* 0x000fe4000ff1e0ff */
[----:B------:R-:W-:-:S04]  /*1ca0*/  SHF.R.S32.HI R25, RZ, 0x1f, R24 ;  /* 0x0000001fff197819 */ /* 0x000fc80000011418 */
[----:B------:R-:W-:Y:S01]  /*1cb0*/  IADD3.X R7, R25, UR21, RZ, P0, !PT ;  /* 0x0000001519077c10 */ /* 0x000fe200087fe4ff */
[----:B------:R-:W-:-:S04]  /*1cc0*/  IMAD.WIDE.U32 R8, R5, c[0x0][0x190], R24 ;  /* 0x0000640005087a25 */ /* 0x000fc800078e0018 */
[----:B------:R-:W-:Y:S01]  /*1cd0*/  IMAD.WIDE.U32 R6, R10, c[0x0][0x370], R6 ;  /* 0x0000dc000a067a25 */ /* 0x000fe200078e0006 */
[----:B------:R-:W-:-:S03]  /*1ce0*/  IADD3 R8, P0, R8, UR36, RZ ;  /* 0x0000002408087c10 */ /* 0x000fc6000ff1e0ff */
[----:B------:R-:W-:Y:S01]  /*1cf0*/  IMAD R5, R5, c[0x0][0x194], R11 ;  /* 0x0000650005057a24 */ /* 0x000fe200078e020b */
[----:B------:R-:W-:Y:S01]  /*1d00*/  IADD3 R7, R7, UR7, RZ ;  /* 0x0000000707077c10 */ /* 0x000fe2000fffe0ff */
[----:B------:R-:W-:-:S03]  /*1d10*/  IMAD.U32 R10, RZ, RZ, UR31 ;  /* 0x0000001fff0a7e24 */ /* 0x000fc6000f8e00ff */
[----:B------:R-:W-:Y:S01]  /*1d20*/  IADD3.X R9, R9, UR30, R5, P0, !PT ;  /* 0x0000001e09097c10 */ /* 0x000fe200087fe405 */
[----:B------:R-:W-:-:S04]  /*1d30*/  IMAD.WIDE.U32 R6, R10, c[0x0][0x378], R6 ;  /* 0x0000de000a067a25 */ /* 0x000fc800078e0006 */
[----:B------:R-:W-:Y:S02]  /*1d40*/  IMAD.U32 R5, RZ, RZ, UR31 ;  /* 0x0000001fff057e24 */ /* 0x000fe4000f8e00ff */
[----:B---3--:R-:W-:Y:S02]  /*1d50*/  IMAD R10, R15, UR43, R18 ;  /* 0x0000002b0f0a7c24 */ /* 0x008fe4000f8e0212 */
[----:B------:R-:W-:-:S03]  /*1d60*/  IMAD.WIDE.U32 R8, R5, c[0x0][0x1a8], R8 ;  /* 0x00006a0005087a25 */ /* 0x000fc600078e0008 */
[C---:B------:R-:W-:Y:S01]  /*1d70*/  IADD3 R5, P0, R10.reuse, UR18, RZ ;  /* 0x000000120a057c10 */ /* 0x040fe2000ff1e0ff */
[----:B------:R1:W-:Y:S03]  /*1d80*/  STL [R1+0xc], R25 ;  /* 0x00000c1901007387 */ /* 0x0003e60000100800 */
[----:B------:R-:W-:Y:S02]  /*1d90*/  LEA.HI.X.SX32 R10, R10, UR15, 0x1, P0 ;  /* 0x0000000f0a0a7c11 */ /* 0x000fe400080f0eff */
[----:B------:R-:W-:Y:S01]  /*1da0*/  LEA R238, P0, R5, c[0x0][0x350], 0x2 ;  /* 0x0000d40005ee7a11 */ /* 0x000fe200078010ff */
[----:B------:R-:W-:Y:S01]  /*1db0*/  IMAD R11, R14, c[0x0][0x370], RZ ;  /* 0x0000dc000e0b7a24 */ /* 0x000fe200078e02ff */
[----:B------:R-:W-:Y:S02]  /*1dc0*/  IADD3 R7, R7, UR9, RZ ;  /* 0x0000000907077c10 */ /* 0x000fe4000fffe0ff */
[----:B------:R-:W-:-:S02]  /*1dd0*/  LEA.HI.X R239, R5, c[0x0][0x354], R10, 0x2, P0 ;  /* 0x0000d50005ef7a11 */ /* 0x000fc400000f140a */
[----:B------:R-:W-:Y:S01]  /*1de0*/  PLOP3.LUT P0, PT, PT, PT, UP1, 0x80, 0x0 ;  /* 0x000000000000781c */ /* 0x000fe20003f0f018 */
[----:B------:R-:W-:Y:S01]  /*1df0*/  UIMAD.WIDE UR8, UR8, UR58, UR4 ;  /* 0x0000003a080872a5 */ /* 0x000fe2000f8e0204 */
[C---:B------:R-:W-:Y:S02]  /*1e00*/  IMAD R11, R22.reuse, c[0x0][0x374], R11 ;  /* 0x0000dd00160b7a24 */ /* 0x040fe400078e020b */
[----:B------:R-:W-:Y:S01]  /*1e10*/  IMAD.WIDE.U32 R6, R22, c[0x0][0x370], R6 ;  /* 0x0000dc0016067a25 */ /* 0x000fe200078e0006 */
[----:B------:R-:W-:Y:S01]  /*1e20*/  IADD3 R9, R9, UR14, RZ ;  /* 0x0000000e09097c10 */ /* 0x000fe2000fffe0ff */
[----:B------:R1:W2:Y:S01]  /*1e30*/  R2UR UR5, R13 ;  /* 0x000000000d0573c2 */ /* 0x0002a200000e0000 */
[----:B------:R-:W-:Y:S01]  /*1e40*/  LEA R242, P3, R8, c[0x0][0x160], 0x1 ;  /* 0x0000580008f27a11 */ /* 0x000fe200078608ff */
[----:B------:R-:W-:Y:S01]  /*1e50*/  IMAD.IADD R5, R7, 0x1, R11 ;  /* 0x0000000107057824 */ /* 0x000fe200078e020b */
[----:B------:R-:W-:Y:S01]  /*1e60*/  LEA R240, P2, R6, c[0x0][0x330], 0x1 ;  /* 0x0000cc0006f07a11 */ /* 0x000fe200078408ff */
[----:B------:R-:W-:-:S02]  /*1e70*/  UMOV UR7, UR9 ;  /* 0x0000000900077c82 */ /* 0x000fc40008000000 */
[----:B------:R-:W-:Y:S02]  /*1e80*/  UMOV UR9, UR11 ;  /* 0x0000000b00097c82 */ /* 0x000fe40008000000 */
[----:B------:R1:W3:Y:S01]  /*1e90*/  R2UR UR4, R12 ;  /* 0x000000000c0473c2 */ /* 0x0002e200000e0000 */
[----:B------:R-:W-:Y:S02]  /*1ea0*/  LEA.HI.X R243, R8, c[0x0][0x164], R9, 0x1, P3 ;  /* 0x0000590008f37a11 */ /* 0x000fe400018f0c09 */
[----:B------:R-:W-:Y:S01]  /*1eb0*/  LEA.HI.X R241, R6, c[0x0][0x334], R5, 0x1, P2 ;  /* 0x0000cd0006f17a11 */ /* 0x000fe200010f0c05 */
[----:B-123--:R-:W-:Y:S05]  /*1ec0*/  @P0 BRA `(.L_x_79) ;  /* 0x000004d000000947 */ /* 0x00efea0003800000 */
        /* <DEDUP_REMOVED lines=18> */
.L_x_80:
        /* <DEDUP_REMOVED lines=18> */
.L_x_81:
[----:B------:R-:W-:-:S06]  /*2110*/  UIMAD UR6, UR20, -0x20, UR16 ;  /* 0xffffffe0140678a4 */ /* 0x000fcc000f8e0210 */
[----:B------:R-:W-:-:S13]  /*2120*/  ISETP.GE.AND P0, PT, R22, UR6, PT ;  /* 0x0000000616007c0c */ /* 0x000fda000bf06270 */
[----:B------:R-:W-:Y:S05]  /*2130*/  @P0 BRA `(.L_x_82) ;  /* 0x0000421000000947 */ /* 0x000fea0003800000 */
[----:B------:R-:W-:Y:S01]  /*2140*/  IMAD.U32 R5, RZ, RZ, UR23 ;  /* 0x00000017ff057e24 */ /* 0x000fe2000f8e00ff */
[----:B------:R-:W-:Y:S01]  /*2150*/  IADD3 R4, P0, R22, UR23, RZ ;  /* 0x0000001716047c10 */ /* 0x000fe2000ff1e0ff */
[----:B------:R-:W-:Y:S02]  /*2160*/  ULDC.64 UR6, c[0x0][0x3b8] ;  /* 0x0000ee0000067ab9 */ /* 0x000fe40000000a00 */
[----:B------:R-:W-:Y:S01]  /*2170*/  UIMAD UR6, UR54, UR6, URZ ;  /* 0x00000006360672a4 */ /* 0x000fe2000f8e023f */
[----:B------:R-:W-:Y:S01]  /*2180*/  LEA.HI.X.SX32 R5, R5, R14, 0x1, P0 ;  /* 0x0000000e05057211 */ /* 0x000fe200000f0eff */
[C-C-:B------:R-:W-:Y:S02]  /*2190*/  IMAD.WIDE.U32 R8, R4.reuse, c[0x0][0x3a0], R24.reuse ;  /* 0x0000e80004087a25 */ /* 0x140fe400078e0018 */
[----:B------:R-:W-:Y:S02]  /*21a0*/  UIMAD UR9, UR31, UR7, UR6 ;  /* 0x000000071f0972a4 */ /* 0x000fe4000f8e0206 */
[----:B------:R-:W-:Y:S01]  /*21b0*/  IMAD R10, R5, c[0x0][0x3a0], RZ ;  /* 0x0000e800050a7a24 */ /* 0x000fe200078e02ff */
[----:B------:R-:W-:Y:S01]  /*21c0*/  ULDC.64 UR6, c[0x0][0x3c0] ;  /* 0x0000f00000067ab9 */ /* 0x000fe20000000a00 */
[----:B------:R-:W-:Y:S01]  /*21d0*/  IMAD.WIDE.U32 R6, R4, c[0x0][0x3a8], R24 ;  /* 0x0000ea0004067a25 */ /* 0x000fe200078e0018 */
[----:B------:R-:W-:-:S03]  /*21e0*/  UIMAD UR6, UR54, UR6, URZ ;  /* 0x00000006360672a4 */ /* 0x000fc6000f8e023f */
[----:B------:R-:W-:Y:S01]  /*21f0*/  IMAD R11, R4, c[0x0][0x3a4], R10 ;  /* 0x0000e900040b7a24 */ /* 0x000fe200078e020a */
[----:B------:R-:W-:Y:S01]  /*2200*/  IADD3 R10, P0, R8, UR12, RZ ;  /* 0x0000000c080a7c10 */ /* 0x000fe2000ff1e0ff */
[----:B------:R-:W-:Y:S01]  /*2210*/  IMAD R5, R5, c[0x0][0x3a8], RZ ;  /* 0x0000ea0005057a24 */ /* 0x000fe200078e02ff */
[----:B------:R-:W-:Y:S02]  /*2220*/  UIMAD UR6, UR31, UR7, UR6 ;  /* 0x000000071f0672a4 */ /* 0x000fe4000f8e0206 */
[----:B------:R-:W-:Y:S01]  /*2230*/  IADD3.X R11, R9, UR13, R11, P0, !PT ;  /* 0x0000000d090b7c10 */ /* 0x000fe200087fe40b */
[----:B------:R-:W-:Y:S01]  /*2240*/  IMAD R4, R4, c[0x0][0x3ac], R5 ;  /* 0x0000eb0004047a24 */ /* 0x000fe200078e0205 */
[----:B------:R-:W-:Y:S01]  /*2250*/  IADD3 R8, P0, R6, UR8, RZ ;  /* 0x0000000806087c10 */ /* 0x000fe2000ff1e0ff */
[----:B------:R-:W-:-:S03]  /*2260*/  IMAD.U32 R5, RZ, RZ, UR31 ;  /* 0x0000001fff057e24 */ /* 0x000fc6000f8e00ff */
[----:B------:R-:W-:Y:S01]  /*2270*/  IADD3.X R9, R7, UR11, R4, P0, !PT ;  /* 0x0000000b07097c10 */ /* 0x000fe200087fe404 */
[----:B------:R-:W-:Y:S02]  /*2280*/  IMAD.U32 R4, RZ, RZ, UR31 ;  /* 0x0000001fff047e24 */ /* 0x000fe4000f8e00ff */
[----:B------:R-:W-:-:S04]  /*2290*/  IMAD.WIDE.U32 R10, R5, c[0x0][0x3b8], R10 ;  /* 0x0000ee00050a7a25 */ /* 0x000fc800078e000a */
[----:B------:R-:W-:Y:S01]  /*22a0*/  IMAD.WIDE.U32 R8, R4, c[0x0][0x3c0], R8 ;  /* 0x0000f00004087a25 */ /* 0x000fe200078e0008 */
[----:B------:R-:W-:Y:S02]  /*22b0*/  IADD3 R5, R11, UR9, RZ ;  /* 0x000000090b057c10 */ /* 0x000fe4000fffe0ff */
[----:B------:R-:W-:Y:S02]  /*22c0*/  LEA R6, P1, R10, c[0x0][0x340], 0x1 ;  /* 0x0000d0000a067a11 */ /* 0x000fe400078208ff */
[----:B------:R-:W-:Y:S02]  /*22d0*/  IADD3 R9, R9, UR6, RZ ;  /* 0x0000000609097c10 */ /* 0x000fe4000fffe0ff */
[----:B------:R-:W-:Y:S02]  /*22e0*/  LEA R4, P0, R8, c[0x0][0x348], 0x1 ;  /* 0x0000d20008047a11 */ /* 0x000fe400078008ff */
[----:B------:R-:W-:Y:S02]  /*22f0*/  LEA.HI.X R7, R10, c[0x0][0x344], R5, 0x1, P1 ;  /* 0x0000d1000a077a11 */ /* 0x000fe400008f0c05 */
[----:B------:R-:W-:-:S03]  /*2300*/  LEA.HI.X R5, R8, c[0x0][0x34c], R9, 0x1, P0 ;  /* 0x0000d30008057a11 */ /* 0x000fc600000f0c09 */
[----:B------:R1:W-:Y:S04]  /*2310*/  STG.E.128 [R6.64], RZ ;  /* 0x000000ff06007986 */ /* 0x0003e8000c101d04 */
[----:B------:R1:W-:Y:S04]  /*2320*/  STG.E.128 [R6.64+0x80], RZ ;  /* 0x000080ff06007986 */ /* 0x0003e8000c101d04 */
[----:B------:R1:W-:Y:S04]  /*2330*/  STG.E.128 [R6.64+0x100], RZ ;  /* 0x000100ff06007986 */ /* 0x0003e8000c101d04 */
[----:B------:R1:W-:Y:S04]  /*2340*/  STG.E.128 [R6.64+0x180], RZ ;  /* 0x000180ff06007986 */ /* 0x0003e8000c101d04 */
[----:B------:R1:W-:Y:S04]  /*2350*/  STG.E.128 [R4.64], RZ ;  /* 0x000000ff04007986 */ /* 0x0003e8000c101d04 */
[----:B------:R1:W-:Y:S04]  /*2360*/  STG.E.128 [R4.64+0x80], RZ ;  /* 0x000080ff04007986 */ /* 0x0003e8000c101d04 */
[----:B------:R1:W-:Y:S04]  /*2370*/  STG.E.128 [R4.64+0x100], RZ ;  /* 0x000100ff04007986 */ /* 0x0003e8000c101d04 */
[----:B------:R1:W-:Y:S01]  /*2380*/  STG.E.128 [R4.64+0x180], RZ ;  /* 0x000180ff04007986 */ /* 0x0003e2000c101d04 */
[----:B------:R-:W-:Y:S05]  /*2390*/  BRA `(.L_x_82) ;  /* 0x00003fb000007947 */ /* 0x000fea0003800000 */
.L_x_79:
[----:B------:R-:W2:Y:S01]  /*23a0*/  LDL R21, [R1+0x10] ;  /* 0x0000100001157983 */ /* 0x000ea20000100800 */
[----:B------:R-:W-:Y:S01]  /*23b0*/  UIMAD UR11, UR20, -0x20, UR16 ;  /* 0xffffffe0140b78a4 */ /* 0x000fe2000f8e0210 */
[----:B------:R-:W-:Y:S01]  /*23c0*/  IADD3 R5, R22, 0x20, RZ ;  /* 0x0000002016057810 */ /* 0x000fe20007ffe0ff */
[----:B------:R-:W-:-:S02]  /*23d0*/  IMAD.MOV.U32 R20, RZ, RZ, 0x40 ;  /* 0x00000040ff147424 */ /* 0x000fc400078e00ff */
[----:B------:R-:W-:Y:S02]  /*23e0*/  IMAD.MOV.U32 R244, RZ, RZ, 0x7f800000 ;  /* 0x7f800000fff47424 */ /* 0x000fe400078e00ff */
[----:B------:R-:W-:Y:S01]  /*23f0*/  ISETP.GE.AND P2, PT, R22, UR11, PT ;  /* 0x0000000b16007c0c */ /* 0x000fe2000bf46270 */
[----:B------:R-:W-:Y:S01]  /*2400*/  UIMAD UR11, UR6, -0x40, UR25 ;  /* 0xffffffc0060b78a4 */ /* 0x000fe2000f8e0219 */
[----:B------:R-:W-:-:S04]  /*2410*/  IMAD.WIDE.U32 R18, R20, c[0x0][0x370], RZ ;  /* 0x0000dc0014127a25 */ /* 0x000fc800078e00ff */
[----:B------:R-:W-:Y:S01]  /*2420*/  IMAD R15, R20, c[0x0][0x374], RZ ;  /* 0x0000dd00140f7a24 */ /* 0x000fe200078e02ff */
[----:B------:R-:W-:Y:S01]  /*2430*/  ISETP.GE.AND P1, PT, R5, UR11, PT ;  /* 0x0000000b05007c0c */ /* 0x000fe2000bf26270 */
[----:B------:R-:W-:Y:S02]  /*2440*/  IMAD.U32 R5, RZ, RZ, UR23 ;  /* 0x00000017ff057e24 */ /* 0x000fe4000f8e00ff */
[----:B------:R-:W-:-:S03]  /*2450*/  IMAD.MOV.U32 R245, RZ, RZ, 0x7f800000 ;  /* 0x7f800000fff57424 */ /* 0x000fc600078e00ff */
[C---:B------:R-:W-:Y:S02]  /*2460*/  @!P2 IADD3 R11, P3, R22.reuse, UR23, RZ ;  /* 0x00000017160bac10 */ /* 0x040fe4000ff7e0ff */
[----:B------:R-:W-:Y:S02]  /*2470*/  @!P2 IADD3 R12, P0, R22, UR23, RZ ;  /* 0x00000017160cac10 */ /* 0x000fe4000ff1e0ff */
[-C--:B------:R-:W-:Y:S01]  /*2480*/  @!P2 LEA.HI.X.SX32 R6, R5, R14.reuse, 0x1, P3 ;  /* 0x0000000e0506a211 */ /* 0x080fe200018f0eff */
[--C-:B------:R-:W-:Y:S01]  /*2490*/  @!P2 IMAD.WIDE.U32 R8, R11, c[0x0][0x1a0], R24.reuse ;  /* 0x000068000b08aa25 */ /* 0x100fe200078e0018 */
[----:B------:R-:W-:Y:S02]  /*24a0*/  @!P2 LEA.HI.X.SX32 R13, R5, R14, 0x1, P0 ;  /* 0x0000000e050da211 */ /* 0x000fe400000f0eff */
[----:B------:R-:W-:Y:S01]  /*24b0*/  @!P1 IADD3 R10, P0, R240, R18, RZ ;  /* 0x00000012f00a9210 */ /* 0x000fe20007f1e0ff */
[----:B------:R-:W-:Y:S01]  /*24c0*/  @!P2 IMAD R5, R6, c[0x0][0x1a0], RZ ;  /* 0x000068000605aa24 */ /* 0x000fe200078e02ff */
[----:B------:R-:W-:Y:S01]  /*24d0*/  @!P2 IADD3 R14, P3, R8, UR26, RZ ;  /* 0x0000001a080eac10 */ /* 0x000fe2000ff7e0ff */
[----:B------:R-:W-:-:S04]  /*24e0*/  @!P2 IMAD.WIDE.U32 R6, R12, c[0x0][0x198], R24 ;  /* 0x000066000c06aa25 */ /* 0x000fc800078e0018 */
[----:B------:R-:W-:Y:S02]  /*24f0*/  @!P2 IMAD R13, R13, c[0x0][0x198], RZ ;  /* 0x000066000d0daa24 */ /* 0x000fe400078e02ff */
[----:B------:R-:W-:Y:S01]  /*2500*/  @!P2 IMAD R5, R11, c[0x0][0x1a4], R5 ;  /* 0x000069000b05aa24 */ /* 0x000fe200078e0205 */
[----:B------:R-:W-:Y:S01]  /*2510*/  @!P1 IADD3.X R11, R241, R19, R15, P0, !PT ;  /* 0x00000013f10b9210 */ /* 0x000fe200007fe40f */
[----:B------:R-:W-:Y:S01]  /*2520*/  @!P2 IMAD R13, R12, c[0x0][0x19c], R13 ;  /* 0x000067000c0daa24 */ /* 0x000fe200078e020d */
[----:B------:R-:W-:Y:S01]  /*2530*/  @!P2 IADD3 R12, P0, R6, UR29, RZ ;  /* 0x0000001d060cac10 */ /* 0x000fe2000ff1e0ff */
[C---:B------:R-:W-:Y:S01]  /*2540*/  @!P2 IMAD R6, R16.reuse, c[0x0][0x1b8], RZ ;  /* 0x00006e001006aa24 */ /* 0x040fe200078e02ff */
[----:B------:R-:W-:Y:S01]  /*2550*/  @!P2 IADD3.X R15, R9, UR27, R5, P3, !PT ;  /* 0x0000001b090fac10 */ /* 0x000fe20009ffe405 */
[----:B------:R-:W-:Y:S01]  /*2560*/  @!P2 IMAD R5, R16, c[0x0][0x1b0], RZ ;  /* 0x00006c001005aa24 */ /* 0x000fe200078e02ff */
[----:B------:R-:W-:Y:S01]  /*2570*/  @!P2 IADD3.X R13, R7, UR34, R13, P0, !PT ;  /* 0x00000022070dac10 */ /* 0x000fe200087fe40d */
[C---:B------:R-:W-:Y:S01]  /*2580*/  @!P2 IMAD R9, R4.reuse, c[0x0][0x1bc], R6 ;  /* 0x00006f000409aa24 */ /* 0x040fe200078e0206 */
[----:B------:R-:W-:Y:S01]  /*2590*/  PLOP3.LUT P0, PT, PT, PT, UP6, 0x80, 0x0 ;  /* 0x000000000000781c */ /* 0x000fe20003f0f068 */
[----:B------:R-:W-:-:S02]  /*25a0*/  @!P2 IMAD R7, R4, c[0x0][0x1b4], R5 ;  /* 0x00006d000407aa24 */ /* 0x000fc400078e0205 */
[----:B------:R-:W-:-:S04]  /*25b0*/  @!P2 IMAD.WIDE.U32 R12, R4, c[0x0][0x1b0], R12 ;  /* 0x00006c00040caa25 */ /* 0x000fc800078e000c */
[----:B------:R-:W-:Y:S01]  /*25c0*/  @!P2 IMAD.WIDE.U32 R14, R4, c[0x0][0x1b8], R14 ;  /* 0x00006e00040eaa25 */ /* 0x000fe200078e000e */
[----:B------:R-:W-:-:S03]  /*25d0*/  @!P2 LEA R4, P3, R12, c[0x0][0x168], 0x1 ;  /* 0x00005a000c04aa11 */ /* 0x000fc600078608ff */
[----:B------:R-:W-:Y:S01]  /*25e0*/  @!P2 IMAD.IADD R13, R13, 0x1, R7 ;  /* 0x000000010d0da824 */ /* 0x000fe200078e0207 */
[----:B------:R-:W-:Y:S01]  /*25f0*/  @!P2 LEA R8, P5, R14, c[0x0][0x170], 0x1 ;  /* 0x00005c000e08aa11 */ /* 0x000fe200078a08ff */
[----:B------:R-:W-:Y:S01]  /*2600*/  @P0 BAR.SYNC.DEFER_BLOCKING 0x0 ;  /* 0x0000000000000b1d */ /* 0x000fe20000010000 */
[----:B------:R-:W-:Y:S02]  /*2610*/  @!P2 IMAD.IADD R9, R15, 0x1, R9 ;  /* 0x000000010f09a824 */ /* 0x000fe400078e0209 */
[----:B------:R-:W-:-:S03]  /*2620*/  IMAD.WIDE.U32 R16, R20, c[0x0][0x190], RZ ;  /* 0x0000640014107a25 */ /* 0x000fc600078e00ff */
[----:B------:R-:W-:Y:S01]  /*2630*/  @!P2 LEA.HI.X R9, R14, c[0x0][0x174], R9, 0x1, P5 ;  /* 0x00005d000e09aa11 */ /* 0x000fe200028f0c09 */
[----:B------:R-:W-:Y:S01]  /*2640*/  IMAD R20, R20, c[0x0][0x194], RZ ;  /* 0x0000650014147a24 */ /* 0x000fe200078e02ff */
[----:B------:R-:W-:-:S04]  /*2650*/  @!P1 IADD3 R6, P4, R242, R16, RZ ;  /* 0x00000010f2069210 */ /* 0x000fc80007f9e0ff */
[----:B------:R-:W-:Y:S01]  /*2660*/  @!P1 IADD3.X R7, R243, R17, R20, P4, !PT ;  /* 0x00000011f3079210 */ /* 0x000fe200027fe414 */
[----:B------:R1:W-:Y:S04]  /*2670*/  @P2 STS.128 [R237+0x14000], RZ ;  /* 0x014000ffed002388 */ /* 0x0003e80000000c00 */
[----:B------:R1:W-:Y:S04]  /*2680*/  @P2 STS.128 [R237+0x15000], RZ ;  /* 0x015000ffed002388 */ /* 0x0003e80000000c00 */
[----:B------:R1:W-:Y:S04]  /*2690*/  @P2 STS.128 [R237+0x16000], RZ ;  /* 0x016000ffed002388 */ /* 0x0003e80000000c00 */
[----:B------:R1:W-:Y:S04]  /*26a0*/  @P2 STS.128 [R237+0x17000], RZ ;  /* 0x017000ffed002388 */ /* 0x0003e80000000c00 */
[----:B------:R-:W-:Y:S01]  /*26b0*/  @!PT LDS RZ, [RZ] ;  /* 0x00000000fffff984 */ /* 0x000fe20000000800 */
[----:B------:R-:W-:Y:S01]  /*26c0*/  @!PT LDS RZ, [RZ] ;  /* 0x00000000fffff984 */ /* 0x000fe20000000800 */
[----:B------:R-:W-:Y:S01]  /*26d0*/  @!PT LDS RZ, [RZ] ;  /* 0x00000000fffff984 */ /* 0x000fe20000000800 */
[----:B------:R3:W-:Y:S04]  /*26e0*/  @!P2 LDGSTS.E.BYPASS.LTC128B.128 [R237+0x14000], [R8.64] ;  /* 0x1400000008edafae */ /* 0x0007e8000b901d44 */
[----:B------:R3:W-:Y:S04]  /*26f0*/  @!P2 LDGSTS.E.BYPASS.LTC128B.128 [R237+0x15000], [R8.64+0x80] ;  /* 0x1500008008edafae */ /* 0x0007e8000b901d44 */
[----:B------:R3:W-:Y:S04]  /*2700*/  @!P2 LDGSTS.E.BYPASS.LTC128B.128 [R237+0x16000], [R8.64+0x100] ;  /* 0x1600010008edafae */ /* 0x0007e8000b901d44 */
[----:B------:R3:W-:Y:S04]  /*2710*/  @!P2 LDGSTS.E.BYPASS.LTC128B.128 [R237+0x17000], [R8.64+0x180] ;  /* 0x1700018008edafae */ /* 0x0007e8000b901d44 */
[----:B------:R-:W0:Y:S01]  /*2720*/  LDGDEPBAR ;  /* 0x00000000000079af */ /* 0x000e220000000000 */
[----:B------:R-:W-:Y:S01]  /*2730*/  UIADD3 UR15, UR25, 0x20, UR23 ;  /* 0x00000020190f7890 */ /* 0x000fe2000fffe017 */
        /* <DEDUP_REMOVED lines=31> */
[C---:B--2---:R-:W-:Y:S01]  /*2930*/  IADD3 R5, R21.reuse, 0x8, RZ ;  /* 0x0000000815057810 */ /* 0x044fe20007ffe0ff */
[----:B------:R-:W-:Y:S01]  /*2940*/  IMAD.SHL.U32 R247, R21, 0x4, RZ ;  /* 0x0000000415f77824 */ /* 0x000fe200078e00ff */
[----:B---3--:R-:W-:Y:S02]  /*2950*/  SHF.R.S32.HI R8, RZ, 0x1f, R21 ;  /* 0x0000001fff087819 */ /* 0x008fe40000011415 */
[----:B------:R-:W-:Y:S02]  /*2960*/  ISETP.GE.AND P6, PT, R5, UR11, PT ;  /* 0x0000000b05007c0c */ /* 0x000fe4000bfc6270 */
[----:B------:R-:W-:Y:S02]  /*2970*/  @!P2 LEA.HI.X R5, R12, c[0x0][0x16c], R13, 0x1, P3 ;  /* 0x00005b000c05aa11 */ /* 0x000fe400018f0c0d */
[----:B------:R-:W-:Y:S02]  /*2980*/  ISETP.GE.AND P3, PT, R22, UR11, PT ;  /* 0x0000000b16007c0c */ /* 0x000fe4000bf66270 */
[----:B------:R-:W-:-:S11]  /*2990*/  SHF.L.U64.HI R246, R21, 0x2, R8 ;  /* 0x0000000215f67819 */ /* 0x000fd60000010208 */
        /* <DEDUP_REMOVED lines=22> */
[----:B------:R1:W-:Y:S04]  /*2b00*/  @P3 STS.128 [R237], RZ ;  /* 0x000000ffed003388 */ /* 0x0003e80000000c00 */
[----:B------:R1:W-:Y:S04]  /*2b10*/  @P3 STS.128 [R237+0x2000], RZ ;  /* 0x002000ffed003388 */ /* 0x0003e80000000c00 */
[----:B------:R1:W-:Y:S04]  /*2b20*/  @P3 STS.128 [R237+0x4000], RZ ;  /* 0x004000ffed003388 */ /* 0x0003e80000000c00 */
[----:B------:R1:W-:Y:S04]  /*2b30*/  @P3 STS.128 [R237+0x6000], RZ ;  /* 0x006000ffed003388 */ /* 0x0003e80000000c00 */
[----:B------:R-:W-:Y:S01]  /*2b40*/  @!PT LDS RZ, [RZ] ;  /* 0x00000000fffff984 */ /* 0x000fe20000000800 */
[----:B------:R-:W-:Y:S01]  /*2b50*/  @!PT LDS RZ, [RZ] ;  /* 0x00000000fffff984 */ /* 0x000fe20000000800 */
[----:B------:R-:W-:Y:S01]  /*2b60*/  @!PT LDS RZ, [RZ] ;  /* 0x00000000fffff984 */ /* 0x000fe20000000800 */
[----:B------:R1:W-:Y:S04]  /*2b70*/  @!P3 LDGSTS.E.BYPASS.LTC128B.128 [R237], [R242.64] ;  /* 0x00000000f2edbfae */ /* 0x0003e8000b901d44 */
        /* <DEDUP_REMOVED lines=13> */
[----:B------:R2:W-:Y:S01]  /*2c50*/  @!P1 LDGSTS.E.BYPASS.LTC128B.128 [R237+0x7000], [R6.64+0x180] ;  /* 0x0700018006ed9fae */ /* 0x0005e2000b901d44 */
[----:B------:R-:W-:-:S03]  /*2c60*/  ISETP.GE.AND P1, PT, R21, UR11, PT ;  /* 0x0000000b15007c0c */ /* 0x000fc6000bf26270 */
        /* <DEDUP_REMOVED lines=8> */
[----:B------:R3:W-:Y:S01]  /*2cf0*/  @!P2 LDGSTS.E.BYPASS.LTC128B.128 [R237+0x11000], [R4.64+0x80] ;  /* 0x1100008004edafae */ /* 0x0007e2000b901d44 */
[----:B--2---:R-:W-:-:S03]  /*2d00*/  IADD3 R6, P0, R247, UR8, RZ ;  /* 0x00000008f7067c10 */ /* 0x004fc6000ff1e0ff */
[----:B------:R3:W-:Y:S01]  /*2d10*/  @!P2 LDGSTS.E.BYPASS.LTC128B.128 [R237+0x12000], [R4.64+0x100] ;  /* 0x1200010004edafae */ /* 0x0007e2000b901d44 */
[----:B------:R-:W-:-:S03]  /*2d20*/  IADD3.X R7, R246, UR7, RZ, P0, !PT ;  /* 0x00000007f6077c10 */ /* 0x000fc600087fe4ff */
[----:B------:R3:W-:Y:S04]  /*2d30*/  @!P2 LDGSTS.E.BYPASS.LTC128B.128 [R237+0x13000], [R4.64+0x180] ;  /* 0x1300018004edafae */ /* 0x0007e8000b901d44 */
[----:B------:R-:W0:Y:S04]  /*2d40*/  LDGDEPBAR ;  /* 0x00000000000079af */ /* 0x000e280000000000 */
[----:B------:R1:W5:Y:S04]  /*2d50*/  @!P1 LDG.E R244, [R6.64] ;  /* 0x0000000406f49981 */ /* 0x000368000c1e1900 */
[----:B------:R1:W5:Y:S01]  /*2d60*/  @!P6 LDG.E R245, [R6.64+0x20] ;  /* 0x0000200406f5e981 */ /* 0x000362000c1e1900 */
[----:B------:R-:W-:Y:S01]  /*2d70*/  CS2R R22, SRZ ;  /* 0x0000000000167805 */ /* 0x000fe2000001ff00 */
[----:B------:R-:W-:Y:S01]  /*2d80*/  CS2R R12, SRZ ;  /* 0x00000000000c7805 */ /* 0x000fe2000001ff00 */
[----:B---3--:R-:W-:Y:S01]  /*2d90*/  IMAD.U32 R4, RZ, RZ, UR25 ;  /* 0x00000019ff047e24 */ /* 0x008fe2000f8e00ff */
[----:B------:R-:W-:-:S04]  /*2da0*/  DEPBAR.LE SB0, 0x1 ;  /* 0x000080400000791a */ /* 0x000fc80000000000 */
[----:B------:R-:W-:Y:S01]  /*2db0*/  BAR.SYNC.DEFER_BLOCKING 0x0 ;  /* 0x0000000000007b1d */ /* 0x000fe20000010000 */
[----:B------:R-:W-:Y:S02]  /*2dc0*/  IADD3 R5, R21, 0x1, RZ ;  /* 0x0000000115057810 */ /* 0x000fe40007ffe0ff */
[----:B------:R-:W-:Y:S02]  /*2dd0*/  CS2R R20, SRZ ;  /* 0x0000000000147805 */ /* 0x000fe4000001ff00 */
[----:B------:R-:W-:-:S05]  /*2de0*/  IADD3 R4, R5, UR16, -R4 ;  /* 0x0000001005047c10 */ /* 0x000fca000fffe804 */
[----:B------:R1:W-:Y:S04]  /*2df0*/  STL [R1], R4 ;  /* 0x0000000401007387 */ /* 0x0003e80000100800 */
[----:B------:R1:W2:Y:S04]  /*2e00*/  LDSM.16.M88.4 R132, [R229+0x14000] ;  /* 0x01400000e584783b */ /* 0x0002a80000000200 */
[----:B------:R1:W3:Y:S04]  /*2e10*/  LDSM.16.M88.4 R136, [R230+0x14000] ;  /* 0x01400000e688783b */ /* 0x0002e80000000200 */
[----:B------:R1:W4:Y:S04]  /*2e20*/  LDSM.16.M88.4 R140, [R231+0x14000] ;  /* 0x01400000e78c783b */ /* 0x0003280000000200 */
        /* <DEDUP_REMOVED lines=13> */
.L_x_85:
[----:B------:R-:W0:Y:S01]  /*2f00*/  LDGDEPBAR ;  /* 0x00000000000079af */ /* 0x000e220000000000 */
[----:B------:R-:W-:Y:S01]  /*2f10*/  USHF.L.U32 UR11, UR6, 0x6, URZ ;  /* 0x00000006060b7899 */ /* 0x000fe2000800063f */
[----:B-----5:R-:W-:Y:S01]  /*2f20*/  FSETP.NEU.FTZ.AND P1, PT, R244, -INF , PT ;  /* 0xff800000f400780b */ /* 0x020fe20003f3d000 */
[----:B------:R-:W-:Y:S02]  /*2f30*/  UISETP.GT.AND UP2, UPT, UR6, UR12, UPT ;  /* 0x0000000c0600728c */ /* 0x000fe4000bf44270 */
[----:B------:R-:W2:Y:S01]  /*2f40*/  LDL R69, [R1] ;  /* 0x0000000001457983 */ /* 0x000ea20000100800 */
[----:B------:R-:W-:Y:S03]  /*2f50*/  UISETP.GE.AND UP0, UPT, UR11, UR15, UPT ;  /* 0x0000000f0b00728c */ /* 0x000fe6000bf06270 */
[----:B------:R-:W-:Y:S01]  /*2f60*/  PLOP3.LUT P3, PT, PT, PT, UP2, 0x80, 0x0 ;  /* 0x000000000000781c */ /* 0x000fe20003f6f028 */
[----:B------:R-:W3:Y:S01]  /*2f70*/  LDL R68, [R1+0x4] ;  /* 0x0000040001447983 */ /* 0x000ee20000100800 */
[----:B------:R-:W-:Y:S06]  /*2f80*/  UISETP.LT.AND UP0, UPT, UR14, UR16, UP0 ;  /* 0x000000100e00728c */ /* 0x000fec0008701270 */
[----:B------:R-:W-:Y:S01]  /*2f90*/  PLOP3.LUT P0, PT, PT, PT, UP0, 0x80, 0x0 ;  /* 0x000000000000781c */ /* 0x000fe20003f0f008 */
[----:B------:R-:W-:Y:S04]  /*2fa0*/  DEPBAR.LE SB0, 0x0 ;  /* 0x000080000000791a */ /* 0x000fe80000000000 */
[----:B------:R-:W-:Y:S06]  /*2fb0*/  BAR.SYNC.DEFER_BLOCKING 0x0 ;  /* 0x0000000000007b1d */ /* 0x000fec0000010000 */
[----:B-1----:R-:W-:Y:S05]  /*2fc0*/  LDSM.16.M88.4 R8, [R2] ;  /* 0x000000000208783b */ /* 0x002fea0000000200 */
[----:B------:R-:W1:Y:S05]  /*2fd0*/  LDSM.16.M88.4 R44, [R229+0x10000] ;  /* 0x01000000e52c783b */ /* 0x000e6a0000000200 */
[----:B------:R-:W-:Y:S05]  /*2fe0*/  LDSM.16.M88.4 R48, [R3] ;  /* 0x000000000330783b */ /* 0x000fea0000000200 */
[----:B------:R-:W4:Y:S05]  /*2ff0*/  LDSM.16.M88.4 R52, [R230+0x10000] ;  /* 0x01000000e634783b */ /* 0x000f2a0000000200 */
[----:B------:R-:W-:Y:S05]  /*3000*/  LDSM.16.M88.4 R56, [R228] ;  /* 0x00000000e438783b */ /* 0x000fea0000000200 */
[----:B------:R-:W4:Y:S05]  /*3010*/  LDSM.16.M88.4 R60, [R231+0x10000] ;  /* 0x01000000e73c783b */ /* 0x000f2a0000000200 */
[----:B------:R-:W-:Y:S01]  /*3020*/  LDSM.16.M88.4 R64, [R232+0x10000] ;  /* 0x01000000e840783b */ /* 0x000fe20000000200 */
[C---:B-1----:R-:W-:Y:S08]  /*3030*/  HMMA.16816.F32.BF16 R4, R8.reuse, R44, RZ ;  /* 0x0000002c0804723c */ /* 0x042ff000000418ff */
[----:B------:R-:W-:Y:S01]  /*3040*/  HMMA.16816.F32.BF16 R8, R8, R46, RZ ;  /* 0x0000002e0808723c */ /* 0x000fe200000418ff */
[----:B------:R-:W1:Y:S11]  /*3050*/  LDSM.16.M88.4 R44, [R227] ;  /* 0x00000000e32c783b */ /* 0x000e760000000200 */
[----:B------:R-:W-:Y:S04]  /*3060*/  @!UPT UIADD3 URZ, URZ, URZ, URZ ;  /* 0x0000003f3f3ff290 */ /* 0x000fe8000fffe03f */
        /* <DEDUP_REMOVED lines=51> */
[----:B------:R-:W-:Y:S04]  /*33a0*/  IMAD.U32 R48, RZ, RZ, UR20 ;  /* 0x00000014ff307e24 */ /* 0x000fe8000f8e00ff */
[C---:B------:R-:W-:Y:S01]  /*33b0*/  @!P0 IMNMX R50, R51.reuse, UR16, PT ;  /* 0x0000001033328c17 */ /* 0x040fe2000b800200 */
[----:B---3--:R-:W-:Y:S01]  /*33c0*/  @!P0 IMAD R48, R48, 0x20, R68 ;  /* 0x0000002030308824 */ /* 0x008fe200078e0244 */
[----:B------:R-:W-:Y:S01]  /*33d0*/  @!P0 IADD3 R51, R51, 0x8, RZ ;  /* 0x0000000833338810 */ /* 0x000fe20007ffe0ff */
[----:B------:R-:W-:Y:S01]  /*33e0*/  FMUL.FTZ R49, R244, 1.4426950216293334961 ;  /* 0x3fb8aa3bf4317820 */ /* 0x000fe20000410000 */
[C---:B--2---:R-:W-:Y:S01]  /*33f0*/  HMMA.16816.F32.BF16 R4, R56.reuse, R60, R4 ;  /* 0x0000003c3804723c */ /* 0x044fe20000041804 */
[----:B------:R-:W-:Y:S04]  /*3400*/  IMAD.MOV.U32 R68, RZ, RZ, c[0x0][0x22c] ;  /* 0x00008b00ff447624 */ /* 0x000fe800078e00ff */
        /* <DEDUP_REMOVED lines=17> */
[----:B------:R-:W-:Y:S09]  /*3520*/  @!P0 FSEL R6, R6, -INF , !P2 ;  /* 0xff80000006068808 */ /* 0x000ff20005000000 */
        /* <DEDUP_REMOVED lines=180> */
[----:B------:R-:W-:Y:S01]  /*4070*/  IMAD.MOV.U32 R6, RZ, RZ, c[0x0][0x370] ;  /* 0x0000dc00ff067624 */ /* 0x000fe200078e00ff */
[----:B------:R-:W-:Y:S03]  /*4080*/  MOV R7, c[0x0][0x374] ;  /* 0x0000dd0000077a02 */ /* 0x000fe60000000f00 */
[----:B------:R-:W-:Y:S05]  /*4090*/  IMAD.U32 R4, R6, -0x40, RZ ;  /* 0xffffffc006047824 */ /* 0x000fea00078e00ff */
[C---:B------:R-:W-:Y:S04]  /*40a0*/  LEA R5, P0, R4.reuse, R240, 0x1 ;  /* 0x000000f004057211 */ /* 0x040fe800078008ff */
[----:B------:R-:W-:Y:S01]  /*40b0*/  LEA.HI.X.SX32 R4, R4, R241, 0x1, P0 ;  /* 0x000000f104047211 */ /* 0x000fe200000f0eff */
[----:B------:R-:W-:Y:S03]  /*40c0*/  IMAD.MOV.U32 R240, RZ, RZ, R5 ;  /* 0x000000fffff07224 */ /* 0x000fe600078e0005 */
[----:B------:R-:W-:Y:S02]  /*40d0*/  MOV R241, R4 ;  /* 0x0000000400f17202 */ /* 0x000fe40000000f00 */
[C---:B------:R-:W-:Y:S03]  /*40e0*/  LEA R4, P0, R6.reuse, R240, 0x6 ;  /* 0x000000f006047211 */ /* 0x040fe600078030ff */
[----:B------:R-:W-:Y:S01]  /*40f0*/  @!PT LDS RZ, [RZ] ;  /* 0x00000000fffff984 */ /* 0x000fe20000000800 */
[----:B------:R-:W-:Y:S01]  /*4100*/  @!PT LDS RZ, [RZ] ;  /* 0x00000000fffff984 */ /* 0x000fe20000000800 */
[----:B------:R-:W-:Y:S01]  /*4110*/  @!PT LDS RZ, [RZ] ;  /* 0x00000000fffff984 */ /* 0x000fe20000000800 */
[----:B------:R1:W-:Y:S01]  /*4120*/  LDGSTS.E.BYPASS.LTC128B.128 [R237+0x8000], [R240.64] ;  /* 0x08000000f0ed7fae */ /* 0x0003e2000b901d44 */
[----:B------:R-:W-:Y:S03]  /*4130*/  LEA.HI.X R5, R6, R241, R7, 0x6, P0 ;  /* 0x000000f106057211 */ /* 0x000fe600000f3407 */
[----:B------:R1:W-:Y:S04]  /*4140*/  LDGSTS.E.BYPASS.LTC128B.128 [R237+0xa000], [R240.64+0x80] ;  /* 0x0a000080f0ed7fae */ /* 0x0003e8000b901d44 */
[----:B------:R1:W-:Y:S04]  /*4150*/  LDGSTS.E.BYPASS.LTC128B.128 [R237+0xc000], [R240.64+0x100] ;  /* 0x0c000100f0ed7fae */ /* 0x0003e8000b901d44 */
[----:B------:R1:W-:Y:S04]  /*4160*/  LDGSTS.E.BYPASS.LTC128B.128 [R237+0xe000], [R240.64+0x180] ;  /* 0x0e000180f0ed7fae */ /* 0x0003e8000b901d44 */
[----:B------:R1:W-:Y:S04]  /*4170*/  LDGSTS.E.BYPASS.LTC128B.128 [R237+0x9000], [R4.64] ;  /* 0x0900000004ed7fae */ /* 0x0003e8000b901d44 */
[----:B------:R1:W-:Y:S04]  /*4180*/  LDGSTS.E.BYPASS.LTC128B.128 [R237+0xb000], [R4.64+0x80] ;  /* 0x0b00008004ed7fae */ /* 0x0003e8000b901d44 */
[----:B------:R1:W-:Y:S04]  /*4190*/  LDGSTS.E.BYPASS.LTC128B.128 [R237+0xd000], [R4.64+0x100] ;  /* 0x0d00010004ed7fae */ /* 0x0003e8000b901d44 */
[----:B------:R1:W-:Y:S04]  /*41a0*/  LDGSTS.E.BYPASS.LTC128B.128 [R237+0xf000], [R4.64+0x180] ;  /* 0x0f00018004ed7fae */ /* 0x0003e8000b901d44 */
[----:B------:R-:W0:Y:S02]  /*41b0*/  LDGDEPBAR ;  /* 0x00000000000079af */ /* 0x000e240000000000 */
.L_x_83:
        /* <DEDUP_REMOVED lines=104> */
[----:B------:R-:W-:Y:S04]  /*4840*/  RED.E.ADD.F32.FTZ.RN.STRONG.GPU [R48.64], R45 ;  /* 0x0000002d3000798e */ /* 0x000fe8000c10e784 */
[----:B------:R-:W-:Y:S01]  /*4850*/  LDSM.16.MT88.4 R48, [R0+0x4000] ;  /* 0x004000000030783b */ /* 0x000fe20000004200 */
        /* <DEDUP_REMOVED lines=136> */
[----:B------:R2:W-:Y:S04]  /*50e0*/  RED.E.ADD.F32.FTZ.RN.STRONG.GPU [R10.64], R89 ;  /* 0x000000590a00798e */ /* 0x0005e8000c10e784 */
[----:B------:R3:W-:Y:S01]  /*50f0*/  RED.E.ADD.F32.FTZ.RN.STRONG.GPU [R6.64], R90 ;  /* 0x0000005a0600798e */ /* 0x0007e2000c10e784 */
[CC--:B-1----:R-:W-:Y:S04]  /*5100*/  LEA R8, P0, R5.reuse, R238.reuse, 0x2 ;  /* 0x000000ee05087211 */ /* 0x0c2fe800078010ff */
[-C--:B------:R-:W-:Y:S02]  /*5110*/  LEA.HI.X.SX32 R9, R5, R239.reuse, 0x2, P0 ;  /* 0x000000ef05097211 */ /* 0x080fe400000f16ff */
[-C--:B--2---:R-:W-:Y:S01]  /*5120*/  LEA R10, P0, R4, R238.reuse, 0x2 ;  /* 0x000000ee040a7211 */ /* 0x084fe200078010ff */
[----:B---3--:R-:W-:Y:S02]  /*5130*/  IMAD.IADD R6, R204, 0x1, R4 ;  /* 0x00000001cc067824 */ /* 0x008fe400078e0204 */
[----:B------:R1:W-:Y:S01]  /*5140*/  RED.E.ADD.F32.FTZ.RN.STRONG.GPU [R8.64], R91 ;  /* 0x0000005b0800798e */ /* 0x0003e2000c10e784 */
[-C--:B------:R-:W-:Y:S03]  /*5150*/  LEA.HI.X.SX32 R11, R4, R239.reuse, 0x2, P0 ;  /* 0x000000ef040b7211 */ /* 0x080fe600000f16ff */
[----:B------:R-:W-:Y:S01]  /*5160*/  RED.E.ADD.F32.FTZ.RN.STRONG.GPU [R238.64+0x380], R96 ;  /* 0x00038060ee00798e */ /* 0x000fe2000c10e784 */
[CC--:B------:R-:W-:Y:S03]  /*5170*/  LEA R46, P0, R6.reuse, R238.reuse, 0x2 ;  /* 0x000000ee062e7211 */ /* 0x0c0fe600078010ff */
[----:B------:R-:W-:Y:S01]  /*5180*/  RED.E.ADD.F32.FTZ.RN.STRONG.GPU [R196.64+0x380], R97 ;  /* 0x00038061c400798e */ /* 0x000fe2000c10e784 */
[-C--:B------:R-:W-:Y:S03]  /*5190*/  LEA.HI.X.SX32 R47, R6, R239.reuse, 0x2, P0 ;  /* 0x000000ef062f7211 */ /* 0x080fe600000f16ff */
[----:B------:R2:W-:Y:S04]  /*51a0*/  RED.E.ADD.F32.FTZ.RN.STRONG.GPU [R10.64], R98 ;  /* 0x000000620a00798e */ /* 0x0005e8000c10e784 */
[----:B------:R-:W-:Y:S01]  /*51b0*/  RED.E.ADD.F32.FTZ.RN.STRONG.GPU [R46.64], R99 ;  /* 0x000000632e00798e */ /* 0x000fe2000c10e784 */
[C---:B-1----:R-:W-:Y:S04]  /*51c0*/  IMAD.IADD R8, R204.reuse, 0x1, R6 ;  /* 0x00000001cc087824 */ /* 0x042fe800078e0206 */
[----:B------:R-:W-:Y:S01]  /*51d0*/  IMAD.IADD R5, R204, 0x1, R8 ;  /* 0x00000001cc057824 */ /* 0x000fe200078e0208 */
[-C--:B------:R-:W-:Y:S03]  /*51e0*/  LEA R44, P0, R8, R238.reuse, 0x2 ;  /* 0x000000ee082c7211 */ /* 0x080fe600078010ff */
[----:B------:R-:W-:Y:S01]  /*51f0*/  IMAD.IADD R4, R204, 0x1, R5 ;  /* 0x00000001cc047824 */ /* 0x000fe200078e0205 */
[-C--:B------:R-:W-:Y:S02]  /*5200*/  LEA.HI.X.SX32 R45, R8, R239.reuse, 0x2, P0 ;  /* 0x000000ef082d7211 */ /* 0x080fe400000f16ff */
[CC--:B--2---:R-:W-:Y:S01]  /*5210*/  LEA R10, P2, R5.reuse, R238.reuse, 0x2 ;  /* 0x000000ee050a7211 */ /* 0x0c4fe200078410ff */
[----:B------:R-:W-:Y:S01]  /*5220*/  IMAD.IADD R7, R204, 0x1, R4 ;  /* 0x00000001cc077824 */ /* 0x000fe200078e0204 */
[CC--:B------:R-:W-:Y:S01]  /*5230*/  LEA R8, P1, R4.reuse, R238.reuse, 0x2 ;  /* 0x000000ee04087211 */ /* 0x0c0fe200078210ff */
[----:B------:R-:W-:Y:S01]  /*5240*/  RED.E.ADD.F32.FTZ.RN.STRONG.GPU [R44.64], R92 ;  /* 0x0000005c2c00798e */ /* 0x000fe2000c10e784 */
[-C--:B------:R-:W-:Y:S02]  /*5250*/  LEA.HI.X.SX32 R11, R5, R239.reuse, 0x2, P2 ;  /* 0x000000ef050b7211 */ /* 0x080fe400010f16ff */
[C---:B------:R-:W-:Y:S01]  /*5260*/  LEA R6, P0, R7.reuse, R238, 0x2 ;  /* 0x000000ee07067211 */ /* 0x040fe200078010ff */
[----:B------:R-:W-:Y:S01]  /*5270*/  LDSM.16.MT88.4 R44, [R224+0x14000] ;  /* 0x01400000e02c783b */ /* 0x000fe20000004200 */
[-C--:B------:R-:W-:Y:S02]  /*5280*/  LEA.HI.X.SX32 R9, R4, R239.reuse, 0x2, P1 ;  /* 0x000000ef04097211 */ /* 0x080fe400008f16ff */
[----:B------:R-:W-:Y:S01]  /*5290*/  LEA.HI.X.SX32 R7, R7, R239, 0x2, P0 ;  /* 0x000000ef07077211 */ /* 0x000fe200000f16ff */
[----:B------:R-:W-:Y:S04]  /*52a0*/  RED.E.ADD.F32.FTZ.RN.STRONG.GPU [R10.64], R93 ;  /* 0x0000005d0a00798e */ /* 0x000fe8000c10e784 */
[----:B------:R-:W-:Y:S04]  /*52b0*/  RED.E.ADD.F32.FTZ.RN.STRONG.GPU [R8.64], R94 ;  /* 0x0000005e0800798e */ /* 0x000fe8000c10e784 */
[----:B------:R-:W-:Y:S04]  /*52c0*/  LDSM.16.MT88.4 R8, [R0] ;  /* 0x000000000008783b */ /* 0x000fe80000004200 */
[----:B------:R-:W-:Y:S04]  /*52d0*/  RED.E.ADD.F32.FTZ.RN.STRONG.GPU [R6.64], R95 ;  /* 0x0000005f0600798e */ /* 0x000fe8000c10e784 */
[----:B------:R-:W1:Y:S02]  /*52e0*/  LDSM.16.MT88.4 R4, [R226+0x14000] ;  /* 0x01400000e204783b */ /* 0x000e640000004200 */
[-C--:B-1----:R-:W-:Y:S08]  /*52f0*/  HMMA.16816.F32.BF16 R100, R4, R8.reuse, R100 ;  /* 0x000000080464723c */ /* 0x082ff00000041864 */
        /* <DEDUP_REMOVED lines=52> */
[----:B------:R1:W-:Y:S01]  /*5640*/  LDGSTS.E.BYPASS.LTC128B.128 [R237], [R242.64] ;  /* 0x00000000f2ed7fae */ /* 0x0003e2000b901d44 */
        /* <DEDUP_REMOVED lines=9> */
.L_x_84:
[----:B------:R-:W-:Y:S02]  /*56e0*/  UISETP.GT.AND UP0, UPT, UR6, UR12, UPT ;  /* 0x0000000c0600728c */ /* 0x000fe4000bf04270 */
[----:B------:R-:W-:Y:S04]  /*56f0*/  UIADD3 UR6, UR6, -0x1, URZ ;  /* 0xffffffff06067890 */ /* 0x000fe8000fffe03f */
[----:B------:R-:W-:Y:S11]  /*5700*/  PLOP3.LUT P0, PT, PT, PT, UP0, 0x80, 0x0 ;  /* 0x000000000000781c */ /* 0x000ff60003f0f008 */
[----:B------:R-:W-:Y:S02]  /*5710*/  @!UPT UIADD3 URZ, URZ, URZ, URZ ;  /* 0x0000003f3f3ff290 */ /* 0x000fe4000fffe03f */
[----:B------:R-:W-:-:S05]  /*5720*/  @P0 BRA `(.L_x_85) ;  /* 0xffffd7d000000947 */ /* 0x000fca000383ffff */
        /* <DEDUP_REMOVED lines=60> */
[----:B-1----:R-:W-:Y:S01]  /*5af0*/  FMUL.FTZ R5, R125, c[0x0][0x2e0] ;  /* 0x0000b8007d057a20 */ /* 0x002fe20000410000 */
[----:B------:R-:W-:Y:S01]  /*5b00*/  F2FP.BF16.PACK_AB R6, R6, R130 ;  /* 0x000000820606723e */ /* 0x000fe200000010ff */
[----:B------:R-:W-:Y:S01]  /*5b10*/  FMUL.FTZ R126, R126, c[0x0][0x2e0] ;  /* 0x0000b8007e7e7a20 */ /* 0x000fe20000410000 */
[----:B------:R1:W-:Y:S01]  /*5b20*/  STS [R252+0x4000], R47 ;  /* 0x0040002ffc007388 */ /* 0x0003e20000000800 */
[----:B------:R-:W-:Y:S01]  /*5b30*/  FMUL.FTZ R4, R127, c[0x0][0x2e0] ;  /* 0x0000b8007f047a20 */ /* 0x000fe20000410000 */
[----:B------:R-:W-:Y:S01]  /*5b40*/  F2FP.BF16.PACK_AB R5, R5, R124 ;  /* 0x0000007c0505723e */ /* 0x000fe200000010ff */
[----:B------:R-:W-:Y:S01]  /*5b50*/  ULDC.64 UR10, c[0x0][0x3a0] ;  /* 0x0000e800000a7ab9 */ /* 0x000fe20000000a00 */
[----:B------:R1:W-:Y:S01]  /*5b60*/  STS [R252+0x4400], R46 ;  /* 0x0044002efc007388 */ /* 0x0003e20000000800 */
[----:B------:R-:W-:-:S02]  /*5b70*/  PLOP3.LUT P0, PT, PT, PT, UP0, 0x80, 0x0 ;  /* 0x000000000000781c */ /* 0x000fc40003f0f008 */
[----:B------:R-:W-:Y:S01]  /*5b80*/  F2FP.BF16.PACK_AB R4, R4, R126 ;  /* 0x0000007e0404723e */ /* 0x000fe200000010ff */
[----:B------:R1:W-:Y:S01]  /*5b90*/  STS [R252+0x5000], R24 ;  /* 0x00500018fc007388 */ /* 0x0003e20000000800 */
[----:B------:R-:W-:-:S03]  /*5ba0*/  @UP0 UIADD3 UR8, UR17, UR24, URZ ;  /* 0x0000001811080290 */ /* 0x000fc6000fffe03f */
[----:B------:R1:W-:Y:S01]  /*5bb0*/  STS [R252+0x5400], R26 ;  /* 0x0054001afc007388 */ /* 0x0003e20000000800 */
[----:B------:R-:W-:-:S03]  /*5bc0*/  @UP0 UIMAD.WIDE.U32 UR6, UR8, UR10, URZ ;  /* 0x0000000a080602a5 */ /* 0x000fc6000f8e003f */
[----:B------:R1:W-:Y:S01]  /*5bd0*/  STS [R252+0x4800], R45 ;  /* 0x0048002dfc007388 */ /* 0x0003e20000000800 */
[----:B------:R-:W-:-:S03]  /*5be0*/  @UP0 UIMAD UR13, UR8, UR11, UR7 ;  /* 0x0000000b080d02a4 */ /* 0x000fc6000f8e0207 */
[----:B------:R1:W-:Y:S01]  /*5bf0*/  STS [R252+0x4c00], R44 ;  /* 0x004c002cfc007388 */ /* 0x0003e20000000800 */
[----:B------:R-:W-:-:S03]  /*5c00*/  @UP0 UMOV UR12, UR6 ;  /* 0x00000006000c0c82 */ /* 0x000fc60008000000 */
        /* <DEDUP_REMOVED lines=39> */
.L_x_86:
        /* <DEDUP_REMOVED lines=18> */
.L_x_87:
[----:B-1----:R-:W1:Y:S01]  /*5fa0*/  S2R R5, SR_TID.X ;  /* 0x0000000000057919 */ /* 0x002e620000002100 */
[----:B------:R-:W-:-:S03]  /*5fb0*/  UIMAD UR6, UR20, -0x20, UR16 ;  /* 0xffffffe0140678a4 */ /* 0x000fc6000f8e0210 */
[----:B------:R-:W2:Y:S04]  /*5fc0*/  S2R R6, SR_TID.X ;  /* 0x0000000000067919 */ /* 0x000ea80000002100 */
[----:B------:R-:W-:Y:S01]  /*5fd0*/  BAR.SYNC.DEFER_BLOCKING 0x0 ;  /* 0x0000000000007b1d */ /* 0x000fe20000010000 */
[----:B-1----:R-:W-:-:S04]  /*5fe0*/  SHF.R.S32.HI R5, RZ, 0x1f, R5 ;  /* 0x0000001fff057819 */ /* 0x002fc80000011405 */
[----:B--2---:R-:W-:-:S04]  /*5ff0*/  LEA.HI R5, R5, R6, RZ, 0x3 ;  /* 0x0000000605057211 */ /* 0x004fc800078f18ff */
[----:B------:R-:W-:-:S04]  /*6000*/  SHF.R.S32.HI R5, RZ, 0x3, R5 ;  /* 0x00000003ff057819 */ /* 0x000fc80000011405 */
[----:B------:R-:W-:-:S13]  /*6010*/  ISETP.GE.AND P0, PT, R5, UR6, PT ;  /* 0x0000000605007c0c */ /* 0x000fda000bf06270 */
[----:B------:R-:W-:Y:S05]  /*6020*/  @P0 BRA `(.L_x_82) ;  /* 0x0000032000000947 */ /* 0x000fea0003800000 */
[----:B------:R-:W2:Y:S01]  /*6030*/  LDL.64 R8, [R1+0x8] ;  /* 0x0000080001087983 */ /* 0x000ea20000100a00 */
[----:B------:R-:W-:Y:S01]  /*6040*/  USHF.L.U32 UR6, UR20, 0x5, URZ ;  /* 0x0000000514067899 */ /* 0x000fe2000800063f */
[----:B------:R-:W-:Y:S02]  /*6050*/  SHF.R.S32.HI R4, RZ, 0x1f, R5 ;  /* 0x0000001fff047819 */ /* 0x000fe40000011405 */
[----:B------:R-:W1:Y:S03]  /*6060*/  LDS.128 R40, [R237+0x12000] ;  /* 0x01200000ed287984 */ /* 0x000e660000000c00 */
[----:B------:R-:W-:Y:S01]  /*6070*/  IMAD.U32 R7, RZ, RZ, UR6 ;  /* 0x00000006ff077e24 */ /* 0x000fe2000f8e00ff */
[----:B------:R-:W-:Y:S01]  /*6080*/  IADD3 R6, P0, R5, UR6, RZ ;  /* 0x0000000605067c10 */ /* 0x000fe2000ff1e0ff */
[----:B------:R-:W3:Y:S01]  /*6090*/  LDS.128 R32, [R237+0x11000] ;  /* 0x01100000ed207984 */ /* 0x000ee20000000c00 */
[----:B------:R-:W-:-:S02]  /*60a0*/  ULDC.64 UR6, c[0x0][0x3b8] ;  /* 0x0000ee0000067ab9 */ /* 0x000fc40000000a00 */
[----:B------:R-:W-:Y:S01]  /*60b0*/  LEA.HI.X.SX32 R7, R7, R4, 0x1, P0 ;  /* 0x0000000407077211 */ /* 0x000fe200000f0eff */
[----:B------:R-:W4:Y:S01]  /*60c0*/  LDS.128 R28, [R237+0x10000] ;  /* 0x01000000ed1c7984 */ /* 0x000f220000000c00 */
[----:B------:R-:W-:-:S03]  /*60d0*/  UIMAD UR6, UR55, UR6, URZ ;  /* 0x00000006370672a4 */ /* 0x000fc6000f8e023f */
[----:B------:R-:W1:Y:S01]  /*60e0*/  LDS.128 R36, [R237+0x13000] ;  /* 0x01300000ed247984 */ /* 0x000e620000000c00 */
[C---:B------:R-:W-:Y:S01]  /*60f0*/  IMAD R10, R7.reuse, c[0x0][0x3a0], RZ ;  /* 0x0000e800070a7a24 */ /* 0x040fe200078e02ff */
[----:B------:R-:W-:Y:S01]  /*6100*/  UIMAD UR9, UR31, UR7, UR6 ;  /* 0x000000071f0972a4 */ /* 0x000fe2000f8e0206 */
[----:B------:R-:W-:Y:S01]  /*6110*/  IMAD R7, R7, c[0x0][0x3a8], RZ ;  /* 0x0000ea0007077a24 */ /* 0x000fe200078e02ff */
[----:B------:R-:W1:Y:S01]  /*6120*/  LDS.128 R20, [R237+0x16000] ;  /* 0x01600000ed147984 */ /* 0x000e620000000c00 */
[C---:B------:R-:W-:Y:S01]  /*6130*/  IMAD R10, R6.reuse, c[0x0][0x3a4], R10 ;  /* 0x0000e900060a7a24 */ /* 0x040fe200078e020a */
[----:B------:R-:W-:Y:S01]  /*6140*/  ULDC.64 UR6, c[0x0][0x3c0] ;  /* 0x0000f00000067ab9 */ /* 0x000fe20000000a00 */
[----:B------:R-:W-:Y:S01]  /*6150*/  IMAD R7, R6, c[0x0][0x3ac], R7 ;  /* 0x0000eb0006077a24 */ /* 0x000fe200078e0207 */
[----:B------:R-:W1:Y:S01]  /*6160*/  LDS.128 R16, [R237+0x15000] ;  /* 0x01500000ed107984 */ /* 0x000e620000000c00 */
[----:B------:R-:W-:-:S03]  /*6170*/  UIMAD UR6, UR55, UR6, URZ ;  /* 0x00000006370672a4 */ /* 0x000fc6000f8e023f */
[----:B------:R-:W1:Y:S01]  /*6180*/  LDS.128 R12, [R237+0x14000] ;  /* 0x01400000ed0c7984 */ /* 0x000e620000000c00 */
[----:B------:R-:W-:-:S03]  /*6190*/  UIMAD UR6, UR31, UR7, UR6 ;  /* 0x000000071f0672a4 */ /* 0x000fc6000f8e0206 */
[----:B------:R-:W1:Y:S01]  /*61a0*/  LDS.128 R24, [R237+0x17000] ;  /* 0x01700000ed187984 */ /* 0x000e620000000c00 */
[--C-:B--2---:R-:W-:Y:S01]  /*61b0*/  SHF.R.S32.HI R5, RZ, 0x1f, R8.reuse ;  /* 0x0000001fff057819 */ /* 0x104fe20000011408 */
[----:B------:R-:W-:-:S04]  /*61c0*/  IMAD.MOV.U32 R4, RZ, RZ, R8 ;  /* 0x000000ffff047224 */ /* 0x000fc800078e0008 */
[----:B------:R-:W-:-:S04]  /*61d0*/  IMAD.WIDE.U32 R8, R6, c[0x0][0x3a0], R4 ;  /* 0x0000e80006087a25 */ /* 0x000fc800078e0004 */
[----:B------:R-:W-:Y:S01]  /*61e0*/  IMAD.WIDE.U32 R4, R6, c[0x0][0x3a8], R4 ;  /* 0x0000ea0006047a25 */ /* 0x000fe200078e0004 */
[----:B------:R-:W-:-:S04]  /*61f0*/  IADD3 R8, P1, R8, UR12, RZ ;  /* 0x0000000c08087c10 */ /* 0x000fc8000ff3e0ff */
[----:B------:R-:W-:Y:S01]  /*6200*/  IADD3 R6, P0, R4, UR8, RZ ;  /* 0x0000000804067c10 */ /* 0x000fe2000ff1e0ff */
[----:B------:R-:W-:Y:S01]  /*6210*/  IMAD.U32 R4, RZ, RZ, UR31 ;  /* 0x0000001fff047e24 */ /* 0x000fe2000f8e00ff */
[----:B------:R-:W-:Y:S01]  /*6220*/  IADD3.X R9, R9, UR13, R10, P1, !PT ;  /* 0x0000000d09097c10 */ /* 0x000fe20008ffe40a */
[----:B------:R-:W-:Y:S01]  /*6230*/  IMAD.U32 R10, RZ, RZ, UR31 ;  /* 0x0000001fff0a7e24 */ /* 0x000fe2000f8e00ff */
[----:B------:R-:W-:-:S03]  /*6240*/  IADD3.X R7, R5, UR11, R7, P0, !PT ;  /* 0x0000000b05077c10 */ /* 0x000fc600087fe407 */
[----:B------:R-:W-:-:S04]  /*6250*/  IMAD.WIDE.U32 R4, R4, c[0x0][0x3b8], R8 ;  /* 0x0000ee0004047a25 */ /* 0x000fc800078e0008 */
[----:B------:R-:W-:Y:S01]  /*6260*/  IMAD.WIDE.U32 R8, R10, c[0x0][0x3c0], R6 ;  /* 0x0000f0000a087a25 */ /* 0x000fe200078e0006 */
[----:B------:R-:W-:Y:S02]  /*6270*/  IADD3 R5, R5, UR9, RZ ;  /* 0x0000000905057c10 */ /* 0x000fe4000fffe0ff */
[----:B------:R-:W-:-:S04]  /*6280*/  LEA R6, P0, R4, c[0x0][0x340], 0x1 ;  /* 0x0000d00004067a11 */ /* 0x000fc800078008ff */
[----:B------:R-:W-:Y:S02]  /*6290*/  LEA.HI.X R7, R4, c[0x0][0x344], R5, 0x1, P0 ;  /* 0x0000d10004077a11 */ /* 0x000fe400000f0c05 */
[----:B------:R-:W-:Y:S02]  /*62a0*/  IADD3 R5, R9, UR6, RZ ;  /* 0x0000000609057c10 */ /* 0x000fe4000fffe0ff */
[C---:B------:R-:W-:Y:S01]  /*62b0*/  LEA R4, P0, R8.reuse, c[0x0][0x348], 0x1 ;  /* 0x0000d20008047a11 */ /* 0x040fe200078008ff */
[----:B-1----:R1:W-:Y:S03]  /*62c0*/  STG.E.128 [R6.64+0x100], R40 ;  /* 0x0001002806007986 */ /* 0x0023e6000c101d04 */
[----:B------:R-:W-:Y:S01]  /*62d0*/  LEA.HI.X R5, R8, c[0x0][0x34c], R5, 0x1, P0 ;  /* 0x0000d30008057a11 */ /* 0x000fe200000f0c05 */
[----:B---3--:R1:W-:Y:S04]  /*62e0*/  STG.E.128 [R6.64+0x80], R32 ;  /* 0x0000802006007986 */ /* 0x0083e8000c101d04 */
[----:B----4-:R1:W-:Y:S04]  /*62f0*/  STG.E.128 [R6.64], R28 ;  /* 0x0000001c06007986 */ /* 0x0103e8000c101d04 */
[----:B------:R1:W-:Y:S04]  /*6300*/  STG.E.128 [R6.64+0x180], R36 ;  /* 0x0001802406007986 */ /* 0x0003e8000c101d04 */
[----:B------:R1:W-:Y:S04]  /*6310*/  STG.E.128 [R4.64+0x100], R20 ;  /* 0x0001001404007986 */ /* 0x0003e8000c101d04 */
[----:B------:R1:W-:Y:S04]  /*6320*/  STG.E.128 [R4.64+0x80], R16 ;  /* 0x0000801004007986 */ /* 0x0003e8000c101d04 */
[----:B------:R1:W-:Y:S04]  /*6330*/  STG.E.128 [R4.64], R12 ;  /* 0x0000000c04007986 */ /* 0x0003e8000c101d04 */
[----:B------:R1:W-:Y:S02]  /*6340*/  STG.E.128 [R4.64+0x180], R24 ;  /* 0x0001801804007986 */ /* 0x0003e4000c101d04 */
.L_x_82:
[----:B------:R-:W-:Y:S05]  /*6350*/  BSYNC B0 ;  /* 0x0000000000007941 */ /* 0x000fea0003800000 */
.L_x_74:
        /* <DEDUP_REMOVED lines=12> */
.L_x_88:
[----:B------:R-:W-:Y:S05]  /*6420*/  EXIT ;  /* 0x000000000000794d */ /* 0x000fea0003800000 */
.L_x_90:
        /* <DEDUP_REMOVED lines=13> */
.L_x_1018:


//--------------------- .text._ZN5flash44flash_bwd_dq_dk_dv_loop_seqk_parallel_kernelI23Flash_bwd_kernel_traitsILi256ELi64ELi32ELi8ELi4ELi1ELi2ELb1ELb1EN7cutlass10bfloat16_tE19Flash_kernel_traitsILi256ELi64ELi32ELi8ES3_EELb0ELb1ELb0ELb0ELb0ELb1ELb1EEEvNS_16Flash_bwd_paramsE --------------------------
	.section	.text._ZN5flash44flash_bwd_dq_dk_dv_loop_seqk_parallel_kernelI23Flash_bwd_kernel_traitsILi256ELi64ELi32ELi8ELi4ELi1ELi2ELb1ELb1EN7cutlass10bfloat16_tE19Flash_kernel_traitsILi256ELi64ELi32ELi8ES3_EELb0ELb1ELb0ELb0ELb0ELb1ELb1EEEvNS_16Flash_bwd_paramsE,"ax",@progbits
	.sectioninfo	@"SHI_REGISTERS=255"
	.align	128
        .global         _ZN5flash44flash_bwd_dq_dk_dv_loop_seqk_parallel_kernelI23Flash_bwd_kernel_traitsILi256ELi64ELi32ELi8ELi4ELi1ELi2ELb1ELb1EN7cutlass10bfloat16_tE19Flash_kernel_traitsILi256ELi64ELi32ELi8ES3_EELb0ELb1ELb0ELb0ELb0ELb1ELb1EEEvNS_16Flash_bwd_paramsE
        .type           _ZN5flash44flash_bwd_dq_dk_dv_loop_seqk_parallel_kernelI23Flash_bwd_kernel_traitsILi256ELi64ELi32ELi8ELi4ELi1ELi2ELb1ELb1EN7cutlass10bfloat16_tE19Flash_kernel_traitsILi256ELi64ELi32ELi8ES3_EELb0ELb1ELb0ELb0ELb0ELb1ELb1EEEvNS_16Flash_bwd_paramsE,@function
        .size           _ZN5flash44flash_bwd_dq_dk_dv_loop_seqk_parallel_kernelI23Flash_bwd_kernel_traitsILi256ELi64ELi32ELi8ELi4ELi1ELi2ELb1ELb1EN7cutlass10bfloat16_tE19Flash_kernel_traitsILi256ELi64ELi32ELi8ES3_EELb0ELb1ELb0ELb0ELb0ELb1ELb1EEEvNS_16Flash_bwd_paramsE,(.L_x_1019 - _ZN5flash44flash_bwd_dq_dk_dv_loop_seqk_parallel_kernelI23Flash_bwd_kernel_traitsILi256ELi64ELi32ELi8ELi4ELi1ELi2ELb1ELb1EN7cutlass10bfloat16_tE19Flash_kernel_traitsILi256ELi64ELi32ELi8ES3_EELb0ELb1ELb0ELb0ELb0ELb1ELb1EEEvNS_16Flash_bwd_paramsE)
        .other          _ZN5flash44flash_bwd_dq_dk_dv_loop_seqk_parallel_kernelI23Flash_bwd_kernel_traitsILi256ELi64ELi32ELi8ELi4ELi1ELi2ELb1ELb1EN7cutlass10bfloat16_tE19Flash_kernel_traitsILi256ELi64ELi32ELi8ES3_EELb0ELb1ELb0ELb0ELb0ELb1ELb1EEEvNS_16Flash_bwd_paramsE,@"STO_CUDA_ENTRY STV_DEFAULT"
_ZN5flash44flash_bwd_dq_dk_dv_loop_seqk_parallel_kernelI23Flash_bwd_kernel_traitsILi256ELi64ELi32ELi8ELi4ELi1ELi2ELb1ELb1EN7cutlass10bfloat16_tE19Flash_kernel_traitsILi256ELi64ELi32ELi8ES3_EELb0ELb1ELb0ELb0ELb0ELb1ELb1EEEvNS_16Flash_bwd_paramsE:
.text._ZN5flash44flash_bwd_dq_dk_dv_loop_seqk_parallel_kernelI23Flash_bwd_kernel_traitsILi256ELi64ELi32ELi8ELi4ELi1ELi2ELb1ELb1EN7cutlass10bfloat16_tE19Flash_kernel_traitsILi256ELi64ELi32ELi8ES3_EELb0ELb1ELb0ELb0ELb0ELb1ELb1EEEvNS_16Flash_bwd_paramsE:
        /* <DEDUP_REMOVED lines=209> */
.L_x_107:
        /* <DEDUP_REMOVED lines=53> */
.L_x_91:
        /* <DEDUP_REMOVED lines=59> */
.L_x_93:
        /* <DEDUP_REMOVED lines=18> */
.L_x_94:
        /* <DEDUP_REMOVED lines=68> */
.L_x_95:
[----:B------:R-:W-:Y:S02]  /*1970*/  UMOV UR8, UR47 ;  /* 0x0000002f00087c82 */ /* 0x000fe40008000000 */
.L_x_96:
        /* <DEDUP_REMOVED lines=103> */
.L_x_98:
        /* <DEDUP_REMOVED lines=18> */
.L_x_99:
        /* <DEDUP_REMOVED lines=41> */
.L_x_97:
        /* <DEDUP_REMOVED lines=182> */
.L_x_103:
[----:B------:R-:W0:Y:S01]  /*2f00*/  LDGDEPBAR ;  /* 0x00000000000079af */ /* 0x000e220000000000 */
[----:B------:R-:W-:Y:S01]  /*2f10*/  USHF.L.U32 UR11, UR6, 0x6, URZ ;  /* 0x00000006060b7899 */ /* 0x000fe2000800063f */
[----:B-----5:R-:W-:Y:S01]  /*2f20*/  FSETP.NEU.FTZ.AND P1, PT, R244, -INF , PT ;  /* 0xff800000f400780b */ /* 0x020fe20003f3d000 */
[----:B------:R-:W-:Y:S01]  /*2f30*/  UISETP.GT.AND UP2, UPT, UR6, UR12, UPT ;  /* 0x0000000c0600728c */ /* 0x000fe2000bf44270 */
[----:B------:R-:W-:Y:S01]  /*2f40*/  MOV R71, c[0x0][0x22c] ;  /* 0x00008b0000477a02 */ /* 0x000fe20000000f00 */
[----:B------:R-:W-:Y:S01]  /*2f50*/  UISETP.GE.AND UP0, UPT, UR11, UR15, UPT ;  /* 0x0000000f0b00728c */ /* 0x000fe2000bf06270 */
[----:B------:R-:W2:Y:S03]  /*2f60*/  LDL R69, [R1] ;  /* 0x0000000001457983 */ /* 0x000ea60000100800 */
[----:B------:R-:W-:Y:S01]  /*2f70*/  UISETP.LT.AND UP0, UPT, UR14, UR16, UP0 ;  /* 0x000000100e00728c */ /* 0x000fe20008701270 */
[----:B------:R-:W-:Y:S01]  /*2f80*/  PLOP3.LUT P3, PT, PT, PT, UP2, 0x80, 0x0 ;  /* 0x000000000000781c */ /* 0x000fe20003f6f028 */
[----:B------:R-:W-:Y:S01]  /*2f90*/  IMAD R71, R71, c[0x0][0x1c0], RZ ;  /* 0x0000700047477a24 */ /* 0x000fe200078e02ff */
[----:B------:R-:W3:Y:S03]  /*2fa0*/  LDL R68, [R1+0x4] ;  /* 0x0000040001447983 */ /* 0x000ee60000100800 */
[----:B------:R-:W-:Y:S02]  /*2fb0*/  PLOP3.LUT P0, PT, PT, PT, UP0, 0x80, 0x0 ;  /* 0x000000000000781c */ /* 0x000fe40003f0f008 */
[----:B------:R-:W-:Y:S01]  /*2fc0*/  LEA R71, -R71, RZ, 0x6 ;  /* 0x000000ff47477211 */ /* 0x000fe200078e31ff */
[----:B------:R-:W-:Y:S04]  /*2fd0*/  DEPBAR.LE SB0, 0x0 ;  /* 0x000080000000791a */ /* 0x000fe80000000000 */
[----:B------:R-:W-:Y:S06]  /*2fe0*/  BAR.SYNC.DEFER_BLOCKING 0x0 ;  /* 0x0000000000007b1d */ /* 0x000fec0000010000 */
[----:B-1----:R-:W-:Y:S06]  /*2ff0*/  LDSM.16.M88.4 R8, [R2] ;  /* 0x000000000208783b */ /* 0x002fec0000000200 */
[----:B------:R-:W1:Y:S06]  /*3000*/  LDSM.16.M88.4 R44, [R229+0x10000] ;  /* 0x01000000e52c783b */ /* 0x000e6c0000000200 */
[----:B------:R-:W-:Y:S06]  /*3010*/  LDSM.16.M88.4 R48, [R3] ;  /* 0x000000000330783b */ /* 0x000fec0000000200 */
[----:B------:R-:W4:Y:S06]  /*3020*/  LDSM.16.M88.4 R52, [R230+0x10000] ;  /* 0x01000000e634783b */ /* 0x000f2c0000000200 */
[----:B------:R-:W-:Y:S06]  /*3030*/  LDSM.16.M88.4 R56, [R228] ;  /* 0x00000000e438783b */ /* 0x000fec0000000200 */
[----:B------:R-:W4:Y:S06]  /*3040*/  LDSM.16.M88.4 R60, [R231+0x10000] ;  /* 0x01000000e73c783b */ /* 0x000f2c0000000200 */
[----:B------:R-:W-:Y:S01]  /*3050*/  LDSM.16.M88.4 R64, [R232+0x10000] ;  /* 0x01000000e840783b */ /* 0x000fe20000000200 */
[C---:B-1----:R-:W-:Y:S08]  /*3060*/  HMMA.16816.F32.BF16 R4, R8.reuse, R44, RZ ;  /* 0x0000002c0804723c */ /* 0x042ff000000418ff */
[----:B------:R-:W-:Y:S01]  /*3070*/  HMMA.16816.F32.BF16 R8, R8, R46, RZ ;  /* 0x0000002e0808723c */ /* 0x000fe200000418ff */
[----:B------:R-:W1:Y:S11]  /*3080*/  LDSM.16.M88.4 R44, [R227] ;  /* 0x00000000e32c783b */ /* 0x000e760000000200 */
[----:B------:R-:W-:Y:S04]  /*3090*/  @!UPT UIADD3 URZ, URZ, URZ, URZ ;  /* 0x0000003f3f3ff290 */ /* 0x000fe8000fffe03f */
        /* <DEDUP_REMOVED lines=59> */
[----:B------:R1:W2:Y:S01]  /*3450*/  MUFU.TANH R60, R4 ;  /* 0x00000004003c7308 */ /* 0x0002a20000002400 */
[----:B------:R-:W-:Y:S02]  /*3460*/  FMUL.FTZ R6, R6, c[0x0][0x2ec] ;  /* 0x0000bb0006067a20 */ /* 0x000fe40000410000 */
[----:B------:R-:W-:Y:S02]  /*3470*/  FMUL.FTZ R5, R5, c[0x0][0x2ec] ;  /* 0x0000bb0005057a20 */ /* 0x000fe40000410000 */
[----:B------:R-:W-:Y:S02]  /*3480*/  FMUL.FTZ R8, R8, c[0x0][0x2ec] ;  /* 0x0000bb0008087a20 */ /* 0x000fe40000410000 */
[----:B------:R-:W-:Y:S02]  /*3490*/  FMUL.FTZ R9, R9, c[0x0][0x2ec] ;  /* 0x0000bb0009097a20 */ /* 0x000fe40000410000 */
[----:B------:R-:W-:Y:S01]  /*34a0*/  FMUL.FTZ R10, R10, c[0x0][0x2ec] ;  /* 0x0000bb000a0a7a20 */ /* 0x000fe20000410000 */
[----:B------:R4:W-:Y:S01]  /*34b0*/  MUFU.TANH R61, R7 ;  /* 0x00000007003d7308 */ /* 0x0009e20000002400 */
[----:B------:R-:W-:Y:S09]  /*34c0*/  FMUL.FTZ R11, R11, c[0x0][0x2ec] ;  /* 0x0000bb000b0b7a20 */ /* 0x000ff20000410000 */
[----:B------:R2:W-:Y:S01]  /*34d0*/  MUFU.TANH R56, R8 ;  /* 0x0000000800387308 */ /* 0x0005e20000002400 */
[----:B-1----:R-:W-:Y:S04]  /*34e0*/  MOV R4, UR20 ;  /* 0x0000001400047c02 */ /* 0x002fe80008000f00 */
[----:B---3--:R-:W-:Y:S05]  /*34f0*/  @!P0 LEA R4, R4, R68, 0x5 ;  /* 0x0000004404048211 */ /* 0x008fea00078e28ff */
[----:B------:R1:W-:Y:S01]  /*3500*/  MUFU.TANH R62, R6 ;  /* 0x00000006003e7308 */ /* 0x0003e20000002400 */
[----:B----4-:R-:W-:Y:S09]  /*3510*/  @!P0 IADD3 R7, R69, UR11, RZ ;  /* 0x0000000b45078c10 */ /* 0x010ff2000fffe0ff */
[----:B------:R3:W4:Y:S01]  /*3520*/  MUFU.TANH R57, R5 ;  /* 0x0000000500397308 */ /* 0x0007220000002400 */
[C---:B--2---:R-:W-:Y:S02]  /*3530*/  @!P0 IMNMX R8, R7.reuse, UR16, PT ;  /* 0x0000001007088c17 */ /* 0x044fe4000b800200 */
[----:B------:R-:W-:Y:S02]  /*3540*/  @!P0 IADD3 R7, R7, 0x8, RZ ;  /* 0x0000000807078810 */ /* 0x000fe40007ffe0ff */
[----:B------:R-:W-:Y:S05]  /*3550*/  @!P0 ISETP.GE.AND P2, PT, R4, R8, PT ;  /* 0x000000080400820c */ /* 0x000fea0003f46270 */
[----:B------:R2:W2:Y:S01]  /*3560*/  MUFU.TANH R55, R9 ;  /* 0x0000000900377308 */ /* 0x0004a20000002400 */
[----:B------:R-:W-:Y:S01]  /*3570*/  @!P0 IMNMX R7, R7, UR16, PT ;  /* 0x0000001007078c17 */ /* 0x000fe2000b800200 */
[----:B-1----:R-:W-:Y:S05]  /*3580*/  FMUL.FTZ R6, R244, 1.4426950216293334961 ;  /* 0x3fb8aa3bf4067820 */ /* 0x002fea0000410000 */
[----:B------:R-:W-:Y:S03]  /*3590*/  FSEL R6, R6, RZ, P1 ;  /* 0x000000ff06067208 */ /* 0x000fe60000800000 */
[----:B------:R1:W1:Y:S01]  /*35a0*/  MUFU.TANH R59, R10 ;  /* 0x0000000a003b7308 */ /* 0x0002620000002400 */
[----:B---3--:R-:W-:Y:S02]  /*35b0*/  MOV R5, R60 ;  /* 0x0000003c00057202 */ /* 0x008fe40000000f00 */
[----:B------:R-:W-:Y:S02]  /*35c0*/  @!P0 FSEL R5, R60, -INF , !P2 ;  /* 0xff8000003c058808 */ /* 0x000fe40005000000 */
[C---:B------:R-:W-:Y:S05]  /*35d0*/  @!P0 ISETP.GE.AND P2, PT, R4.reuse, R7, PT ;  /* 0x000000070400820c */ /* 0x040fea0003f46270 */
[----:B------:R3:W-:Y:S01]  /*35e0*/  MUFU.TANH R58, R11 ;  /* 0x0000000b003a7308 */ /* 0x0007e20000002400 */
[--C-:B--2---:R-:W-:Y:S01]  /*35f0*/  FFMA.FTZ R9, R5, c[0x0][0x23c], -R6.reuse ;  /* 0x00008f0005097a23 */ /* 0x104fe20000010806 */
[----:B----4-:R-:W-:Y:S08]  /*3600*/  MOV R5, R57 ;  /* 0x0000003900057202 */ /* 0x010ff00000000f00 */
[----:B------:R2:W-:Y:S01]  /*3610*/  MUFU.EX2 R67, R9 ;  /* 0x0000000900437308 */ /* 0x0005e20000000800 */
[----:B-1----:R-:W-:Y:S04]  /*3620*/  @!P0 IADD3 R10, R4, 0x1, RZ ;  /* 0x00000001040a8810 */ /* 0x002fe80007ffe0ff */
[C---:B------:R-:W-:Y:S04]  /*3630*/  @!P0 ISETP.GE.AND P1, PT, R10.reuse, R8, PT ;  /* 0x000000080a00820c */ /* 0x040fe80003f26270 */
[----:B------:R-:W-:Y:S01]  /*3640*/  @!P0 FSEL R5, R57, -INF , !P1 ;  /* 0xff80000039058808 */ /* 0x000fe20004800000 */
[C---:B---3--:R-:W-:Y:S01]  /*3650*/  FMUL.FTZ R11, R245.reuse, 1.4426950216293334961 ;  /* 0x3fb8aa3bf50b7820 */ /* 0x048fe20000410000 */
[----:B------:R-:W-:Y:S03]  /*3660*/  FSETP.NEU.FTZ.AND P1, PT, R245, -INF , PT ;  /* 0xff800000f500780b */ /* 0x000fe60003f3d000 */
[--C-:B------:R-:W-:Y:S01]  /*3670*/  FFMA.FTZ R44, R5, c[0x0][0x23c], -R6.reuse ;  /* 0x00008f00052c7a23 */ /* 0x100fe20000010806 */
[----:B------:R-:W-:Y:S02]  /*3680*/  FSEL R5, R11, RZ, P1 ;  /* 0x000000ff0b057208 */ /* 0x000fe40000800000 */
[----:B------:R-:W-:Y:S01]  /*3690*/  @!P0 ISETP.GE.AND P1, PT, R10, R7, PT ;  /* 0x000000070a00820c */ /* 0x000fe20003f26270 */
[----:B------:R1:W3:Y:S01]  /*36a0*/  MUFU.EX2 R65, R44 ;  /* 0x0000002c00417308 */ /* 0x0002e20000000800 */
[----:B------:R-:W-:Y:S02]  /*36b0*/  @!P0 IADD3 R11, R4, 0x8, RZ ;  /* 0x00000008040b8810 */ /* 0x000fe40007ffe0ff */
[----:B--2---:R-:W-:Y:S02]  /*36c0*/  MOV R9, R62 ;  /* 0x0000003e00097202 */ /* 0x004fe40000000f00 */
[----:B------:R-:W-:Y:S05]  /*36d0*/  @!P0 FSEL R9, R62, -INF , !P2 ;  /* 0xff8000003e098808 */ /* 0x000fea0005000000 */
        /* <DEDUP_REMOVED lines=9> */
[----:B--2---:R-:W-:Y:S02]  /*3770*/  @!P0 IADD3 R10, R4, 0x9, RZ ;  /* 0x00000009040a8810 */ /* 0x004fe40007ffe0ff */
        /* <DEDUP_REMOVED lines=11> */
[----:B---3--:R-:W-:Y:S05]  /*3830*/  F2FP.BF16.PACK_AB R7, R65, R67 ;  /* 0x000000434107723e */ /* 0x008fea00000010ff */
[----:B------:R-:W-:Y:S01]  /*3840*/  STS [R248+0x15000], R7 ;  /* 0x01500007f8007388 */ /* 0x000fe20000000800 */
[--C-:B--2---:R-:W-:Y:S01]  /*3850*/  FFMA.FTZ R6, R4, c[0x0][0x23c], -R5.reuse ;  /* 0x00008f0004067a23 */ /* 0x104fe20000010805 */
        /* <DEDUP_REMOVED lines=200> */
.L_x_101:
        /* <DEDUP_REMOVED lines=338> */
.L_x_102:
        /* <DEDUP_REMOVED lines=122> */
.L_x_104:
        /* <DEDUP_REMOVED lines=18> */
.L_x_105:
        /* <DEDUP_REMOVED lines=59> */
.L_x_100:
[----:B------:R-:W-:Y:S05]  /*6670*/  BSYNC B0 ;  /* 0x0000000000007941 */ /* 0x000fea0003800000 */
.L_x_92:
        /* <DEDUP_REMOVED lines=12> */
.L_x_106:
[----:B------:R-:W-:Y:S05]  /*6740*/  EXIT ;  /* 0x000000000000794d */ /* 0x000fea0003800000 */
.L_x_108:
        /* <DEDUP_REMOVED lines=11> */
.L_x_1019:


//--------------------- .text._ZN5flash44flash_bwd_dq_dk_dv_loop_seqk_parallel_kernelI23Flash_bwd_kernel_traitsILi256ELi64ELi32ELi8ELi4ELi1ELi2ELb1ELb1EN7cutlass10bfloat16_tE19Flash_kernel_traitsILi256ELi64ELi32ELi8ES3_EELb0ELb1ELb0ELb1ELb0ELb0ELb0EEEvNS_16Flash_bwd_paramsE --------------------------
	.section	.text._ZN5flash44flash_bwd_dq_dk_dv_loop_seqk_parallel_kernelI23Flash_bwd_kernel_traitsILi256ELi64ELi32ELi8ELi4ELi1ELi2ELb1ELb1EN7cutlass10bfloat16_tE19Flash_kernel_traitsILi256ELi64ELi32ELi8ES3_EELb0ELb1ELb0ELb1ELb0ELb0ELb0EEEvNS_16Flash_bwd_paramsE,"ax",@progbits
	.sectioninfo	@"SHI_REGISTERS=255"
	.align	128
        .global         _ZN5flash44flash_bwd_dq_dk_dv_loop_seqk_parallel_kernelI23Flash_bwd_kernel_traitsILi256ELi64ELi32ELi8ELi4ELi1ELi2ELb1ELb1EN7cutlass10bfloat16_tE19Flash_kernel_traitsILi256ELi64ELi32ELi8ES3_EELb0ELb1ELb0ELb1ELb0ELb0ELb0EEEvNS_16Flash_bwd_paramsE
        .type           _ZN5flash44flash_bwd_dq_dk_dv_loop_seqk_parallel_kernelI23Flash_bwd_kernel_traitsILi256ELi64ELi32ELi8ELi4ELi1ELi2ELb1ELb1EN7cutlass10bfloat16_tE19Flash_kernel_traitsILi256ELi64ELi32ELi8ES3_EELb0ELb1ELb0ELb1ELb0ELb0ELb0EEEvNS_16Flash_bwd_paramsE,@function
        .size           _ZN5flash44flash_bwd_dq_dk_dv_loop_seqk_parallel_kernelI23Flash_bwd_kernel_traitsILi256ELi64ELi32ELi8ELi4ELi1ELi2ELb1ELb1EN7cutlass10bfloat16_tE19Flash_kernel_traitsILi256ELi64ELi32ELi8ES3_EELb0ELb1ELb0ELb1ELb0ELb0ELb0EEEvNS_16Flash_bwd_paramsE,(.L_x_1020 - _ZN5flash44flash_bwd_dq_dk_dv_loop_seqk_parallel_kernelI23Flash_bwd_kernel_traitsILi256ELi64ELi32ELi8ELi4ELi1ELi2ELb1ELb1EN7cutlass10bfloat16_tE19Flash_kernel_traitsILi256ELi64ELi32ELi8ES3_EELb0ELb1ELb0ELb1ELb0ELb0ELb0EEEvNS_16Flash_bwd_paramsE)
        .other          _ZN5flash44flash_bwd_dq_dk_dv_loop_seqk_parallel_kernelI23Flash_bwd_kernel_traitsILi256ELi64ELi32ELi8ELi4ELi1ELi2ELb1ELb1EN7cutlass10bfloat16_tE19Flash_kernel_traitsILi256ELi64ELi32ELi8ES3_EELb0ELb1ELb0ELb1ELb0ELb0ELb0EEEvNS_16Flash_bwd_paramsE,@"STO_CUDA_ENTRY STV_DEFAULT"
_ZN5flash44flash_bwd_dq_dk_dv_loop_seqk_parallel_kernelI23Flash_bwd_kernel_traitsILi256ELi64ELi32ELi8ELi4ELi1ELi2ELb1ELb1EN7cutlass10bfloat16_tE19Flash_kernel_traitsILi256ELi64ELi32ELi8ES3_EELb0ELb1ELb0ELb1ELb0ELb0ELb0EEEvNS_16Flash_bwd_paramsE:
.text._ZN5flash44flash_bwd_dq_dk_dv_loop_seqk_parallel_kernelI23Flash_bwd_kernel_traitsILi256ELi64ELi32ELi8ELi4ELi1ELi2ELb1ELb1EN7cutlass10bfloat16_tE19Flash_kernel_traitsILi256ELi64ELi32ELi8ES3_EELb0ELb1ELb0ELb1ELb0ELb0ELb0EEEvNS_16Flash_bwd_paramsE:
        /* <DEDUP_REMOVED lines=13> */
[----:B------:R-:W-:Y:S01]  /*00d0*/  IMAD.MOV.U32 R227, RZ, RZ, 0x40 ;  /* 0x00000040ffe37424 */ /* 0x000fe200078e00ff */
[----:B------:R-:W2:Y:S01]  /*00e0*/  S2UR UR34, SR_CTAID.Z ;  /* 0x00000000002279c3 */ /* 0x000ea20000002700 */
[----:B------:R-:W-:Y:S02]  /*00f0*/  ULDC.U8 UR9, c[0x0][0x328] ;  /* 0x0000ca0000097ab9 */ /* 0x000fe40000000000 */
[----:B------:R-:W-:Y:S02]  /*0100*/  UISETP.NE.AND UP5, UPT, UR9, URZ, UPT ;  /* 0x0000003f0900728c */ /* 0x000fe4000bfa5270 */
[----:B------:R-:W-:Y:S02]  /*0110*/  ULDC UR14, c[0x0][0x224] ;  /* 0x00008900000e7ab9 */ /* 0x000fe40000000800 */
[----:B------:R-:W-:Y:S01]  /*0120*/  ULDC UR45, c[0x0][0x22c] ;  /* 0x00008b00002d7ab9 */ /* 0x000fe20000000800 */
[----:B------:R-:W3:Y:S01]  /*0130*/  S2UR UR32, SR_CTAID.Y ;  /* 0x00000000002079c3 */ /* 0x000ee20000002600 */
[----:B------:R-:W-:-:S02]  /*0140*/  ULDC UR36, c[0x0][0x1c0] ;  /* 0x0000700000247ab9 */ /* 0x000fc40000000800 */
[----:B------:R-:W-:Y:S02]  /*0150*/  ULDC UR12, c[0x0][0x1c0] ;  /* 0x00007000000c7ab9 */ /* 0x000fe40000000800 */
[----:B------:R-:W-:Y:S02]  /*0160*/  USHF.R.S32.HI UR7, URZ, 0x1f, UR14 ;  /* 0x0000001f3f077899 */ /* 0x000fe4000801140e */
[----:B------:R-:W-:Y:S01]  /*0170*/  UIMAD.WIDE UR36, UR45, UR36, URZ ;  /* 0x000000242d2472a5 */ /* 0x000fe2000f8e023f */
[----:B------:R-:W4:Y:S01]  /*0180*/  S2UR UR59, SR_CTAID.X ;  /* 0x00000000003b79c3 */ /* 0x000f220000002500 */
[----:B------:R-:W-:Y:S02]  /*0190*/  UMOV UR8, 0x80 ;  /* 0x0000008000087882 */ /* 0x000fe40000000000 */
[----:B------:R-:W-:Y:S02]  /*01a0*/  ULDC UR6, c[0x0][0x210] ;  /* 0x0000840000067ab9 */ /* 0x000fe40000000800 */
[----:B------:R-:W-:Y:S01]  /*01b0*/  ULDC UR54, c[0x0][0x234] ;  /* 0x00008d0000367ab9 */ /* 0x000fe20000000800 */
[----:B-1----:R-:W-:Y:S01]  /*01c0*/  SHF.R.S32.HI R0, RZ, 0x1f, R9 ;  /* 0x0000001fff007819 */ /* 0x002fe20000011409 */
[----:B------:R-:W-:-:S02]  /*01d0*/  ULDC UR13, c[0x0][0x1c0] ;  /* 0x00007000000d7ab9 */ /* 0x000fc40000000800 */
[----:B--2---:R-:W-:Y:S01]  /*01e0*/  UIMAD UR46, UR34, UR45, URZ ;  /* 0x0000002d222e72a4 */ /* 0x004fe2000f8e023f */
[CC--:B------:R-:W-:Y:S01]  /*01f0*/  LEA.HI R2, R0.reuse, R9.reuse, RZ, 0x2 ;  /* 0x0000000900027211 */ /* 0x0c0fe200078f10ff */
[----:B------:R-:W-:Y:S01]  /*0200*/  UIMAD UR45, UR45, UR12, URZ ;  /* 0x0000000c2d2d72a4 */ /* 0x000fe2000f8e023f */
[CC--:B------:R-:W-:Y:S01]  /*0210*/  LEA.HI R4, R0.reuse, R9.reuse, RZ, 0x4 ;  /* 0x0000000900047211 */ /* 0x0c0fe200078f20ff */
[----:B------:R-:W-:Y:S01]  /*0220*/  ULDC UR11, c[0x0][0x1c0] ;  /* 0x00007000000b7ab9 */ /* 0x000fe20000000800 */
[CC--:B------:R-:W-:Y:S01]  /*0230*/  LEA.HI R14, R0.reuse, R9.reuse, RZ, 0x3 ;  /* 0x00000009000e7211 */ /* 0x0c0fe200078f18ff */
[----:B------:R-:W-:Y:S01]  /*0240*/  UIMAD UR54, UR8, UR6, UR54 ;  /* 0x00000006083672a4 */ /* 0x000fe2000f8e0236 */
[CC--:B------:R-:W-:Y:S01]  /*0250*/  LEA.HI R11, R0.reuse, R9.reuse, RZ, 0x5 ;  /* 0x00000009000b7211 */ /* 0x0c0fe200078f28ff */
[----:B---3--:R-:W-:Y:S01]  /*0260*/  UIMAD UR51, UR7, UR32, URZ ;  /* 0x00000020073372a4 */ /* 0x008fe2000f8e023f */
[CC--:B------:R-:W-:Y:S01]  /*0270*/  LEA.HI R12, R0.reuse, R9.reuse, RZ, 0x7 ;  /* 0x00000009000c7211 */ /* 0x0c0fe200078f38ff */
[----:B------:R-:W-:Y:S01]  /*0280*/  UIMAD.WIDE.U32 UR42, UR32, UR14, URZ ;  /* 0x0000000e202a72a5 */ /* 0x000fe2000f8e003f */
[----:B------:R-:W-:Y:S01]  /*0290*/  LEA.HI R13, R0, R9, RZ, 0x6 ;  /* 0x00000009000d7211 */ /* 0x000fe200078f30ff */
[----:B------:R-:W-:Y:S01]  /*02a0*/  UIMAD UR6, UR32, UR11, UR34 ;  /* 0x0000000b200672a4 */ /* 0x000fe2000f8e0222 */
[--C-:B------:R-:W-:Y:S01]  /*02b0*/  SHF.R.S32.HI R6, RZ, 0x2, R2.reuse ;  /* 0x00000002ff067819 */ /* 0x100fe20000011402 */
[----:B------:R-:W-:Y:S01]  /*02c0*/  @!UP5 UIMAD UR7, UR32, UR13, UR34 ;  /* 0x0000000d2007d2a4 */ /* 0x000fe2000f8e0222 */
[----:B------:R-:W-:Y:S01]  /*02d0*/  SHF.R.S32.HI R0, RZ, 0x1f, R2 ;  /* 0x0000001fff007819 */ /* 0x000fe20000011402 */
[----:B------:R-:W-:Y:S01]  /*02e0*/  USHF.L.U32 UR44, UR45, 0x6, URZ ;  /* 0x000000062d2c7899 */ /* 0x000fe2000800063f */
[----:B------:R-:W-:Y:S01]  /*02f0*/  SHF.R.S32.HI R5, RZ, 0x4, R4 ;  /* 0x00000004ff057819 */ /* 0x000fe20000011404 */
[----:B------:R-:W-:Y:S01]  /*0300*/  ULDC UR48, c[0x0][0x214] ;  /* 0x0000850000307ab9 */ /* 0x000fe20000000800 */
[----:B------:R-:W-:Y:S01]  /*0310*/  LEA.HI R0, R0, R6, RZ, 0x3 ;  /* 0x0000000600007211 */ /* 0x000fe200078f18ff */
[----:B------:R-:W-:Y:S01]  /*0320*/  ULDC UR55, c[0x0][0x1c8] ;  /* 0x0000720000377ab9 */ /* 0x000fe20000000800 */
[----:B------:R-:W-:Y:S01]  /*0330*/  LOP3.LUT R7, R2, 0x7ffffffc, RZ, 0xc0, !PT ;  /* 0x7ffffffc02077812 */ /* 0x000fe200078ec0ff */
[----:B------:R-:W-:Y:S01]  /*0340*/  ULDC.U8 UR10, c[0x0][0x3d0] ;  /* 0x0000f400000a7ab9 */ /* 0x000fe20000000000 */
[----:B------:R-:W-:Y:S01]  /*0350*/  LOP3.LUT R2, R4, 0xfffffff0, RZ, 0xc0, !PT ;  /* 0xfffffff004027812 */ /* 0x000fe200078ec0ff */
[----:B------:R-:W-:Y:S01]  /*0360*/  ULDC UR49, c[0x0][0x224] ;  /* 0x0000890000317ab9 */ /* 0x000fe20000000800 */
[----:B------:R-:W-:Y:S01]  /*0370*/  LOP3.LUT R3, R14, 0xfffffff8, RZ, 0xc0, !PT ;  /* 0xfffffff80e037812 */ /* 0x000fe200078ec0ff */
[----:B------:R-:W-:Y:S01]  /*0380*/  IMAD.IADD R16, R9, 0x1, -R7 ;  /* 0x0000000109107824 */ /* 0x000fe200078e0a07 */
[----:B------:R-:W-:Y:S01]  /*0390*/  LOP3.LUT R10, R11, 0xffffffe0, RZ, 0xc0, !PT ;  /* 0xffffffe00b0a7812 */ /* 0x000fe200078ec0ff */
[C---:B------:R-:W-:Y:S01]  /*03a0*/  IMAD.IADD R8, R9.reuse, 0x1, -R2 ;  /* 0x0000000109087824 */ /* 0x040fe200078e0a02 */
[----:B------:R-:W-:Y:S01]  /*03b0*/  LEA.HI R4, R4, R5, RZ, 0x1 ;  /* 0x0000000504047211 */ /* 0x000fe200078f08ff */
[C---:B------:R-:W-:Y:S01]  /*03c0*/  IMAD.IADD R3, R9.reuse, 0x1, -R3 ;  /* 0x0000000109037824 */ /* 0x040fe200078e0a03 */
[----:B------:R-:W-:Y:S01]  /*03d0*/  LOP3.LUT R0, R0, 0xfffffff8, RZ, 0xc0, !PT ;  /* 0xfffffff800007812 */ /* 0x000fe200078ec0ff */
[----:B------:R-:W-:Y:S01]  /*03e0*/  IMAD.IADD R2, R9, 0x1, -R10 ;  /* 0x0000000109027824 */ /* 0x000fe200078e0a0a */
[----:B------:R-:W-:Y:S01]  /*03f0*/  SHF.R.S32.HI R15, RZ, 0x3, R14 ;  /* 0x00000003ff0f7819 */ /* 0x000fe2000001140e */
[C---:B------:R-:W-:Y:S01]  /*0400*/  IMAD.SHL.U32 R245, R3.reuse, 0x8, RZ ;  /* 0x0000000803f57824 */ /* 0x040fe200078e00ff */
[----:B------:R-:W-:Y:S01]  /*0410*/  LOP3.LUT R4, R4, 0xfffffffe, RZ, 0xc0, !PT ;  /* 0xfffffffe04047812 */ /* 0x000fe200078ec0ff */
[----:B------:R-:W-:Y:S01]  /*0420*/  IMAD.IADD R9, R6, 0x1, -R0 ;  /* 0x0000000106097824 */ /* 0x000fe200078e0a00 */
[----:B------:R-:W-:Y:S01]  /*0430*/  LOP3.LUT P0, RZ, R3, 0x4, RZ, 0xc0, !PT ;  /* 0x0000000403ff7812 */ /* 0x000fe2000780c0ff */
[----:B------:R-:W-:Y:S01]  /*0440*/  IMAD.SHL.U32 R0, R15, 0x40, RZ ;  /* 0x000000400f007824 */ /* 0x000fe200078e00ff */
[----:B------:R-:W-:Y:S01]  /*0450*/  LOP3.LUT P5, RZ, R3, 0x2, RZ, 0xc0, !PT ;  /* 0x0000000203ff7812 */ /* 0x000fe200078ac0ff */
[----:B------:R-:W-:Y:S01]  /*0460*/  IMAD.IADD R10, R5, 0x1, -R4 ;  /* 0x00000001050a7824 */ /* 0x000fe200078e0a04 */
[----:B------:R-:W-:Y:S01]  /*0470*/  SHF.R.S32.HI R4, RZ, 0x1f, R2 ;  /* 0x0000001fff047819 */ /* 0x000fe20000011402 */
[C---:B------:R-:W-:Y:S01]  /*0480*/  IMAD.SHL.U32 R5, R3.reuse, 0x40, RZ ;  /* 0x0000004003057824 */ /* 0x040fe200078e00ff */
[----:B------:R-:W-:Y:S01]  /*0490*/  LOP3.LUT R0, R0, 0x1c0, RZ, 0xc0, !PT ;  /* 0x000001c000007812 */ /* 0x000fe200078ec0ff */
[----:B------:R-:W-:Y:S01]  /*04a0*/  IMAD.SHL.U32 R3, R3, 0x20, RZ ;  /* 0x0000002003037824 */ /* 0x000fe200078e00ff */
[----:B------:R-:W-:Y:S01]  /*04b0*/  LEA.HI R17, R4, R2, RZ, 0x2 ;  /* 0x0000000204117211 */ /* 0x000fe200078f10ff */
[----:B------:R-:W-:Y:S01]  /*04c0*/  @UP5 UIMAD UR53, UR32, UR48, URZ ;  /* 0x00000030203552a4 */ /* 0x000fe2000f8e023f */
        /* <DEDUP_REMOVED lines=12> */
[C---:B------:R-:W-:Y:S01]  /*0590*/  LOP3.LUT R0, R9.reuse, 0x1, RZ, 0xc0, !PT ;  /* 0x0000000109007812 */ /* 0x040fe200078ec0ff */
[----:B------:R-:W-:Y:S01]  /*05a0*/  USHF.R.S32.HI UR58, URZ, 0x1f, UR32 ;  /* 0x0000001f3f3a7899 */ /* 0x000fe20008011420 */
[----:B------:R-:W-:Y:S01]  /*05b0*/  LOP3.LUT R4, R4, R2, RZ, 0x3c, !PT ;  /* 0x0000000204047212 */ /* 0x000fe200078e3cff */
[----:B------:R-:W-:Y:S01]  /*05c0*/  USHF.R.S32.HI UR57, URZ, 0x1f, UR34 ;  /* 0x0000001f3f397899 */ /* 0x000fe20008011422 */
[----:B------:R-:W-:Y:S01]  /*05d0*/  ISETP.NE.U32.AND P1, PT, R0, 0x1, PT ;  /* 0x000000010000780c */ /* 0x000fe20003f25070 */
[----:B------:R-:W-:Y:S01]  /*05e0*/  IMAD.SHL.U32 R0, R10, 0x100, RZ ;  /* 0x000001000a007824 */ /* 0x000fe200078e00ff */
[----:B------:R-:W-:Y:S01]  /*05f0*/  SHF.R.S32.HI R6, RZ, 0x7, R12 ;  /* 0x00000007ff067819 */ /* 0x000fe2000001140c */
[----:B------:R-:W-:Y:S01]  /*0600*/  UIMAD.WIDE.U32 UR40, UR36, UR42, URZ ;  /* 0x0000002a242872a5 */ /* 0x000fe2000f8e003f */
[----:B------:R-:W-:Y:S01]  /*0610*/  LOP3.LUT P2, RZ, R9, 0x2, RZ, 0xc0, !PT ;  /* 0x0000000209ff7812 */ /* 0x000fe2000784c0ff */
[----:B------:R-:W-:Y:S01]  /*0620*/  UIMAD UR50, UR37, UR42, URZ ;  /* 0x0000002a253272a4 */ /* 0x000fe2000f8e023f */
[----:B------:R-:W-:Y:S01]  /*0630*/  LOP3.LUT R2, R0, 0x100, RZ, 0xc0, !PT ;  /* 0x0000010000027812 */ /* 0x000fe200078ec0ff */
[----:B------:R-:W-:Y:S01]  /*0640*/  IMAD R0, R6, 0x2, R10 ;  /* 0x0000000206007824 */ /* 0x000fe200078e020a */
[----:B------:R-:W-:Y:S01]  /*0650*/  LOP3.LUT P6, RZ, R8, 0x4, RZ, 0xc0, !PT ;  /* 0x0000000408ff7812 */ /* 0x000fe200078cc0ff */
[----:B------:R-:W-:Y:S01]  /*0660*/  USHF.R.S32.HI UR52, URZ, 0x1f, UR46 ;  /* 0x0000001f3f347899 */ /* 0x000fe2000801142e */
[----:B------:R-:W-:Y:S01]  /*0670*/  LOP3.LUT R226, R2, 0xe0, R3, 0xf8, !PT ;  /* 0x000000e002e27812 */ /* 0x000fe200078ef803 */
[----:B------:R-:W-:Y:S01]  /*0680*/  IMAD.SHL.U32 R3, R10, 0x20, RZ ;  /* 0x000000200a037824 */ /* 0x000fe200078e00ff */
[----:B------:R-:W-:Y:S01]  /*0690*/  SHF.R.S32.HI R2, RZ, 0x6, R13 ;  /* 0x00000006ff027819 */ /* 0x000fe2000001140d */
[----:B------:R-:W-:Y:S01]  /*06a0*/  IMAD.U32 R0, R0, 0x200, R4 ;  /* 0x0000020000007824 */ /* 0x000fe200078e0004 */
[----:B------:R-:W-:Y:S01]  /*06b0*/  SEL R232, R227, 0xffffffc0, !P0 ;  /* 0xffffffc0e3e87807 */ /* 0x000fe20004000000 */
[----:B------:R-:W-:Y:S01]  /*06c0*/  IMAD.SHL.U32 R4, R9, 0x20, RZ ;  /* 0x0000002009047824 */ /* 0x000fe200078e00ff */
[----:B------:R-:W-:Y:S01]  /*06d0*/  UIMAD UR49, UR6, UR49, URZ ;  /* 0x00000031063172a4 */ /* 0x000fe2000f8e023f */
[C---:B------:R-:W-:Y:S01]  /*06e0*/  IMAD R237, R2.reuse, 0x200, R5 ;  /* 0x0000020002ed7824 */ /* 0x040fe200078e0205 */
[----:B------:R-:W-:Y:S01]  /*06f0*/  @!UP5 UIMAD UR48, UR7, UR48, URZ ;  /* 0x000000300730d2a4 */ /* 0x000fe2000f8e023f */
[----:B------:R-:W-:Y:S01]  /*0700*/  IMAD.SHL.U32 R5, R2, 0x8, RZ ;  /* 0x0000000802057824 */ /* 0x000fe200078e00ff */
[----:B------:R-:W-:Y:S01]  /*0710*/  LOP3.LUT R2, R3, 0x20, RZ, 0xc0, !PT ;  /* 0x0000002003027812 */ /* 0x000fe200078ec0ff */
[----:B------:R-:W-:Y:S01]  /*0720*/  IMAD.SHL.U32 R3, R6, 0x10, RZ ;  /* 0x0000001006037824 */ /* 0x000fe200078e00ff */
[----:B------:R-:W-:Y:S01]  /*0730*/  LOP3.LUT R4, R4, 0xe0, RZ, 0xc0, !PT ;  /* 0x000000e004047812 */ /* 0x000fe200078ec0ff */
[----:B------:R-:W-:Y:S01]  /*0740*/  IMAD.SHL.U32 R229, R0, 0x2, RZ ;  /* 0x0000000200e57824 */ /* 0x000fe200078e00ff */
[----:B------:R-:W-:Y:S01]  /*0750*/  LOP3.LUT R15, R2, 0x18, R5, 0xf8, !PT ;  /* 0x00000018020f7812 */ /* 0x000fe200078ef805 */
[----:B------:R-:W-:Y:S01]  /*0760*/  IMAD.SHL.U32 R237, R237, 0x2, RZ ;  /* 0x00000002eded7824 */ /* 0x000fe200078e00ff */
[----:B------:R-:W-:Y:S01]  /*0770*/  LOP3.LUT R13, R4, 0x10, R3, 0xf8, !PT ;  /* 0x00000010040d7812 */ /* 0x000fe200078ef803 */
[----:B------:R-:W-:Y:S01]  /*0780*/  IMAD.SHL.U32 R4, R10, 0x8, RZ ;  /* 0x000000080a047824 */ /* 0x000fe200078e00ff */
[----:B------:R-:W-:Y:S01]  /*0790*/  SHF.R.S32.HI R3, RZ, 0x1f, R8 ;  /* 0x0000001fff037819 */ /* 0x000fe20000011408 */
[----:B------:R-:W-:Y:S01]  /*07a0*/  IMAD.IADD R231, R229, 0x1, R232 ;  /* 0x00000001e5e77824 */ /* 0x000fe200078e02e8 */
[----:B------:R-:W-:Y:S01]  /*07b0*/  SHF.R.S32.HI R2, RZ, 0x5, R11 ;  /* 0x00000005ff027819 */ /* 0x000fe2000001140b */
[----:B------:R-:W-:Y:S01]  /*07c0*/  USHF.R.S32.HI UR47, URZ, 0x1f, UR44 ;  /* 0x0000001f3f2f7899 */ /* 0x000fe2000801142c */
[----:B------:R-:W-:Y:S01]  /*07d0*/  LEA.HI R225, R3, R8, RZ, 0x3 ;  /* 0x0000000803e17211 */ /* 0x000fe200078f18ff */
[----:B------:R-:W-:Y:S01]  /*07e0*/  IMAD.SHL.U32 R3, R8, 0x20, RZ ;  /* 0x0000002008037824 */ /* 0x000fe200078e00ff */
[----:B------:R-:W-:-:S02]  /*07f0*/  LOP3.LUT R12, R4, 0x8, RZ, 0xc0, !PT ;  /* 0x00000008040c7812 */ /* 0x000fc400078ec0ff */
[C---:B------:R-:W-:Y:S01]  /*0800*/  LOP3.LUT R5, R225.reuse, 0xfffffff8, RZ, 0xc0, !PT ;  /* 0xfffffff8e1057812 */ /* 0x040fe200078ec0ff */
[----:B------:R-:W-:Y:S01]  /*0810*/  IMAD.SHL.U32 R225, R225, 0x40, RZ ;  /* 0x00000040e1e17824 */ /* 0x000fe200078e00ff */
[----:B------:R-:W-:Y:S02]  /*0820*/  SHF.R.S32.HI R6, RZ, 0x1f, R11 ;  /* 0x0000001fff067819 */ /* 0x000fe4000001140b */
[----:B------:R-:W-:Y:S01]  /*0830*/  LOP3.LUT R4, R12, 0x1e0, R3, 0xf8, !PT ;  /* 0x000001e00c047812 */ /* 0x000fe200078ef803 */
[C---:B------:R-:W-:Y:S01]  /*0840*/  IMAD.IADD R7, R8.reuse, 0x1, -R5 ;  /* 0x0000000108077824 */ /* 0x040fe200078e0a05 */
[-C--:B------:R-:W-:Y:S01]  /*0850*/  LEA.HI R3, R11, R2.reuse, RZ, 0x1 ;  /* 0x000000020b037211 */ /* 0x080fe200078f08ff */
[----:B------:R-:W-:Y:S01]  /*0860*/  IMAD.SHL.U32 R5, R8, 0x4, RZ ;  /* 0x0000000408057824 */ /* 0x000fe200078e00ff */
[----:B------:R-:W-:Y:S02]  /*0870*/  LEA.HI R6, R6, R2, RZ, 0x2 ;  /* 0x0000000206067211 */ /* 0x000fe400078f10ff */
[----:B------:R-:W-:-:S02]  /*0880*/  LOP3.LUT R3, R3, 0x3ffffe, RZ, 0xc0, !PT ;  /* 0x003ffffe03037812 */ /* 0x000fc400078ec0ff */
[----:B------:R-:W-:Y:S02]  /*0890*/  LOP3.LUT R6, R6, 0xfffffffc, RZ, 0xc0, !PT ;  /* 0xfffffffc06067812 */ /* 0x000fe400078ec0ff */
[----:B------:R-:W-:Y:S01]  /*08a0*/  LOP3.LUT R11, R4, 0x38, R5, 0x78, !PT ;  /* 0x00000038040b7812 */ /* 0x000fe200078e7805 */
[----:B------:R-:W-:Y:S01]  /*08b0*/  IMAD.SHL.U32 R4, R9, 0x40, RZ ;  /* 0x0000004009047824 */ /* 0x000fe200078e00ff */
[----:B------:R-:W-:Y:S01]  /*08c0*/  LOP3.LUT R225, R225, 0xfffffe00, RZ, 0xc0, !PT ;  /* 0xfffffe00e1e17812 */ /* 0x000fe200078ec0ff */
[----:B------:R-:W-:Y:S01]  /*08d0*/  IMAD.SHL.U32 R5, R9, 0x4, RZ ;  /* 0x0000000409057824 */ /* 0x000fe200078e00ff */
[C---:B------:R-:W-:Y:S01]  /*08e0*/  LOP3.LUT P4, RZ, R7.reuse, 0x4, RZ, 0xc0, !PT ;  /* 0x0000000407ff7812 */ /* 0x040fe2000788c0ff */
[C---:B------:R-:W-:Y:S01]  /*08f0*/  IMAD.IADD R233, R2.reuse, 0x1, -R3 ;  /* 0x0000000102e97824 */ /* 0x040fe200078e0a03 */
[----:B------:R-:W-:Y:S01]  /*0900*/  LOP3.LUT P3, RZ, R7, 0x2, RZ, 0xc0, !PT ;  /* 0x0000000207ff7812 */ /* 0x000fe2000786c0ff */
[C---:B------:R-:W-:Y:S01]  /*0910*/  IMAD.SHL.U32 R3, R2.reuse, 0x8, RZ ;  /* 0x0000000802037824 */ /* 0x040fe200078e00ff */
[----:B------:R-:W-:Y:S01]  /*0920*/  LOP3.LUT R9, R13, 0x18, R5, 0x78, !PT ;  /* 0x000000180d097812 */ /* 0x000fe200078e7805 */
[----:B------:R-:W-:Y:S01]  /*0930*/  IMAD.IADD R6, R2, 0x1, -R6 ;  /* 0x0000000102067824 */ /* 0x000fe200078e0a06 */
[----:B------:R-:W-:Y:S01]  /*0940*/  LOP3.LUT R2, R4, 0x1c0, RZ, 0xc0, !PT ;  /* 0x000001c004027812 */ /* 0x000fe200078ec0ff */
[----:B------:R-:W-:Y:S01]  /*0950*/  IMAD R233, R233, 0x200, R11 ;  /* 0x00000200e9e97824 */ /* 0x000fe200078e020b */
[----:B------:R-:W-:-:S02]  /*0960*/  LOP3.LUT R5, R3, 0x38, RZ, 0xc0, !PT ;  /* 0x0000003803057812 */ /* 0x000fc400078ec0ff */
[----:B------:R-:W-:Y:S02]  /*0970*/  LOP3.LUT R4, R226, 0x8, R14, 0xf8, !PT ;  /* 0x00000008e2047812 */ /* 0x000fe400078ef80e */
[----:B------:R-:W-:Y:S02]  /*0980*/  SHF.R.U32.HI R3, RZ, 0x3, R2 ;  /* 0x00000003ff037819 */ /* 0x000fe40000011602 */
[----:B------:R-:W-:Y:S02]  /*0990*/  SHF.R.U32.HI R226, RZ, 0x3, R226 ;  /* 0x00000003ffe27819 */ /* 0x000fe400000116e2 */
[----:B------:R-:W-:Y:S01]  /*09a0*/  LOP3.LUT R8, R3, R2, R5, 0x1e, !PT ;  /* 0x0000000203087212 */ /* 0x000fe200078e1e05 */
[----:B------:R-:W-:Y:S01]  /*09b0*/  IMAD.SHL.U32 R2, R7, 0x40, RZ ;  /* 0x0000004007027824 */ /* 0x000fe200078e00ff */
[----:B------:R-:W-:Y:S01]  /*09c0*/  LOP3.LUT R226, R4, 0x38, R226, 0x78, !PT ;  /* 0x0000003804e27812 */ /* 0x000fe200078e78e2 */
[----:B------:R-:W-:Y:S01]  /*09d0*/  IMAD.SHL.U32 R4, R16, 0x2, RZ ;  /* 0x0000000210047824 */ /* 0x000fe200078e00ff */
[----:B------:R-:W-:-:S02]  /*09e0*/  IADD3 R236, R232, 0x14000, R229 ;  /* 0x00014000e8ec7810 */ /* 0x000fc40007ffe0e5 */
[----:B------:R-:W-:Y:S01]  /*09f0*/  LOP3.LUT R2, R2, 0x1c0, RZ, 0xc0, !PT ;  /* 0x000001c002027812 */ /* 0x000fe200078ec0ff */
[----:B------:R-:W-:Y:S01]  /*0a00*/  IMAD R3, R6, 0x200, R4 ;  /* 0x0000020006037824 */ /* 0x000fe200078e0204 */
[----:B------:R-:W-:Y:S01]  /*0a10*/  LEA R233, R233, 0x14000, 0x1 ;  /* 0x00014000e9e97811 */ /* 0x000fe200078e08ff */
[----:B------:R-:W-:Y:S01]  /*0a20*/  IMAD.IADD R8, R4, 0x1, R8 ;  /* 0x0000000104087824 */ /* 0x000fe200078e0208 */
[----:B------:R-:W-:Y:S01]  /*0a30*/  SEL R227, R227, 0xffffffc0, !P4 ;  /* 0xffffffc0e3e37807 */ /* 0x000fe20006000000 */
[----:B------:R-:W-:Y:S01]  /*0a40*/  IMAD.IADD R9, R3, 0x1, R9 ;  /* 0x0000000103097824 */ /* 0x000fe200078e0209 */
[----:B------:R-:W-:Y:S01]  /*0a50*/  SHF.R.U32.HI R3, RZ, 0x3, R2 ;  /* 0x00000003ff037819 */ /* 0x000fe20000011602 */
[----:B------:R-:W-:Y:S01]  /*0a60*/  IMAD R4, R10, 0x1000, R225 ;  /* 0x000010000a047824 */ /* 0x000fe200078e02e1 */
[----:B------:R-:W-:Y:S01]  /*0a70*/  IADD3 R234, R233, 0x20, RZ ;  /* 0x00000020e9ea7810 */ /* 0x000fe20007ffe0ff */
[----:B------:R-:W-:Y:S01]  /*0a80*/  IMAD.SHL.U32 R9, R9, 0x2, RZ ;  /* 0x0000000209097824 */ /* 0x000fe200078e00ff */
[----:B------:R-:W-:-:S02]  /*0a90*/  LOP3.LUT R7, R3, R2, R12, 0x1e, !PT ;  /* 0x0000000203077212 */ /* 0x000fc400078e1e0c */
[C---:B------:R-:W-:Y:S02]  /*0aa0*/  LOP3.LUT R5, R3.reuse, R2, R5, 0x1e, !PT ;  /* 0x0000000203057212 */ /* 0x040fe400078e1e05 */
[----:B------:R-:W-:Y:S02]  /*0ab0*/  LOP3.LUT R3, R3, R15, R2, 0x1e, !PT ;  /* 0x0000000f03037212 */ /* 0x000fe400078e1e02 */
[----:B------:R-:W-:Y:S01]  /*0ac0*/  SHF.R.S32.HI R2, RZ, 0x2, R17 ;  /* 0x00000002ff027819 */ /* 0x000fe20000011411 */
[----:B------:R-:W-:Y:S01]  /*0ad0*/  IMAD.IADD R4, R4, 0x1, R5 ;  /* 0x0000000104047824 */ /* 0x000fe200078e0205 */
[----:B------:R-:W-:-:S03]  /*0ae0*/  @P6 IADD3 R234, R233, -0x20, RZ ;  /* 0xffffffe0e9ea6810 */ /* 0x000fc60007ffe0ff */
[----:B------:R-:W-:Y:S01]  /*0af0*/  IMAD R5, R6, 0x10, R2 ;  /* 0x0000001006057824 */ /* 0x000fe200078e0202 */
[----:B------:R-:W-:Y:S01]  /*0b00*/  IADD3 R235, R234, 0x800, RZ ;  /* 0x00000800eaeb7810 */ /* 0x000fe20007ffe0ff */
[----:B------:R-:W-:Y:S01]  /*0b10*/  IMAD R2, R6, 0x400, R225 ;  /* 0x0000040006027824 */ /* 0x000fe200078e02e1 */
[----:B------:R-:W-:Y:S01]  /*0b20*/  LOP3.LUT R225, R3, R225, RZ, 0xfc, !PT ;  /* 0x000000e103e17212 */ /* 0x000fe200078efcff */
[----:B------:R-:W-:Y:S01]  /*0b30*/  IMAD.MOV.U32 R3, RZ, RZ, 0x20 ;  /* 0x00000020ff037424 */ /* 0x000fe200078e00ff */
[----:B------:R1:W-:Y:S01]  /*0b40*/  STL [R1+0x1c], R5 ;  /* 0x00001c0501007387 */ /* 0x0003e20000100800 */
[----:B------:R-:W-:Y:S01]  /*0b50*/  IMAD.IADD R2, R2, 0x1, R7 ;  /* 0x0000000102027824 */ /* 0x000fe200078e0207 */
[----:B------:R-:W-:Y:S02]  /*0b60*/  LEA R225, R225, 0x10000, 0x1 ;  /* 0x00010000e1e17811 */ /* 0x000fe400078e08ff */
        /* <DEDUP_REMOVED lines=9> */
[----:B------:R2:W-:Y:S01]  /*0c00*/  STL [R1+0x14], R0 ;  /* 0x0000140001007387 */ /* 0x0005e20000100800 */
[----:B------:R-:W-:-:S02]  /*0c10*/  IMAD.IADD R228, R2, 0x1, R227 ;  /* 0x0000000102e47824 */ /* 0x000fc400078e02e3 */
[----:B------:R-:W-:Y:S01]  /*0c20*/  IMAD.IADD R232, R232, 0x1, R230 ;  /* 0x00000001e8e87824 */ /* 0x000fe200078e02e6 */
[----:B------:R-:W-:Y:S01]  /*0c30*/  STL [R1+0x4], R9 ;  /* 0x0000040901007387 */ /* 0x000fe20000100800 */
[----:B------:R-:W-:Y:S02]  /*0c40*/  IMAD.SHL.U32 R226, R226, 0x2, RZ ;  /* 0x00000002e2e27824 */ /* 0x000fe400078e00ff */
[----:B------:R-:W-:Y:S02]  /*0c50*/  IMAD.IADD R227, R3, 0x1, R227 ;  /* 0x0000000103e37824 */ /* 0x000fe400078e02e3 */
[----:B-1----:R-:W-:-:S05]  /*0c60*/  IMAD.MOV.U32 R5, RZ, RZ, 0x1c0 ;  /* 0x000001c0ff057424 */ /* 0x002fca00078e00ff */
[----:B------:R-:W-:-:S05]  /*0c70*/  SEL R5, R5, 0x240, !P1 ;  /* 0x0000024005057807 */ /* 0x000fca0004800000 */
[----:B------:R-:W-:-:S05]  /*0c80*/  IMAD.IADD R6, R9, 0x1, R5 ;  /* 0x0000000109067824 */ /* 0x000fca00078e0205 */
[----:B------:R-:W-:Y:S01]  /*0c90*/  STL [R1+0x10], R6 ;  /* 0x0000100601007387 */ /* 0x000fe20000100800 */
[C---:B--2---:R-:W-:Y:S02]  /*0ca0*/  IADD3 R0, R9.reuse, 0x10, RZ ;  /* 0x0000001009007810 */ /* 0x044fe40007ffe0ff */
[----:B------:R-:W-:-:S05]  /*0cb0*/  @P2 IADD3 R0, R9, -0x10, RZ ;  /* 0xfffffff009002810 */ /* 0x000fca0007ffe0ff */
[----:B------:R1:W-:Y:S02]  /*0cc0*/  STL [R1+0x8], R0 ;  /* 0x0000080001007387 */ /* 0x0003e40000100800 */
[----:B-1----:R-:W-:-:S05]  /*0cd0*/  IMAD.IADD R0, R5, 0x1, R0 ;  /* 0x0000000105007824 */ /* 0x002fca00078e0200 */
[----:B------:R1:W-:Y:S02]  /*0ce0*/  STL [R1+0xc], R0 ;  /* 0x00000c0001007387 */ /* 0x0003e40000100800 */
[----:B-1--4-:R-:W-:Y:S02]  /*0cf0*/  IMAD.SHL.U32 R0, R4, 0x2, RZ ;  /* 0x0000000204007824 */ /* 0x012fe400078e00ff */
.L_x_141:
[----:B------:R-:W-:Y:S02]  /*0d00*/  ULDC.64 UR6, c[0x0][0x240] ;  /* 0x0000900000067ab9 */ /* 0x000fe40000000a00 */
[----:B------:R-:W-:Y:S02]  /*0d10*/  UISETP.NE.U32.AND UP1, UPT, URZ, UR6, UPT ;  /* 0x000000063f00728c */ /* 0x000fe4000bf25070 */
[----:B------:R-:W-:Y:S02]  /*0d20*/  USHF.L.U32 UR13, UR32, 0x2, URZ ;  /* 0x00000002200d7899 */ /* 0x000fe4000800063f */
[----:B------:R-:W-:Y:S02]  /*0d30*/  USHF.R.S32.HI UR39, URZ, 0x1f, UR32 ;  /* 0x0000001f3f277899 */ /* 0x000fe40008011420 */
[----:B------:R-:W-:-:S02]  /*0d40*/  UISETP.NE.AND.EX UP1, UPT, URZ, UR7, UPT, UP1 ;  /* 0x000000073f00728c */ /* 0x000fc4000bf25310 */
[----:B------:R-:W-:Y:S02]  /*0d50*/  USHF.L.U64.HI UR12, UR32, 0x2, UR39 ;  /* 0x00000002200c7899 */ /* 0x000fe40008010227 */
[----:B------:R-:W-:Y:S02]  /*0d60*/  UIADD3 UR6, UP0, UR13, UR6, URZ ;  /* 0x000000060d067290 */ /* 0x000fe4000ff1e03f */
[----:B------:R-:W-:Y:S01]  /*0d70*/  PLOP3.LUT P0, PT, PT, PT, UP1, 0x80, 0x0 ;  /* 0x000000000000781c */ /* 0x000fe20003f0f018 */
[----:B------:R-:W-:Y:S02]  /*0d80*/  ULDC.64 UR10, c[0x0][0x250] ;  /* 0x00009400000a7ab9 */ /* 0x000fe40000000a00 */
[----:B------:R-:W-:Y:S01]  /*0d90*/  UIADD3.X UR7, UR12, UR7, URZ, UP0, !UPT ;  /* 0x000000070c077290 */ /* 0x000fe200087fe43f */
[----:B-12---:R-:W-:Y:S01]  /*0da0*/  IMAD.U32 R4, RZ, RZ, UR6 ;  /* 0x00000006ff047e24 */ /* 0x006fe2000f8e00ff */
[----:B------:R-:W-:Y:S02]  /*0db0*/  UISETP.NE.U32.AND UP3, UPT, URZ, UR10, UPT ;  /* 0x0000000a3f00728c */ /* 0x000fe4000bf65070 */
[----:B------:R-:W-:-:S02]  /*0dc0*/  ULDC.U8 UR14, c[0x0][0x312] ;  /* 0x0000c480000e7ab9 */ /* 0x000fc40000000000 */
        /* <DEDUP_REMOVED lines=40> */
.L_x_109:
        /* <DEDUP_REMOVED lines=39> */
[----:B------:R-:W-:-:S02]  /*12c0*/  UIADD3 UR21, UR11, UR19, URZ ;  /* 0x000000130b157290 */ /* 0x000fc4000fffe03f */
[----:B------:R-:W-:Y:S02]  /*12d0*/  UIADD3 UR19, UR12, -0x40, URZ ;  /* 0xffffffc00c137890 */ /* 0x000fe4000fffe03f */
        /* <DEDUP_REMOVED lines=18> */
.L_x_111:
        /* <DEDUP_REMOVED lines=19> */
.L_x_112:
[----:B------:R-:W-:Y:S01]  /*1530*/  IABS R8, c[0x0][0x1c8] ;  /* 0x0000720000087a13 */ /* 0x000fe20000000000 */
[----:B------:R-:W-:Y:S01]  /*1540*/  ULDC.64 UR8, c[0x0][0x370] ;  /* 0x0000dc0000087ab9 */ /* 0x000fe20000000a00 */
[----:B--2---:R-:W-:Y:S01]  /*1550*/  IABS R7, UR34 ;  /* 0x0000002200077c13 */ /* 0x004fe20008000000 */
[----:B------:R-:W-:Y:S01]  /*1560*/  @UP2 UIMAD.WIDE.U32 UR6, UR16, UR8, URZ ;  /* 0x00000008100622a5 */ /* 0x000fe2000f8e003f */
[----:B------:R-:W1:Y:S01]  /*1570*/  I2F.RP R4, R8 ;  /* 0x0000000800047306 */ /* 0x000e620000209400 */
[----:B------:R-:W-:Y:S01]  /*1580*/  ULDC UR10, c[0x0][0x224] ;  /* 0x00008900000a7ab9 */ /* 0x000fe20000000800 */
[----:B------:R-:W-:Y:S01]  /*1590*/  ISETP.LE.AND P1, PT, RZ, UR55, PT ;  /* 0x00000037ff007c0c */ /* 0x000fe2000bf23270 */
        /* <DEDUP_REMOVED lines=62> */
.L_x_113:
[----:B------:R-:W-:Y:S02]  /*1980*/  UMOV UR8, UR49 ;  /* 0x0000003100087c82 */ /* 0x000fe40008000000 */
.L_x_114:
[----:B------:R-:W-:Y:S01]  /*1990*/  UIADD3 UR6, UP4, UP3, UR6, UR44, UR46 ;  /* 0x0000002c06067290 */ /* 0x000fe2000fb9e02e */
[----:B------:R-:W1:Y:S01]  /*19a0*/  S2R R30, SR_TID.X ;  /* 0x00000000001e7919 */ /* 0x000e620000002100 */
[--C-:B------:R-:W-:Y:S01]  /*19b0*/  SHF.R.S32.HI R33, RZ, 0x1f, R245.reuse ;  /* 0x0000001fff217819 */ /* 0x100fe200000114f5 */
[----:B------:R-:W-:Y:S01]  /*19c0*/  IMAD.U32 R7, RZ, RZ, UR19 ;  /* 0x00000013ff077e24 */ /* 0x000fe2000f8e00ff */
[----:B------:R-:W-:Y:S01]  /*19d0*/  UIADD3 UR28, UP2, UP1, UR12, UR6, UR14 ;  /* 0x000000060c1c7290 */ /* 0x000fe2000f95e00e */
[----:B------:R-:W2:Y:S01]  /*19e0*/  S2R R34, SR_TID.X ;  /* 0x0000000000227919 */ /* 0x000ea20000002100 */
[----:B------:R-:W-:Y:S01]  /*19f0*/  UIADD3.X UR6, UR9, UR47, UR52, UP4, UP3 ;  /* 0x0000002f09067290 */ /* 0x000fe2000a7e6434 */
[----:B------:R-:W-:Y:S01]  /*1a00*/  IMAD.MOV.U32 R32, RZ, RZ, R245 ;  /* 0x000000ffff207224 */ /* 0x000fe200078e00f5 */
[C---:B------:R-:W-:Y:S01]  /*1a10*/  IADD3 R13, R245.reuse, 0x40, RZ ;  /* 0x00000040f50d7810 */ /* 0x040fe20007ffe0ff */
[----:B------:R-:W3:Y:S01]  /*1a20*/  S2R R35, SR_TID.X ;  /* 0x0000000000237919 */ /* 0x000ee20000002100 */
[----:B------:R-:W-:Y:S01]  /*1a30*/  UIADD3.X UR20, UR10, UR6, UR11, UP2, UP1 ;  /* 0x000000060a147290 */ /* 0x000fe200097e240b */
[----:B------:R-:W-:Y:S01]  /*1a40*/  ISETP.GE.AND P3, PT, R245, c[0x0][0x220], PT ;  /* 0x00008800f5007a0c */ /* 0x000fe20003f66270 */
[----:B------:R-:W-:Y:S01]  /*1a50*/  IMAD.U32 R11, RZ, RZ, UR34 ;  /* 0x00000022ff0b7e24 */ /* 0x000fe2000f8e00ff */
[----:B------:R-:W-:Y:S01]  /*1a60*/  ULDC.64 UR6, c[0x0][0x1a8] ;  /* 0x00006a0000067ab9 */ /* 0x000fe20000000a00 */
[----:B------:R-:W-:Y:S01]  /*1a70*/  ISETP.GE.AND P5, PT, R13, c[0x0][0x220], PT ;  /* 0x000088000d007a0c */ /* 0x000fe20003fa6270 */
[----:B------:R-:W-:Y:S01]  /*1a80*/  UIMAD UR6, UR56, UR6, URZ ;  /* 0x00000006380672a4 */ /* 0x000fe2000f8e023f */
[----:B------:R-:W-:Y:S01]  /*1a90*/  IMAD.U32 R16, RZ, RZ, UR34 ;  /* 0x00000022ff107e24 */ /* 0x000fe2000f8e00ff */
[----:B------:R-:W-:Y:S01]  /*1aa0*/  ULDC.64 UR10, c[0x0][0x3c8] ;  /* 0x0000f200000a7ab9 */ /* 0x000fe20000000a00 */
[----:B------:R-:W-:Y:S01]  /*1ab0*/  BSSY B1, `(.L_x_110) ;  /* 0x00005f3000017945 */ /* 0x000fe20003800000 */
[----:B------:R-:W-:-:S03]  /*1ac0*/  UIMAD UR14, UR34, UR7, UR6 ;  /* 0x00000007220e72a4 */ /* 0x000fc6000f8e0206 */
[----:B------:R-:W-:Y:S02]  /*1ad0*/  ULDC.64 UR6, c[0x0][0x370] ;  /* 0x0000dc0000067ab9 */ /* 0x000fe40000000a00 */
[----:B------:R-:W-:Y:S01]  /*1ae0*/  UIMAD UR6, UR31, UR6, URZ ;  /* 0x000000061f0672a4 */ /* 0x000fe2000f8e023f */
[----:B-1----:R-:W-:-:S03]  /*1af0*/  SHF.R.S32.HI R31, RZ, 0x1f, R30 ;  /* 0x0000001fff1f7819 */ /* 0x002fc6000001141e */
[----:B------:R-:W-:Y:S01]  /*1b00*/  UIMAD UR16, UR19, UR7, UR6 ;  /* 0x00000007131072a4 */ /* 0x000fe2000f8e0206 */
[----:B------:R-:W-:Y:S02]  /*1b10*/  LEA.HI R4, R31, R30, RZ, 0x5 ;  /* 0x0000001e1f047211 */ /* 0x000fe400078f28ff */
[----:B------:R-:W-:Y:S01]  /*1b20*/  ULDC.64 UR6, c[0x0][0x378] ;  /* 0x0000de0000067ab9 */ /* 0x000fe20000000a00 */
[----:B--2---:R-:W-:Y:S01]  /*1b30*/  SHF.R.S32.HI R34, RZ, 0x1f, R34 ;  /* 0x0000001fff227819 */ /* 0x004fe20000011422 */
[----:B------:R-:W-:Y:S01]  /*1b40*/  UIMAD UR6, UR56, UR6, URZ ;  /* 0x00000006380672a4 */ /* 0x000fe2000f8e023f */
[----:B------:R-:W-:Y:S02]  /*1b50*/  LOP3.LUT R6, R4, 0xffffffe0, RZ, 0xc0, !PT ;  /* 0xffffffe004067812 */ /* 0x000fe400078ec0ff */
[----:B---3--:R-:W-:Y:S01]  /*1b60*/  LEA.HI R34, R34, R35, RZ, 0x3 ;  /* 0x0000002322227211 */ /* 0x008fe200078f18ff */
[----:B------:R-:W-:Y:S01]  /*1b70*/  UIMAD UR12, UR34, UR7, UR6 ;  /* 0x00000007220c72a4 */ /* 0x000fe2000f8e0206 */
[----:B------:R-:W-:Y:S01]  /*1b80*/  SHF.R.S32.HI R4, RZ, 0x5, R4 ;  /* 0x00000005ff047819 */ /* 0x000fe20000011404 */
[----:B------:R-:W-:Y:S01]  /*1b90*/  UIADD3 UR6, UR19, UR8, URZ ;  /* 0x0000000813067290 */ /* 0x000fe2000fffe03f */
[----:B------:R-:W-:Y:S01]  /*1ba0*/  IMAD.IADD R6, R30, 0x1, -R6 ;  /* 0x000000011e067824 */ /* 0x000fe200078e0a06 */
[----:B------:R-:W-:Y:S01]  /*1bb0*/  SHF.R.S32.HI R34, RZ, 0x3, R34 ;  /* 0x00000003ff227819 */ /* 0x000fe20000011422 */
[----:B------:R-:W-:-:S02]  /*1bc0*/  ULDC.64 UR8, c[0x0][0x200] ;  /* 0x0000800000087ab9 */ /* 0x000fc40000000a00 */
[----:B------:R-:W-:Y:S01]  /*1bd0*/  UIMAD.WIDE UR6, UR6, UR60, UR10 ;  /* 0x0000003c060672a5 */ /* 0x000fe2000f8e020a */
[----:B------:R-:W-:Y:S01]  /*1be0*/  IMAD R6, R4, UR45, R6 ;  /* 0x0000002d04067c24 */ /* 0x000fe2000f8e0206 */
[----:B------:R-:W-:Y:S02]  /*1bf0*/  IADD3 R19, P0, R34, UR19, RZ ;  /* 0x0000001322137c10 */ /* 0x000fe4000ff1e0ff */
[----:B------:R-:W-:Y:S02]  /*1c00*/  SHF.R.S32.HI R29, RZ, 0x1f, R34 ;  /* 0x0000001fff1d7819 */ /* 0x000fe40000011422 */
[----:B------:R-:W-:Y:S01]  /*1c10*/  IADD3 R4, P1, R245, UR15, RZ ;  /* 0x0000000ff5047c10 */ /* 0x000fe2000ff3e0ff */
[----:B------:R-:W-:Y:S01]  /*1c20*/  UMOV UR11, UR6 ;  /* 0x00000006000b7c82 */ /* 0x000fe20008000000 */
[----:B------:R-:W-:Y:S01]  /*1c30*/  IADD3.X R23, R29, UR31, RZ, P0, !PT ;  /* 0x0000001f1d177c10 */ /* 0x000fe200087fe4ff */
[----:B------:R-:W-:Y:S01]  /*1c40*/  UIADD3 UR6, UR19, UR13, URZ ;  /* 0x0000000d13067290 */ /* 0x000fe2000fffe03f */
[----:B------:R-:W-:Y:S01]  /*1c50*/  IADD3.X R5, R33, UR18, RZ, P1, !PT ;  /* 0x0000001221057c10 */ /* 0x000fe20008ffe4ff */
[----:B------:R-:W-:Y:S01]  /*1c60*/  UMOV UR10, UR7 ;  /* 0x00000007000a7c82 */ /* 0x000fe20008000000 */
[C---:B------:R-:W-:Y:S01]  /*1c70*/  IADD3 R10, P0, R6.reuse, UR28, RZ ;  /* 0x0000001c060a7c10 */ /* 0x040fe2000ff1e0ff */
[----:B------:R-:W-:Y:S01]  /*1c80*/  UIMAD.WIDE UR6, UR6, UR60, UR8 ;  /* 0x0000003c060672a5 */ /* 0x000fe2000f8e0208 */
[----:B------:R-:W-:Y:S01]  /*1c90*/  IMAD R8, R23, c[0x0][0x190], RZ ;  /* 0x0000640017087a24 */ /* 0x000fe200078e02ff */
[----:B------:R-:W-:Y:S01]  /*1ca0*/  ULDC UR13, c[0x0][0x2e8] ;  /* 0x0000ba00000d7ab9 */ /* 0x000fe20000000800 */
[----:B------:R-:W-:Y:S01]  /*1cb0*/  IMAD.WIDE.U32 R4, R7, c[0x0][0x370], R4 ;  /* 0x0000dc0007047a25 */ /* 0x000fe200078e0004 */
[----:B------:R-:W-:-:S03]  /*1cc0*/  LEA.HI.X.SX32 R12, R6, UR20, 0x1, P0 ;  /* 0x00000014060c7c11 */ /* 0x000fc600080f0eff */
[----:B------:R-:W-:Y:S01]  /*1cd0*/  UMOV UR9, UR6 ;  /* 0x0000000600097c82 */ /* 0x000fe20008000000 */
[----:B------:R-:W-:Y:S01]  /*1ce0*/  IMAD.WIDE.U32 R6, R19, c[0x0][0x190], R32 ;  /* 0x0000640013067a25 */ /* 0x000fe200078e0020 */
[----:B------:R-:W-:Y:S01]  /*1cf0*/  UIADD3 UR6, -UR17, UR25, UR23 ;  /* 0x0000001911067290 */ /* 0x000fe2000fffe117 */
[----:B------:R-:W-:Y:S01]  /*1d00*/  IADD3 R5, R5, UR16, RZ ;  /* 0x0000001005057c10 */ /* 0x000fe2000fffe0ff */
[----:B------:R-:W-:Y:S01]  /*1d10*/  UMOV UR8, UR7 ;  /* 0x0000000700087c82 */ /* 0x000fe20008000000 */
[----:B------:R-:W-:Y:S01]  /*1d20*/  IMAD R27, R19, c[0x0][0x194], R8 ;  /* 0x00006500131b7a24 */ /* 0x000fe200078e0208 */
[----:B------:R-:W-:Y:S01]  /*1d30*/  UIADD3 UR6, UR6, -UR13, URZ ;  /* 0x8000000d06067290 */ /* 0x000fe2000fffe03f */
[----:B------:R-:W-:Y:S01]  /*1d40*/  IADD3 R8, P0, R6, UR29, RZ ;  /* 0x0000001d06087c10 */ /* 0x000fe2000ff1e0ff */
[----:B------:R-:W-:Y:S01]  /*1d50*/  IMAD.WIDE.U32 R4, R11, c[0x0][0x378], R4 ;  /* 0x0000de000b047a25 */ /* 0x000fe200078e0004 */
[----:B------:R-:W-:Y:S01]  /*1d60*/  SEL R6, RZ, 0xffffffff, P5 ;  /* 0xffffffffff067807 */ /* 0x000fe20002800000 */
[----:B------:R-:W-:Y:S01]  /*1d70*/  USHF.R.S32.HI UR13, URZ, 0x1f, UR6 ;  /* 0x0000001f3f0d7899 */ /* 0x000fe20008011406 */
[----:B------:R-:W-:Y:S01]  /*1d80*/  IADD3.X R9, R7, UR21, R27, P0, !PT ;  /* 0x0000001507097c10 */ /* 0x000fe200087fe41b */
[----:B------:R-:W-:Y:S01]  /*1d90*/  UIADD3 UR7, UR35, -0x1, URZ ;  /* 0xffffffff23077890 */ /* 0x000fe2000fffe03f */
[----:B------:R-:W-:Y:S01]  /*1da0*/  SEL R7, RZ, 0x1, P3 ;  /* 0x00000001ff077807 */ /* 0x000fe20001800000 */
[----:B------:R-:W-:Y:S01]  /*1db0*/  ULEA.HI UR13, UR13, UR6, URZ, 0x6 ;  /* 0x000000060d0d7291 */ /* 0x000fe2000f8f303f */
[----:B------:R-:W-:Y:S01]  /*1dc0*/  IMAD.SHL.U32 R6, R6, 0x2, RZ ;  /* 0x0000000206067824 */ /* 0x000fe200078e00ff */
[----:B------:R-:W-:Y:S01]  /*1dd0*/  LEA R238, P0, R10, c[0x0][0x350], 0x2 ;  /* 0x0000d4000aee7a11 */ /* 0x000fe200078010ff */
[----:B------:R-:W-:Y:S01]  /*1de0*/  IMAD.WIDE.U32 R16, R16, c[0x0][0x1a8], R8 ;  /* 0x00006a0010107a25 */ /* 0x000fe200078e0008 */
[----:B------:R-:W-:Y:S01]  /*1df0*/  USHF.R.S32.HI UR13, URZ, 0x6, UR13 ;  /* 0x000000063f0d7899 */ /* 0x000fe2000801140d */
[----:B------:R-:W-:-:S02]  /*1e00*/  IADD3 R9, R245, 0x80, RZ ;  /* 0x00000080f5097810 */ /* 0x000fc40007ffe0ff */
[----:B------:R-:W-:Y:S01]  /*1e10*/  LOP3.LUT R11, R6, 0x2, R7, 0xe2, !PT ;  /* 0x00000002060b7812 */ /* 0x000fe200078ee207 */
[----:B------:R-:W-:Y:S01]  /*1e20*/  UISETP.LT.AND UP1, UPT, URZ, UR13, UPT ;  /* 0x0000000d3f00728c */ /* 0x000fe2000bf21270 */
[----:B------:R-:W-:Y:S01]  /*1e30*/  IADD3 R7, R5, UR12, RZ ;  /* 0x0000000c05077c10 */ /* 0x000fe2000fffe0ff */
[----:B------:R-:W-:Y:S01]  /*1e40*/  IMAD.MOV.U32 R6, RZ, RZ, R4 ;  /* 0x000000ffff067224 */ /* 0x000fe200078e0004 */
[----:B------:R-:W-:Y:S01]  /*1e50*/  LEA.HI.X R239, R10, c[0x0][0x354], R12, 0x2, P0 ;  /* 0x0000d5000aef7a11 */ /* 0x000fe200000f140c */
[----:B------:R-:W-:Y:S01]  /*1e60*/  USEL UR13, URZ, UR13, !UP1 ;  /* 0x0000000d3f0d7287 */ /* 0x000fe2000c800000 */
[----:B------:R-:W-:Y:S01]  /*1e70*/  IMAD R4, R29, c[0x0][0x370], RZ ;  /* 0x0000dc001d047a24 */ /* 0x000fe200078e02ff */
[----:B------:R-:W-:Y:S01]  /*1e80*/  IADD3 R10, R245, 0xc0, RZ ;  /* 0x000000c0f50a7810 */ /* 0x000fe20007ffe0ff */
[----:B------:R-:W-:Y:S01]  /*1e90*/  IMAD.WIDE.U32 R6, R34, c[0x0][0x370], R6 ;  /* 0x0000dc0022067a25 */ /* 0x000fe200078e0006 */
[----:B------:R-:W-:Y:S01]  /*1ea0*/  UISETP.GT.AND UP1, UPT, UR35, UR13, UPT ;  /* 0x0000000d2300728c */ /* 0x000fe2000bf24270 */
[----:B------:R-:W-:-:S02]  /*1eb0*/  ISETP.GE.AND P4, PT, R9, c[0x0][0x220], PT ;  /* 0x0000880009007a0c */ /* 0x000fc40003f86270 */
[----:B------:R-:W-:Y:S01]  /*1ec0*/  IMAD R8, R34, c[0x0][0x374], R4 ;  /* 0x0000dd0022087a24 */ /* 0x000fe200078e0204 */
[----:B------:R-:W-:Y:S02]  /*1ed0*/  ISETP.GE.AND P6, PT, R10, c[0x0][0x220], PT ;  /* 0x000088000a007a0c */ /* 0x000fe40003fc6270 */
[----:B------:R-:W-:Y:S01]  /*1ee0*/  PLOP3.LUT P2, PT, PT, PT, UP1, 0x80, 0x0 ;  /* 0x000000000000781c */ /* 0x000fe20003f4f018 */
[----:B------:R-:W-:Y:S01]  /*1ef0*/  IMAD.IADD R21, R7, 0x1, R8 ;  /* 0x0000000107157824 */ /* 0x000fe200078e0208 */
[----:B------:R-:W-:Y:S02]  /*1f00*/  SEL R5, RZ, 0x4, P4 ;  /* 0x00000004ff057807 */ /* 0x000fe40002000000 */
[----:B------:R-:W-:Y:S02]  /*1f10*/  SEL R4, RZ, 0x8, P6 ;  /* 0x00000008ff047807 */ /* 0x000fe40003000000 */
[----:B------:R-:W-:Y:S02]  /*1f20*/  LEA R241, P1, R16, c[0x0][0x160], 0x1 ;  /* 0x0000580010f17a11 */ /* 0x000fe400078208ff */
[----:B------:R-:W-:-:S02]  /*1f30*/  LEA R242, P0, R6, c[0x0][0x330], 0x1 ;  /* 0x0000cc0006f27a11 */ /* 0x000fc400078008ff */
[----:B------:R-:W-:Y:S02]  /*1f40*/  IADD3 R26, R17, UR14, RZ ;  /* 0x0000000e111a7c10 */ /* 0x000fe4000fffe0ff */
[----:B------:R-:W-:Y:S02]  /*1f50*/  LOP3.LUT R20, R4, R11, R5, 0xfe, !PT ;  /* 0x0000000b04147212 */ /* 0x000fe400078efe05 */
[----:B------:R-:W-:Y:S02]  /*1f60*/  LEA.HI.X R243, R16, c[0x0][0x164], R26, 0x1, P1 ;  /* 0x0000590010f37a11 */ /* 0x000fe400008f0c1a */
[----:B------:R-:W-:Y:S01]  /*1f70*/  LEA.HI.X R244, R6, c[0x0][0x334], R21, 0x1, P0 ;  /* 0x0000cd0006f47a11 */ /* 0x000fe200000f0c15 */
[----:B------:R-:W-:Y:S05]  /*1f80*/  @P2 BRA `(.L_x_115) ;  /* 0x000005c000002947 */ /* 0x000fea0003800000 */
[----:B------:R-:W-:Y:S01]  /*1f90*/  PLOP3.LUT P0, PT, PT, PT, UP0, 0x40, 0x0 ;  /* 0x000000000000781c */ /* 0x000fe20003f0e808 */
[----:B------:R-:W-:Y:S02]  /*1fa0*/  @UP0 UIADD3 UR8, UR22, UR24, URZ ;  /* 0x0000001816080290 */ /* 0x000fe4000fffe03f */
[----:B------:R-:W-:-:S02]  /*1fb0*/  ULDC.64 UR10, c[0x0][0x3a0] ;  /* 0x0000e800000a7ab9 */ /* 0x000fc40000000a00 */
        /* <DEDUP_REMOVED lines=16> */
.L_x_116:
        /* <DEDUP_REMOVED lines=17> */
.L_x_117:
        /* <DEDUP_REMOVED lines=28> */
.L_x_119:
[----:B------:R-:W-:Y:S05]  /*2390*/  BSYNC B0 ;  /* 0x0000000000007941 */ /* 0x000fea0003800000 */
.L_x_118:
        /* <DEDUP_REMOVED lines=27> */
.L_x_115:
        /* <DEDUP_REMOVED lines=62> */
.L_x_122:
[----:B------:R-:W-:Y:S05]  /*2930*/  BSYNC B0 ;  /* 0x0000000000007941 */ /* 0x000fea0003800000 */
.L_x_121:
        /* <DEDUP_REMOVED lines=45> */
.L_x_124:
[----:B------:R-:W-:Y:S05]  /*2c10*/  BSYNC B0 ;  /* 0x0000000000007941 */ /* 0x000fea0003800000 */
.L_x_123:
        /* <DEDUP_REMOVED lines=48> */
.L_x_126:
[----:B------:R-:W-:Y:S05]  /*2f20*/  BSYNC B0 ;  /* 0x0000000000007941 */ /* 0x000fea0003800000 */
.L_x_125:
        /* <DEDUP_REMOVED lines=40> */
.L_x_128:
[----:B------:R-:W-:Y:S05]  /*31b0*/  BSYNC B0 ;  /* 0x0000000000007941 */ /* 0x000fea0003800000 */
.L_x_127:
        /* <DEDUP_REMOVED lines=41> */
.L_x_130:
[----:B------:R-:W-:Y:S05]  /*3450*/  BSYNC B0 ;  /* 0x0000000000007941 */ /* 0x000fea0003800000 */
.L_x_129:
[----:B--2---:R-:W2:Y:S01]  /*3460*/  LDL R16, [R1+0x1c] ;  /* 0x00001c0001107983 */ /* 0x004ea20000100800 */
[----:B------:R-:W-:Y:S02]  /*3470*/  IMAD.MOV.U32 R246, RZ, RZ, 0x7f800000 ;  /* 0x7f800000fff67424 */ /* 0x000fe400078e00ff */
[----:B------:R-:W-:Y:S01]  /*3480*/  IMAD.MOV.U32 R247, RZ, RZ, 0x7f800000 ;  /* 0x7f800000fff77424 */ /* 0x000fe200078e00ff */
[----:B-12-4-:R-:W-:Y:S01]  /*3490*/  SHF.R.S32.HI R4, RZ, 0x1f, R16 ;  /* 0x0000001fff047819 */ /* 0x016fe20000011410 */
[C---:B------:R-:W-:Y:S01]  /*34a0*/  IMAD.SHL.U32 R5, R16.reuse, 0x4, RZ ;  /* 0x0000000410057824 */ /* 0x040fe200078e00ff */
[C---:B------:R-:W-:Y:S02]  /*34b0*/  IADD3 R6, R16.reuse, 0x8, RZ ;  /* 0x0000000810067810 */ /* 0x040fe40007ffe0ff */
[C---:B------:R-:W-:Y:S02]  /*34c0*/  SHF.L.U64.HI R252, R16.reuse, 0x2, R4 ;  /* 0x0000000210fc7819 */ /* 0x040fe40000010204 */
[----:B------:R-:W-:Y:S01]  /*34d0*/  IADD3 R4, P0, R5, UR9, RZ ;  /* 0x0000000905047c10 */ /* 0x000fe2000ff1e0ff */
[----:B------:R1:W-:Y:S01]  /*34e0*/  STL [R1], R5 ;  /* 0x0000000501007387 */ /* 0x0003e20000100800 */
[----:B------:R-:W-:-:S02]  /*34f0*/  ISETP.GE.AND P1, PT, R16, UR6, PT ;  /* 0x0000000610007c0c */ /* 0x000fc4000bf26270 */
[----:B-1----:R-:W-:Y:S02]  /*3500*/  IADD3.X R5, R252, UR8, RZ, P0, !PT ;  /* 0x00000008fc057c10 */ /* 0x002fe400087fe4ff */
        /* <DEDUP_REMOVED lines=59> */
.L_x_132:
[----:B------:R-:W-:Y:S05]  /*38c0*/  BSYNC B0 ;  /* 0x0000000000007941 */ /* 0x000fea0003800000 */
.L_x_131:
[----:B------:R-:W0:Y:S01]  /*38d0*/  LDGDEPBAR ;  /* 0x00000000000079af */ /* 0x000e220000000000 */
[----:B------:R-:W-:Y:S02]  /*38e0*/  ULDC.64 UR18, c[0x0][0x318] ;  /* 0x0000c60000127ab9 */ /* 0x000fe40000000a00 */
[----:B------:R-:W-:Y:S02]  /*38f0*/  UISETP.NE.U32.AND UP1, UPT, URZ, UR18, UPT ;  /* 0x000000123f00728c */ /* 0x000fe4000bf25070 */
[----:B------:R-:W-:Y:S02]  /*3900*/  ULDC.64 UR20, c[0x0][0x320] ;  /* 0x0000c80000147ab9 */ /* 0x000fe40000000a00 */
[----:B------:R-:W-:-:S06]  /*3910*/  UISETP.NE.AND.EX UP1, UPT, URZ, UR19, UPT, UP1 ;  /* 0x000000133f00728c */ /* 0x000fcc000bf25310 */
[----:B------:R-:W-:-:S05]  /*3920*/  PLOP3.LUT P0, PT, PT, PT, UP1, 0x80, 0x0 ;  /* 0x000000000000781c */ /* 0x000fca0003f0f018 */
[----:B------:R-:W-:Y:S02]  /*3930*/  @UP1 UIMAD UR6, UR39, UR20, URZ ;  /* 0x00000014270612a4 */ /* 0x000fe4000f8e023f */
[----:B------:R-:W-:Y:S02]  /*3940*/  @UP1 UMOV UR14, UR34 ;  /* 0x00000022000e1c82 */ /* 0x000fe40008000000 */
[----:B------:R-:W-:Y:S01]  /*3950*/  @UP1 UMOV UR15, UR56 ;  /* 0x00000038000f1c82 */ /* 0x000fe20008000000 */
[----:B------:R-:W-:-:S04]  /*3960*/  DEPBAR.LE SB0, 0x1 ;  /* 0x000080400000791a */ /* 0x000fc80000000000 */
[----:B------:R-:W-:Y:S01]  /*3970*/  BAR.SYNC.DEFER_BLOCKING 0x0 ;  /* 0x0000000000007b1d */ /* 0x000fe20000010000 */
[----:B------:R-:W-:Y:S02]  /*3980*/  @UP1 UIMAD.WIDE.U32 UR14, UR32, UR20, UR14 ;  /* 0x00000014200e12a5 */ /* 0x000fe4000f8e000e */
[----:B------:R-:W-:Y:S02]  /*3990*/  @UP1 UIMAD UR21, UR32, UR21, UR6 ;  /* 0x00000015201512a4 */ /* 0x000fe4000f8e0206 */
[----:B------:R-:W-:Y:S02]  /*39a0*/  @UP1 ULEA UR18, UP0, UR14, UR18, 0x2 ;  /* 0x000000120e121291 */ /* 0x000fe4000f80103f */
[----:B------:R-:W-:-:S04]  /*39b0*/  @UP1 UIADD3 UR21, UR15, UR21, URZ ;  /* 0x000000150f151290 */ /* 0x000fc8000fffe03f */
[----:B------:R-:W-:Y:S01]  /*39c0*/  @UP1 ULEA.HI.X UR19, UR14, UR19, UR21, 0x2, UP0 ;  /* 0x000000130e131291 */ /* 0x000fe200080f1415 */
[----:B-1----:R-:W-:-:S05]  /*39d0*/  IMAD.U32 R4, RZ, RZ, UR18 ;  /* 0x00000012ff047e24 */ /* 0x002fca000f8e00ff */
[----:B------:R-:W-:-:S05]  /*39e0*/  IMAD.U32 R5, RZ, RZ, UR19 ;  /* 0x00000013ff057e24 */ /* 0x000fca000f8e00ff */
[----:B------:R1:W2:Y:S01]  /*39f0*/  @P0 LDG.E R7, [R4.64] ;  /* 0x0000000404070981 */ /* 0x0002a2000c1e1900 */
[----:B------:R-:W2:Y:S01]  /*3a00*/  @P0 MUFU.RCP R8, c[0x0][0x238] ;  /* 0x00008e0000080b08 */ /* 0x000ea20000001000 */
[----:B------:R-:W-:Y:S01]  /*3a10*/  IADD3 R6, R16, 0x1, RZ ;  /* 0x0000000110067810 */ /* 0x000fe20007ffe0ff */
[----:B------:R-:W-:Y:S01]  /*3a20*/  UIADD3 UR16, UR25, 0x20, UR23 ;  /* 0x0000002019107890 */ /* 0x000fe2000fffe017 */
[----:B------:R4:W3:Y:S01]  /*3a30*/  LDSM.16.M88.4 R132, [R229+0x14000] ;  /* 0x01400000e584783b */ /* 0x0008e20000000200 */
[----:B------:R-:W-:Y:S01]  /*3a40*/  CS2R R126, SRZ ;  /* 0x00000000007e7805 */ /* 0x000fe2000001ff00 */
[----:B------:R-:W-:Y:S01]  /*3a50*/  CS2R R124, SRZ ;  /* 0x00000000007c7805 */ /* 0x000fe2000001ff00 */
[----:B------:R-:W-:Y:S01]  /*3a60*/  CS2R R130, SRZ ;  /* 0x0000000000827805 */ /* 0x000fe2000001ff00 */
[----:B------:R4:W2:Y:S01]  /*3a70*/  LDSM.16.M88.4 R136, [R230+0x14000] ;  /* 0x01400000e688783b */ /* 0x0008a20000000200 */
        /* <DEDUP_REMOVED lines=16> */
[----:B-1----:R-:W-:Y:S01]  /*3b80*/  LEA.HI R5, R31, R30, RZ, 0x7 ;  /* 0x0000001e1f057211 */ /* 0x002fe200078f38ff */
[----:B------:R-:W-:Y:S01]  /*3b90*/  IMAD.U32 R4, RZ, RZ, UR25 ;  /* 0x00000019ff047e24 */ /* 0x000fe2000f8e00ff */
[----:B------:R-:W-:Y:S01]  /*3ba0*/  CS2R R100, SRZ ;  /* 0x0000000000647805 */ /* 0x000fe2000001ff00 */
[----:B------:R4:W1:Y:S01]  /*3bb0*/  LDSM.16.M88.4 R156, [R231+0x15000] ;  /* 0x01500000e79c783b */ /* 0x0008620000000200 */
[----:B------:R-:W-:Y:S01]  /*3bc0*/  SHF.R.S32.HI R5, RZ, 0x7, R5 ;  /* 0x00000007ff057819 */ /* 0x000fe20000011405 */
[----:B------:R-:W-:Y:S01]  /*3bd0*/  IMAD.SHL.U32 R30, R30, 0x2, RZ ;  /* 0x000000021e1e7824 */ /* 0x000fe200078e00ff */
[----:B------:R-:W-:Y:S01]  /*3be0*/  IADD3 R6, R6, UR17, -R4 ;  /* 0x0000001106067c10 */ /* 0x000fe2000fffe804 */
[----:B------:R4:W1:Y:S01]  /*3bf0*/  LDSM.16.M88.4 R160, [R236+0x1000] ;  /* 0x00100000eca0783b */ /* 0x0008620000000200 */
[----:B------:R-:W-:Y:S01]  /*3c00*/  CS2R R38, SRZ ;  /* 0x0000000000267805 */ /* 0x000fe2000001ff00 */
[----:B------:R-:W-:Y:S01]  /*3c10*/  IMAD.SHL.U32 R5, R5, 0x10, RZ ;  /* 0x0000001005057824 */ /* 0x000fe200078e00ff */
[----:B------:R-:W-:Y:S01]  /*3c20*/  CS2R R36, SRZ ;  /* 0x0000000000247805 */ /* 0x000fe2000001ff00 */
[----:B------:R4:W1:Y:S01]  /*3c30*/  LDSM.16.M88.4 R164, [R229+0x16000] ;  /* 0x01600000e5a4783b */ /* 0x0008620000000200 */
[----:B------:R-:W-:Y:S01]  /*3c40*/  CS2R R42, SRZ ;  /* 0x00000000002a7805 */ /* 0x000fe2000001ff00 */
[----:B------:R-:W-:Y:S01]  /*3c50*/  CS2R R40, SRZ ;  /* 0x0000000000287805 */ /* 0x000fe2000001ff00 */
[----:B------:R-:W-:Y:S01]  /*3c60*/  LOP3.LUT R5, R5, 0x6, R30, 0xf8, !PT ;  /* 0x0000000605057812 */ /* 0x000fe200078ef81e */
[----:B------:R4:W1:Y:S01]  /*3c70*/  LDSM.16.M88.4 R168, [R230+0x16000] ;  /* 0x01600000e6a8783b */ /* 0x0008620000000200 */
[----:B------:R-:W-:Y:S01]  /*3c80*/  CS2R R34, SRZ ;  /* 0x0000000000227805 */ /* 0x000fe2000001ff00 */
[----:B------:R-:W-:Y:S01]  /*3c90*/  CS2R R32, SRZ ;  /* 0x0000000000207805 */ /* 0x000fe2000001ff00 */
[----:B------:R-:W-:Y:S01]  /*3ca0*/  IADD3 R240, R5, UR23, RZ ;  /* 0x0000001705f07c10 */ /* 0x000fe2000fffe0ff */
[----:B------:R4:W1:Y:S01]  /*3cb0*/  LDSM.16.M88.4 R172, [R231+0x16000] ;  /* 0x01600000e7ac783b */ /* 0x0008620000000200 */
[----:B------:R-:W-:Y:S01]  /*3cc0*/  CS2R R30, SRZ ;  /* 0x00000000001e7805 */ /* 0x000fe2000001ff00 */
[----:B------:R-:W-:Y:S01]  /*3cd0*/  CS2R R28, SRZ ;  /* 0x00000000001c7805 */ /* 0x000fe2000001ff00 */
[C---:B------:R-:W-:Y:S01]  /*3ce0*/  IADD3 R251, R240.reuse, 0x9, RZ ;  /* 0x00000009f0fb7810 */ /* 0x040fe20007ffe0ff */
[----:B------:R4:W1:Y:S01]  /*3cf0*/  LDSM.16.M88.4 R176, [R236+0x2000] ;  /* 0x00200000ecb0783b */ /* 0x0008620000000200 */
[C---:B------:R-:W-:Y:S01]  /*3d00*/  IADD3 R250, R240.reuse, 0x8, RZ ;  /* 0x00000008f0fa7810 */ /* 0x040fe20007ffe0ff */
[----:B------:R4:W1:Y:S01]  /*3d10*/  I2F R248, R240 ;  /* 0x000000f000f87306 */ /* 0x0008620000201400 */
[----:B------:R-:W-:Y:S01]  /*3d20*/  IADD3 R249, R240, 0x1, RZ ;  /* 0x00000001f0f97810 */ /* 0x000fe20007ffe0ff */
[----:B------:R4:W1:Y:S01]  /*3d30*/  LDSM.16.M88.4 R180, [R229+0x17000] ;  /* 0x01700000e5b4783b */ /* 0x0008620000000200 */
[----:B------:R-:W-:Y:S01]  /*3d40*/  CS2R R22, SRZ ;  /* 0x0000000000167805 */ /* 0x000fe2000001ff00 */
[----:B------:R-:W-:Y:S01]  /*3d50*/  CS2R R20, SRZ ;  /* 0x0000000000147805 */ /* 0x000fe2000001ff00 */
[----:B------:R-:W-:Y:S01]  /*3d60*/  CS2R R26, SRZ ;  /* 0x00000000001a7805 */ /* 0x000fe2000001ff00 */
[----:B------:R4:W1:Y:S01]  /*3d70*/  LDSM.16.M88.4 R184, [R230+0x17000] ;  /* 0x01700000e6b8783b */ /* 0x0008620000000200 */
[----:B------:R-:W-:Y:S01]  /*3d80*/  CS2R R24, SRZ ;  /* 0x0000000000187805 */ /* 0x000fe2000001ff00 */
[----:B------:R-:W1:Y:S01]  /*3d90*/  I2F R251, R251 ;  /* 0x000000fb00fb7306 */ /* 0x000e620000201400 */
[----:B------:R-:W-:Y:S01]  /*3da0*/  CS2R R18, SRZ ;  /* 0x0000000000127805 */ /* 0x000fe2000001ff00 */
[----:B------:R4:W1:Y:S01]  /*3db0*/  LDSM.16.M88.4 R188, [R231+0x17000] ;  /* 0x01700000e7bc783b */ /* 0x0008620000000200 */
[----:B------:R-:W-:Y:S01]  /*3dc0*/  CS2R R16, SRZ ;  /* 0x0000000000107805 */ /* 0x000fe2000001ff00 */
[----:B------:R-:W-:Y:S01]  /*3dd0*/  CS2R R14, SRZ ;  /* 0x00000000000e7805 */ /* 0x000fe2000001ff00 */
[----:B------:R-:W-:Y:S01]  /*3de0*/  CS2R R12, SRZ ;  /* 0x00000000000c7805 */ /* 0x000fe2000001ff00 */
[----:B------:R4:W1:Y:S01]  /*3df0*/  LDSM.16.M88.4 R192, [R236+0x3000] ;  /* 0x00300000ecc0783b */ /* 0x0008620000000200 */
[----:B------:R-:W-:Y:S01]  /*3e00*/  UMOV UR6, URZ ;  /* 0x0000003f00067c82 */ /* 0x000fe20008000000 */
[----:B------:R-:W1:Y:S01]  /*3e10*/  I2F R250, R250 ;  /* 0x000000fa00fa7306 */ /* 0x000e620000201400 */
[----:B------:R-:W-:Y:S01]  /*3e20*/  UIADD3 UR15, UR23, 0x20, URZ ;  /* 0x00000020170f7890 */ /* 0x000fe2000fffe03f */
[----:B------:R4:W-:Y:S01]  /*3e30*/  STL [R1+0x18], R6 ;  /* 0x0000180601007387 */ /* 0x0009e20000100800 */
[----:B------:R-:W-:-:S05]  /*3e40*/  UIADD3 UR16, UR16, -UR17, URZ ;  /* 0x8000001110107290 */ /* 0x000fca000fffe03f */
[----:B------:R-:W1:Y:S01]  /*3e50*/  I2F R249, R249 ;  /* 0x000000f900f97306 */ /* 0x000e620000201400 */
[----:B--2---:R-:W-:-:S04]  /*3e60*/  @P0 FMUL.FTZ R4, R7, R8 ;  /* 0x0000000807040220 */ /* 0x004fc80000410000 */
[----:B------:R-:W2:Y:S02]  /*3e70*/  @P0 R2UR UR12, R4 ;  /* 0x00000000040c03c2 */ /* 0x000ea400000e0000 */
[----:B-1234-:R-:W-:-:S05]  /*3e80*/  @UP1 UMOV UR6, UR12 ;  /* 0x0000000c00061c82 */ /* 0x01efca0008000000 */
.L_x_135:
[----:B------:R-:W0:Y:S01]  /*3e90*/  LDGDEPBAR ;  /* 0x00000000000079af */ /* 0x000e220000000000 */
[----:B------:R-:W-:Y:S01]  /*3ea0*/  USHF.L.U32 UR12, UR7, 0x6, URZ ;  /* 0x00000006070c7899 */ /* 0x000fe2000800063f */
[----:B-----5:R-:W-:Y:S01]  /*3eb0*/  FSETP.NEU.FTZ.AND P1, PT, R246, -INF , PT ;  /* 0xff800000f600780b */ /* 0x020fe20003f3d000 */
[----:B------:R-:W-:Y:S02]  /*3ec0*/  UISETP.GT.AND UP2, UPT, UR7, UR13, UPT ;  /* 0x0000000d0700728c */ /* 0x000fe4000bf44270 */
[----:B------:R-:W2:Y:S01]  /*3ed0*/  LDL R68, [R1+0x18] ;  /* 0x0000180001447983 */ /* 0x000ea20000100800 */
[----:B------:R-:W-:Y:S04]  /*3ee0*/  UISETP.GE.AND UP0, UPT, UR12, UR16, UPT ;  /* 0x000000100c00728c */ /* 0x000fe8000bf06270 */
[----:B------:R-:W-:Y:S06]  /*3ef0*/  UISETP.LT.AND UP0, UPT, UR15, UR17, UP0 ;  /* 0x000000110f00728c */ /* 0x000fec0008701270 */
[----:B------:R-:W-:Y:S01]  /*3f00*/  PLOP3.LUT P0, PT, PT, PT, UP0, 0x80, 0x0 ;  /* 0x000000000000781c */ /* 0x000fe20003f0f008 */
[----:B------:R-:W-:Y:S04]  /*3f10*/  DEPBAR.LE SB0, 0x0 ;  /* 0x000080000000791a */ /* 0x000fe80000000000 */
[----:B------:R-:W-:Y:S06]  /*3f20*/  BAR.SYNC.DEFER_BLOCKING 0x0 ;  /* 0x0000000000007b1d */ /* 0x000fec0000010000 */
[----:B-1----:R-:W-:Y:S05]  /*3f30*/  LDSM.16.M88.4 R8, [R2] ;  /* 0x000000000208783b */ /* 0x002fea0000000200 */
[----:B------:R-:W1:Y:S05]  /*3f40*/  LDSM.16.M88.4 R44, [R229+0x10000] ;  /* 0x01000000e52c783b */ /* 0x000e6a0000000200 */
[----:B------:R-:W-:Y:S05]  /*3f50*/  LDSM.16.M88.4 R48, [R3] ;  /* 0x000000000330783b */ /* 0x000fea0000000200 */
[----:B------:R-:W3:Y:S05]  /*3f60*/  LDSM.16.M88.4 R52, [R230+0x10000] ;  /* 0x01000000e634783b */ /* 0x000eea0000000200 */
[----:B------:R-:W-:Y:S05]  /*3f70*/  LDSM.16.M88.4 R56, [R228] ;  /* 0x00000000e438783b */ /* 0x000fea0000000200 */
[----:B------:R-:W4:Y:S05]  /*3f80*/  LDSM.16.M88.4 R60, [R231+0x10000] ;  /* 0x01000000e73c783b */ /* 0x000f2a0000000200 */
[----:B------:R-:W-:Y:S01]  /*3f90*/  LDSM.16.M88.4 R64, [R232+0x10000] ;  /* 0x01000000e840783b */ /* 0x000fe20000000200 */
[C---:B-1----:R-:W-:Y:S08]  /*3fa0*/  HMMA.16816.F32.BF16 R4, R8.reuse, R44, RZ ;  /* 0x0000002c0804723c */ /* 0x042ff000000418ff */
[----:B------:R-:W-:Y:S01]  /*3fb0*/  HMMA.16816.F32.BF16 R8, R8, R46, RZ ;  /* 0x0000002e0808723c */ /* 0x000fe200000418ff */
[----:B------:R-:W1:Y:S11]  /*3fc0*/  LDSM.16.M88.4 R44, [R227] ;  /* 0x00000000e32c783b */ /* 0x000e760000000200 */
[----:B------:R-:W-:Y:S04]  /*3fd0*/  @!UPT UIADD3 URZ, URZ, URZ, URZ ;  /* 0x0000003f3f3ff290 */ /* 0x000fe8000fffe03f */
[C---:B---3--:R-:W-:Y:S08]  /*3fe0*/  HMMA.16816.F32.BF16 R4, R48.reuse, R52, R4 ;  /* 0x000000343004723c */ /* 0x048ff00000041804 */
[----:B------:R-:W-:Y:S01]  /*3ff0*/  HMMA.16816.F32.BF16 R8, R48, R54, R8 ;  /* 0x000000363008723c */ /* 0x000fe20000041808 */
[----:B------:R-:W-:Y:S05]  /*4000*/  LDSM.16.M88.4 R48, [R2+0x2000] ;  /* 0x002000000230783b */ /* 0x000fea0000000200 */
[----:B------:R-:W3:Y:S10]  /*4010*/  LDSM.16.M88.4 R52, [R229+0x11000] ;  /* 0x01100000e534783b */ /* 0x000ef40000000200 */
[C---:B----4-:R-:W-:Y:S08]  /*4020*/  HMMA.16816.F32.BF16 R4, R56.reuse, R60, R4 ;  /* 0x0000003c3804723c */ /* 0x050ff00000041804 */
[----:B------:R-:W-:Y:S01]  /*4030*/  HMMA.16816.F32.BF16 R8, R56, R62, R8 ;  /* 0x0000003e3808723c */ /* 0x000fe20000041808 */
[----:B------:R-:W-:Y:S05]  /*4040*/  LDSM.16.M88.4 R56, [R3+0x2000] ;  /* 0x002000000338783b */ /* 0x000fea0000000200 */
[----:B------:R-:W4:Y:S10]  /*4050*/  LDSM.16.M88.4 R60, [R230+0x11000] ;  /* 0x01100000e63c783b */ /* 0x000f340000000200 */
[C---:B-1----:R-:W-:Y:S08]  /*4060*/  HMMA.16816.F32.BF16 R4, R44.reuse, R64, R4 ;  /* 0x000000402c04723c */ /* 0x042ff00000041804 */
[----:B------:R-:W-:Y:S01]  /*4070*/  HMMA.16816.F32.BF16 R8, R44, R66, R8 ;  /* 0x000000422c08723c */ /* 0x000fe20000041808 */
[----:B------:R-:W-:Y:S05]  /*4080*/  LDSM.16.M88.4 R44, [R228+0x2000] ;  /* 0x00200000e42c783b */ /* 0x000fea0000000200 */
[----:B------:R-:W1:Y:S10]  /*4090*/  LDSM.16.M88.4 R64, [R231+0x11000] ;  /* 0x01100000e740783b */ /* 0x000e740000000200 */
        /* <DEDUP_REMOVED lines=36> */
[C---:B---3--:R-:W-:Y:S01]  /*42e0*/  HMMA.16816.F32.BF16 R4, R48.reuse, R52, R4 ;  /* 0x000000343004723c */ /* 0x048fe20000041804 */
[----:B------:R-:W3:Y:S07]  /*42f0*/  LDL R52, [R1] ;  /* 0x0000000001347983 */ /* 0x000eee0000100800 */
[----:B------:R-:W-:Y:S07]  /*4300*/  HMMA.16816.F32.BF16 R8, R48, R54, R8 ;  /* 0x000000363008723c */ /* 0x000fee0000041808 */
[----:B--2---:R-:W-:Y:S01]  /*4310*/  @!P0 IADD3 R50, R68, UR12, RZ ;  /* 0x0000000c44328c10 */ /* 0x004fe2000fffe0ff */
[----:B------:R-:W-:Y:S01]  /*4320*/  FMUL.FTZ R48, R246, 1.4426950216293334961 ;  /* 0x3fb8aa3bf6307820 */ /* 0x000fe20000410000 */
[----:B------:R-:W2:Y:S03]  /*4330*/  LDL R68, [R1+0x4] ;  /* 0x0000040001447983 */ /* 0x000ea60000100800 */
[----:B------:R-:W-:Y:S02]  /*4340*/  @!P0 IMNMX R49, R50, UR17, PT ;  /* 0x0000001132318c17 */ /* 0x000fe4000b800200 */
[C---:B------:R-:W-:Y:S02]  /*4350*/  @!P0 IADD3 R51, R240.reuse, 0x1, RZ ;  /* 0x00000001f0338810 */ /* 0x040fe40007ffe0ff */
[C---:B----4-:R-:W-:Y:S05]  /*4360*/  HMMA.16816.F32.BF16 R4, R56.reuse, R60, R4 ;  /* 0x0000003c3804723c */ /* 0x050fea0000041804 */
[-C--:B------:R-:W-:Y:S02]  /*4370*/  @!P0 ISETP.GE.AND P2, PT, R240, R49.reuse, PT ;  /* 0x00000031f000820c */ /* 0x080fe40003f46270 */
[----:B------:R-:W-:Y:S01]  /*4380*/  FSEL R48, R48, RZ, P1 ;  /* 0x000000ff30307208 */ /* 0x000fe20000800000 */
[----:B------:R-:W-:Y:S01]  /*4390*/  HMMA.16816.F32.BF16 R8, R56, R62, R8 ;  /* 0x0000003e3808723c */ /* 0x000fe20000041808 */
[----:B------:R-:W4:Y:S02]  /*43a0*/  LDL R63, [R1+0xc] ;  /* 0x00000c00013f7983 */ /* 0x000f240000100800 */
[-C--:B------:R-:W-:Y:S11]  /*43b0*/  @!P0 ISETP.GE.AND P1, PT, R51, R49.reuse, PT ;  /* 0x000000313300820c */ /* 0x080ff60003f26270 */
[----:B------:R-:W-:Y:S02]  /*43c0*/  @!UPT UIADD3 URZ, URZ, URZ, URZ ;  /* 0x0000003f3f3ff290 */ /* 0x000fe4000fffe03f */
[C---:B-1----:R-:W-:Y:S01]  /*43d0*/  HMMA.16816.F32.BF16 R4, R44.reuse, R64, R4 ;  /* 0x000000402c04723c */ /* 0x042fe20000041804 */
[----:B------:R-:W4:Y:S05]  /*43e0*/  LDL R65, [R1+0x10] ;  /* 0x0000100001417983 */ /* 0x000f2a0000100800 */
[----:B------:R-:W4:Y:S02]  /*43f0*/  LDL R64, [R1+0x8] ;  /* 0x0000080001407983 */ /* 0x000f240000100800 */
[----:B------:R-:W-:Y:S07]  /*4400*/  HMMA.16816.F32.BF16 R8, R44, R66, R8 ;  /* 0x000000422c08723c */ /* 0x000fee0000041808 */
[----:B------:R-:W-:Y:S05]  /*4410*/  @!P0 IADD3 R44, R50, 0x8, RZ ;  /* 0x00000008322c8810 */ /* 0x000fea0007ffe0ff */
[----:B------:R-:W-:Y:S04]  /*4420*/  @!P0 IMNMX R44, R44, UR17, PT ;  /* 0x000000112c2c8c17 */ /* 0x000fe8000b800200 */
[C---:B------:R-:W-:Y:S02]  /*4430*/  FFMA.FTZ R4, R248.reuse, UR6, R4 ;  /* 0x00000006f8047c23 */ /* 0x040fe40008010004 */
[C---:B------:R-:W-:Y:S02]  /*4440*/  FFMA.FTZ R5, R249.reuse, UR6, R5 ;  /* 0x00000006f9057c23 */ /* 0x040fe40008010005 */
[----:B------:R-:W-:Y:S01]  /*4450*/  FFMA.FTZ R6, R248, UR6, R6 ;  /* 0x00000006f8067c23 */ /* 0x000fe20008010006 */
[----:B------:R-:W-:Y:S01]  /*4460*/  @!P0 FSEL R4, R4, -INF , !P2 ;  /* 0xff80000004048808 */ /* 0x000fe20005000000 */
[----:B------:R-:W-:Y:S01]  /*4470*/  FFMA.FTZ R7, R249, UR6, R7 ;  /* 0x00000006f9077c23 */ /* 0x000fe20008010007 */
[-C--:B------:R-:W-:Y:S01]  /*4480*/  @!P0 ISETP.GE.AND P2, PT, R240, R44.reuse, PT ;  /* 0x0000002cf000820c */ /* 0x080fe20003f46270 */
[----:B------:R-:W-:Y:S01]  /*4490*/  FFMA.FTZ R9, R251, UR6, R9 ;  /* 0x00000006fb097c23 */ /* 0x000fe20008010009 */
[----:B------:R-:W-:Y:S01]  /*44a0*/  @!P0 FSEL R5, R5, -INF , !P1 ;  /* 0xff80000005058808 */ /* 0x000fe20004800000 */
[----:B------:R-:W-:Y:S01]  /*44b0*/  FFMA.FTZ R4, R4, c[0x0][0x23c], -R48 ;  /* 0x00008f0004047a23 */ /* 0x000fe20000010830 */
[----:B------:R-:W-:Y:S01]  /*44c0*/  FSETP.NEU.FTZ.AND P1, PT, R247, -INF , PT ;  /* 0xff800000f700780b */ /* 0x000fe20003f3d000 */
[----:B------:R-:W-:Y:S01]  /*44d0*/  FFMA.FTZ R8, R250, UR6, R8 ;  /* 0x00000006fa087c23 */ /* 0x000fe20008010008 */
[----:B------:R-:W-:Y:S01]  /*44e0*/  @!P0 FSEL R6, R6, -INF , !P2 ;  /* 0xff80000006068808 */ /* 0x000fe20005000000 */
[----:B------:R1:W-:Y:S01]  /*44f0*/  MUFU.EX2 R62, R4 ;  /* 0x00000004003e7308 */ /* 0x0003e20000000800 */
[----:B------:R-:W-:Y:S02]  /*4500*/  FFMA.FTZ R5, R5, c[0x0][0x23c], -R48 ;  /* 0x00008f0005057a23 */ /* 0x000fe40000010830 */
[----:B------:R-:W-:Y:S02]  /*4510*/  FFMA.FTZ R10, R250, UR6, R10 ;  /* 0x00000006fa0a7c23 */ /* 0x000fe4000801000a */
[----:B------:R-:W-:Y:S05]  /*4520*/  FFMA.FTZ R11, R251, UR6, R11 ;  /* 0x00000006fb0b7c23 */ /* 0x000fea000801000b */
[----:B------:R1:W1:Y:S02]  /*4530*/  MUFU.EX2 R60, R5 ;  /* 0x00000005003c7308 */ /* 0x0002640000000800 */
[----:B-1----:R-:W-:Y:S05]  /*4540*/  FMUL.FTZ R4, R247, 1.4426950216293334961 ;  /* 0x3fb8aa3bf7047820 */ /* 0x002fea0000410000 */
[----:B------:R-:W-:Y:S02]  /*4550*/  FSEL R4, R4, RZ, P1 ;  /* 0x000000ff04047208 */ /* 0x000fe40000800000 */
[-C--:B------:R-:W-:Y:S03]  /*4560*/  @!P0 ISETP.GE.AND P1, PT, R51, R44.reuse, PT ;  /* 0x0000002c3300820c */ /* 0x080fe60003f26270 */
[--C-:B------:R-:W-:Y:S01]  /*4570*/  FFMA.FTZ R6, R6, c[0x0][0x23c], -R4.reuse ;  /* 0x00008f0006067a23 */ /* 0x100fe20000010804 */
[----:B------:R-:W-:Y:S02]  /*4580*/  @!P0 FSEL R7, R7, -INF , !P1 ;  /* 0xff80000007078808 */ /* 0x000fe40004800000 */
[----:B------:R-:W-:Y:S01]  /*4590*/  @!P0 IADD3 R5, R240, 0x8, RZ ;  /* 0x00000008f0058810 */ /* 0x000fe20007ffe0ff */
[----:B------:R1:W-:Y:S02]  /*45a0*/  MUFU.EX2 R61, R6 ;  /* 0x00000006003d7308 */ /* 0x0003e40000000800 */
[----:B------:R-:W-:Y:S01]  /*45b0*/  FFMA.FTZ R7, R7, c[0x0][0x23c], -R4 ;  /* 0x00008f0007077a23 */ /* 0x000fe20000010804 */
[-C--:B------:R-:W-:Y:S04]  /*45c0*/  @!P0 ISETP.GE.AND P2, PT, R5, R49.reuse, PT ;  /* 0x000000310500820c */ /* 0x080fe80003f46270 */
[----:B------:R-:W-:Y:S02]  /*45d0*/  @!P0 FSEL R8, R8, -INF , !P2 ;  /* 0xff80000008088808 */ /* 0x000fe40005000000 */
[----:B------:R-:W-:Y:S01]  /*45e0*/  PLOP3.LUT P2, PT, PT, PT, UP2, 0x80, 0x0 ;  /* 0x000000000000781c */ /* 0x000fe20003f4f028 */
[----:B------:R1:W1:Y:S02]  /*45f0*/  MUFU.EX2 R59, R7 ;  /* 0x00000007003b7308 */ /* 0x0002640000000800 */
[--C-:B------:R-:W-:Y:S08]  /*4600*/  FFMA.FTZ R8, R8, c[0x0][0x23c], -R48.reuse ;  /* 0x00008f0008087a23 */ /* 0x100ff00000010830 */
[----:B------:R-:W-:Y:S01]  /*4610*/  MUFU.EX2 R58, R8 ;  /* 0x00000008003a7308 */ /* 0x000fe20000000800 */
[----:B-1----:R-:W-:Y:S04]  /*4620*/  @!P0 IADD3 R6, R240, 0x9, RZ ;  /* 0x00000009f0068810 */ /* 0x002fe80007ffe0ff */
[----:B------:R-:W-:Y:S04]  /*4630*/  @!P0 ISETP.GE.AND P1, PT, R6, R49, PT ;  /* 0x000000310600820c */ /* 0x000fe80003f26270 */
[----:B------:R-:W-:Y:S02]  /*4640*/  @!P0 FSEL R9, R9, -INF , !P1 ;  /* 0xff80000009098808 */ /* 0x000fe40004800000 */
[----:B------:R-:W-:Y:S02]  /*4650*/  @!P0 ISETP.GE.AND P1, PT, R5, R44, PT ;  /* 0x0000002c0500820c */ /* 0x000fe40003f26270 */
[----:B------:R-:W-:Y:S01]  /*4660*/  F2FP.BF16.PACK_AB R7, R60, R62 ;  /* 0x0000003e3c07723e */ /* 0x000fe200000010ff */
[----:B------:R-:W-:Y:S01]  /*4670*/  FFMA.FTZ R48, R9, c[0x0][0x23c], -R48 ;  /* 0x00008f0009307a23 */ /* 0x000fe20000010830 */
[----:B------:R-:W-:Y:S02]  /*4680*/  @!P0 FSEL R10, R10, -INF , !P1 ;  /* 0xff8000000a0a8808 */ /* 0x000fe40004800000 */
[----:B------:R-:W-:Y:S01]  /*4690*/  @!P0 ISETP.GE.AND P1, PT, R6, R44, PT ;  /* 0x0000002c0600820c */ /* 0x000fe20003f26270 */
[----:B------:R-:W1:Y:S01]  /*46a0*/  MUFU.EX2 R56, R48 ;  /* 0x0000003000387308 */ /* 0x000e620000000800 */
[----:B------:R-:W-:Y:S01]  /*46b0*/  F2FP.BF16.PACK_AB R6, R59, R61 ;  /* 0x0000003d3b06723e */ /* 0x000fe200000010ff */
[--C-:B------:R-:W-:Y:S01]  /*46c0*/  FFMA.FTZ R10, R10, c[0x0][0x23c], -R4.reuse ;  /* 0x00008f000a0a7a23 */ /* 0x100fe20000010804 */
[----:B------:R-:W-:Y:S05]  /*46d0*/  @!P0 FSEL R11, R11, -INF , !P1 ;  /* 0xff8000000b0b8808 */ /* 0x000fea0004800000 */
[----:B------:R-:W-:Y:S02]  /*46e0*/  FFMA.FTZ R4, R11, c[0x0][0x23c], -R4 ;  /* 0x00008f000b047a23 */ /* 0x000fe40000010804 */
[----:B------:R-:W-:Y:S10]  /*46f0*/  MUFU.EX2 R57, R10 ;  /* 0x0000000a00397308 */ /* 0x000ff40000000800 */
[----:B------:R-:W1:Y:S02]  /*4700*/  MUFU.EX2 R55, R4 ;  /* 0x0000000400377308 */ /* 0x000e640000000800 */
[----:B-1----:R-:W-:Y:S02]  /*4710*/  F2FP.BF16.PACK_AB R5, R56, R58 ;  /* 0x0000003a3805723e */ /* 0x002fe400000010ff */
[----:B------:R-:W-:Y:S02]  /*4720*/  F2FP.BF16.PACK_AB R4, R55, R57 ;  /* 0x000000393704723e */ /* 0x000fe400000010ff */
[----:B---3--:R-:W-:Y:S04]  /*4730*/  IADD3 R52, P0, R52, UR11, RZ ;  /* 0x0000000b34347c10 */ /* 0x008fe8000ff1e0ff */
[----:B------:R-:W-:Y:S05]  /*4740*/  IADD3.X R53, R252, UR10, RZ, P0, !PT ;  /* 0x0000000afc357c10 */ /* 0x000fea00087fe4ff */
[----:B------:R1:W3:Y:S05]  /*4750*/  LDG.E R54, [R52.64] ;  /* 0x0000000434367981 */ /* 0x0002ea000c1e1900 */
[----:B--2---:R-:W-:Y:S05]  /*4760*/  STS [R68+0x15000], R7 ;  /* 0x0150000744007388 */ /* 0x004fea0000000800 */
[----:B-1----:R-:W2:Y:S05]  /*4770*/  LDG.E R52, [R52.64+0x20] ;  /* 0x0000200434347981 */ /* 0x002eaa000c1e1900 */
[----:B----4-:R-:W-:Y:S05]  /*4780*/  STS [R65+0x15000], R6 ;  /* 0x0150000641007388 */ /* 0x010fea0000000800 */
[----:B------:R-:W-:Y:S05]  /*4790*/  STS [R64+0x15000], R5 ;  /* 0x0150000540007388 */ /* 0x000fea0000000800 */
[----:B------:R-:W-:Y:S05]  /*47a0*/  STS [R63+0x15000], R4 ;  /* 0x015000043f007388 */ /* 0x000fea0000000800 */
[----:B------:R-:W1:Y:S05]  /*47b0*/  LDSM.16.M88.4 R8, [R2+0x8000] ;  /* 0x008000000208783b */ /* 0x000e6a0000000200 */
[----:B------:R-:W4:Y:S05]  /*47c0*/  LDSM.16.M88.4 R44, [R3+0x8000] ;  /* 0x00800000032c783b */ /* 0x000f2a0000000200 */
        /* <DEDUP_REMOVED lines=60> */
[----:B------:R-:W-:Y:S11]  /*4b90*/  HMMA.16816.F32.BF16 R8, R44, R194, R8 ;  /* 0x000000c22c08723c */ /* 0x000ff60000041808 */
[----:B------:R-:W-:Y:S05]  /*4ba0*/  @!UPT UIADD3 URZ, URZ, URZ, URZ ;  /* 0x0000003f3f3ff290 */ /* 0x000fea000fffe03f */
[C---:B---3--:R-:W-:Y:S02]  /*4bb0*/  FADD.FTZ R4, -R54.reuse, R4 ;  /* 0x0000000436047221 */ /* 0x048fe40000010100 */
        /* <DEDUP_REMOVED lines=9> */
[----:B------:R1:W-:Y:S01]  /*4c50*/  STS [R68+0x14000], R7 ;  /* 0x0140000744007388 */ /* 0x0003e20000000800 */
        /* <DEDUP_REMOVED lines=12> */
[----:B------:R-:W-:Y:S01]  /*4d20*/  STS [R63+0x14000], R4 ;  /* 0x014000043f007388 */ /* 0x000fe20000000800 */
[----:B-1----:R-:W-:Y:S04]  /*4d30*/  IMAD.MOV.U32 R68, RZ, RZ, c[0x0][0x22c] ;  /* 0x00008b00ff447624 */ /* 0x002fe800078e00ff */
[----:B------:R-:W-:Y:S01]  /*4d40*/  BAR.SYNC.DEFER_BLOCKING 0x0 ;  /* 0x0000000000007b1d */ /* 0x000fe20000010000 */
[----:B------:R-:W-:Y:S04]  /*4d50*/  IMAD R68, R68, c[0x0][0x1c0], RZ ;  /* 0x0000700044447a24 */ /* 0x000fe800078e02ff */
[----:B------:R-:W-:Y:S05]  /*4d60*/  IMAD.U32 R68, R68, -0x40, RZ ;  /* 0xffffffc044447824 */ /* 0x000fea00078e00ff */
[C---:B------:R-:W-:Y:S04]  /*4d70*/  LEA R238, P0, R68.reuse, R238, 0x2 ;  /* 0x000000ee44ee7211 */ /* 0x040fe800078010ff */
[----:B------:R-:W-:Y:S01]  /*4d80*/  LEA.HI.X.SX32 R239, R68, R239, 0x2, P0 ;  /* 0x000000ef44ef7211 */ /* 0x000fe200000f16ff */
        /* <DEDUP_REMOVED lines=64> */
[CC--:B------:R-:W-:Y:S02]  /*5190*/  @!P4 LEA R10, P0, R6.reuse, R242.reuse, 0x1 ;  /* 0x000000f2060ac211 */ /* 0x0c0fe400078008ff */
[C-C-:B------:R-:W-:Y:S01]  /*51a0*/  LEA.HI.X R7, R47.reuse, R7, R48.reuse, 0x5, P1 ;  /* 0x000000072f077211 */ /* 0x140fe200008f2c30 */
[----:B------:R1:W-:Y:S01]  /*51b0*/  @P5 STS.128 [R237+0xa000], RZ ;  /* 0x00a000ffed005388 */ /* 0x0003e20000000c00 */
[C---:B------:R-:W-:Y:S02]  /*51c0*/  @!P5 LEA R44, P1, R6.reuse, R242, 0x1 ;  /* 0x000000f2062cd211 */ /* 0x040fe400078208ff */
[C-C-:B------:R-:W-:Y:S01]  /*51d0*/  @!P4 LEA.HI.X R11, R6.reuse, R244, R7.reuse, 0x1, P0 ;  /* 0x000000f4060bc211 */ /* 0x140fe200000f0c07 */
        /* <DEDUP_REMOVED lines=42> */
.L_x_133:
        /* <DEDUP_REMOVED lines=29> */
[C---:B------:R-:W-:Y:S01]  /*5650*/  HMMA.16816.F32.BF16 R88, R92.reuse, R196, RZ ;  /* 0x000000c45c58723c */ /* 0x040fe200000418ff */
[----:B------:R-:W2:Y:S07]  /*5660*/  LDL R197, [R1] ;  /* 0x0000000001c57983 */ /* 0x000eae0000100800 */
[-C--:B------:R-:W-:Y:S08]  /*5670*/  HMMA.16816.F32.BF16 R92, R92, R198.reuse, RZ ;  /* 0x000000c65c5c723c */ /* 0x080ff000000418ff */
[----:B------:R-:W-:Y:S08]  /*5680*/  HMMA.16816.F32.BF16 R96, R96, R198, RZ ;  /* 0x000000c66060723c */ /* 0x000ff000000418ff */
[-C--:B------:R-:W-:Y:S08]  /*5690*/  HMMA.16816.F32.BF16 R4, R200, R204.reuse, R4 ;  /* 0x000000ccc804723c */ /* 0x080ff00000041804 */
[C---:B------:R-:W-:Y:S08]  /*56a0*/  HMMA.16816.F32.BF16 R8, R208.reuse, R204, R8 ;  /* 0x000000ccd008723c */ /* 0x040ff00000041808 */
[-C--:B------:R-:W-:Y:S08]  /*56b0*/  HMMA.16816.F32.BF16 R44, R208, R206.reuse, R44 ;  /* 0x000000ced02c723c */ /* 0x080ff0000004182c */
[C---:B------:R-:W-:Y:S07]  /*56c0*/  HMMA.16816.F32.BF16 R48, R200.reuse, R206, R48 ;  /* 0x000000cec830723c */ /* 0x040fee0000041830 */
[----:B------:R-:W-:Y:S01]  /*56d0*/  IMAD.MOV.U32 R207, RZ, RZ, c[0x0][0x22c] ;  /* 0x00008b00ffcf7624 */ /* 0x000fe200078e00ff */
[-C--:B------:R-:W-:Y:S04]  /*56e0*/  HMMA.16816.F32.BF16 R52, R200, R212.reuse, R52 ;  /* 0x000000d4c834723c */ /* 0x080fe80000041834 */
[----:B------:R-:W-:Y:S04]  /*56f0*/  IMAD R207, R207, c[0x0][0x1c0], RZ ;  /* 0x00007000cfcf7a24 */ /* 0x000fe800078e02ff */
[C---:B------:R-:W-:Y:S04]  /*5700*/  HMMA.16816.F32.BF16 R56, R208.reuse, R212, R56 ;  /* 0x000000d4d038723c */ /* 0x040fe80000041838 */
[C---:B------:R-:W-:Y:S02]  /*5710*/  IMAD.SHL.U32 R204, R207.reuse, 0x8, RZ ;  /* 0x00000008cfcc7824 */ /* 0x040fe400078e00ff */
[----:B------:R-:W-:Y:S02]  /*5720*/  IMAD.SHL.U32 R205, R207, 0x10, RZ ;  /* 0x00000010cfcd7824 */ /* 0x000fe400078e00ff */
[-C--:B------:R-:W-:Y:S04]  /*5730*/  HMMA.16816.F32.BF16 R60, R208, R214.reuse, R60 ;  /* 0x000000d6d03c723c */ /* 0x080fe8000004183c */
[-C--:B------:R-:W-:Y:S01]  /*5740*/  LEA R198, P1, R205, R238.reuse, 0x2 ;  /* 0x000000eecdc67211 */ /* 0x080fe200078210ff */
[----:B------:R-:W-:Y:S03]  /*5750*/  IMAD R206, R207, 0x28, RZ ;  /* 0x00000028cfce7824 */ /* 0x000fe600078e02ff */
[C---:B------:R-:W-:Y:S04]  /*5760*/  HMMA.16816.F32.BF16 R64, R200.reuse, R214, R64 ;  /* 0x000000d6c840723c */ /* 0x040fe80000041840 */
[-C--:B------:R-:W-:Y:S04]  /*5770*/  LEA.HI.X.SX32 R199, R205, R239.reuse, 0x2, P1 ;  /* 0x000000efcdc77211 */ /* 0x080fe800008f16ff */
[-C--:B------:R-:W-:Y:S08]  /*5780*/  HMMA.16816.F32.BF16 R68, R200, R216.reuse, R68 ;  /* 0x000000d8c844723c */ /* 0x080ff00000041844 */
        /* <DEDUP_REMOVED lines=8> */
[C---:B------:R-:W-:Y:S03]  /*5810*/  IMAD.SHL.U32 R203, R207.reuse, 0x20, RZ ;  /* 0x00000020cfcb7824 */ /* 0x040fe600078e00ff */
[----:B------:R-:W-:Y:S02]  /*5820*/  IMAD R202, R207, 0x30, RZ ;  /* 0x00000030cfca7824 */ /* 0x000fe400078e02ff */
[-C--:B------:R-:W-:Y:S02]  /*5830*/  LEA R200, P1, R203, R238.reuse, 0x2 ;  /* 0x000000eecbc87211 */ /* 0x080fe400078210ff */
[----:B--2---:R-:W-:Y:S01]  /*5840*/  @P2 IADD3 R196, P0, R197, UR9, RZ ;  /* 0x00000009c5c42c10 */ /* 0x004fe2000ff1e0ff */
[----:B------:R-:W-:Y:S03]  /*5850*/  @UP2 UMOV UR9, UR14 ;  /* 0x0000000e00092c82 */ /* 0x000fe60008000000 */
[----:B------:R-:W-:Y:S01]  /*5860*/  @P2 IADD3.X R197, R252, UR8, RZ, P0, !PT ;  /* 0x00000008fcc52c10 */ /* 0x000fe200087fe4ff */
[----:B------:R-:W-:Y:S04]  /*5870*/  @UP2 UMOV UR8, UR12 ;  /* 0x0000000c00082c82 */ /* 0x000fe80008000000 */
[----:B------:R1:W5:Y:S04]  /*5880*/  @P2 LDG.E R246, [R196.64+-0x100] ;  /* 0xffff0004c4f62981 */ /* 0x000368000c1e1900 */
[----:B------:R1:W5:Y:S04]  /*5890*/  @P2 LDG.E R247, [R196.64+-0xe0] ;  /* 0xffff2004c4f72981 */ /* 0x000368000c1e1900 */
[----:B------:R2:W-:Y:S01]  /*58a0*/  RED.E.ADD.F32.FTZ.RN.STRONG.GPU [R238.64], R4 ;  /* 0x00000004ee00798e */ /* 0x0005e2000c10e784 */
[CC--:B-1----:R-:W-:Y:S04]  /*58b0*/  LEA R196, P0, R204.reuse, R238.reuse, 0x2 ;  /* 0x000000eeccc47211 */ /* 0x0c2fe800078010ff */
[-C--:B------:R-:W-:Y:S02]  /*58c0*/  LEA.HI.X.SX32 R197, R204, R239.reuse, 0x2, P0 ;  /* 0x000000efccc57211 */ /* 0x080fe400000f16ff */
[CC--:B--2---:R-:W-:Y:S03]  /*58d0*/  LEA R4, P0, R201.reuse, R238.reuse, 0x2 ;  /* 0x000000eec9047211 */ /* 0x0c4fe600078010ff */
[----:B------:R1:W-:Y:S04]  /*58e0*/  RED.E.ADD.F32.FTZ.RN.STRONG.GPU [R196.64], R5 ;  /* 0x00000005c400798e */ /* 0x0003e8000c10e784 */
[----:B------:R2:W-:Y:S01]  /*58f0*/  RED.E.ADD.F32.FTZ.RN.STRONG.GPU [R198.64], R6 ;  /* 0x00000006c600798e */ /* 0x0005e2000c10e784 */
[-C--:B-1----:R-:W-:Y:S02]  /*5900*/  LEA.HI.X.SX32 R5, R201, R239.reuse, 0x2, P0 ;  /* 0x000000efc9057211 */ /* 0x082fe400000f16ff */
[-C--:B------:R-:W-:Y:S02]  /*5910*/  LEA.HI.X.SX32 R201, R203, R239.reuse, 0x2, P1 ;  /* 0x000000efcbc97211 */ /* 0x080fe400008f16ff */
[CC--:B--2---:R-:W-:Y:S01]  /*5920*/  LEA R198, P0, R206.reuse, R238.reuse, 0x2 ;  /* 0x000000eecec67211 */ /* 0x0c4fe200078010ff */
[----:B------:R1:W-:Y:S03]  /*5930*/  RED.E.ADD.F32.FTZ.RN.STRONG.GPU [R4.64], R7 ;  /* 0x000000070400798e */ /* 0x0003e6000c10e784 */
[-C--:B------:R-:W-:Y:S01]  /*5940*/  LEA.HI.X.SX32 R199, R206, R239.reuse, 0x2, P0 ;  /* 0x000000efcec77211 */ /* 0x080fe200000f16ff */
        /* <DEDUP_REMOVED lines=251> */
[CC--:B------:R-:W-:Y:S01]  /*6900*/  @!P4 LEA R10, P2, R6.reuse, R241.reuse, 0x1 ;  /* 0x000000f1060ac211 */ /* 0x0c0fe200078408ff */
[----:B------:R1:W-:Y:S01]  /*6910*/  @P3 STS.128 [R237], RZ ;  /* 0x000000ffed003388 */ /* 0x0003e20000000c00 */
[C---:B------:R-:W-:Y:S02]  /*6920*/  LEA.HI.X R7, R47.reuse, R8, R48, 0x5, P1 ;  /* 0x000000082f077211 */ /* 0x040fe400008f2c30 */
[C---:B------:R-:W-:Y:S01]  /*6930*/  @!P6 LEA R8, P1, R6.reuse, R241, 0x1 ;  /* 0x000000f10608e211 */ /* 0x040fe200078208ff */
[----:B------:R-:W-:Y:S01]  /*6940*/  @!PT LDS RZ, [RZ] ;  /* 0x00000000fffff984 */ /* 0x000fe20000000800 */
[----:B------:R-:W-:Y:S01]  /*6950*/  @!PT LDS RZ, [RZ] ;  /* 0x00000000fffff984 */ /* 0x000fe20000000800 */
[----:B------:R-:W-:Y:S01]  /*6960*/  @!PT LDS RZ, [RZ] ;  /* 0x00000000fffff984 */ /* 0x000fe20000000800 */
[----:B------:R1:W-:Y:S01]  /*6970*/  @!P3 LDGSTS.E.BYPASS.LTC128B.128 [R237], [R4.64] ;  /* 0x0000000004edbfae */ /* 0x0003e2000b901d44 */
[CCC-:B------:R-:W-:Y:S01]  /*6980*/  @!P5 LEA.HI.X R45, R6.reuse, R243.reuse, R7.reuse, 0x1, P0 ;  /* 0x000000f3062dd211 */ /* 0x1c0fe200000f0c07 */
[----:B------:R-:W-:Y:S01]  /*6990*/  IMAD.MOV.U32 R241, RZ, RZ, R4 ;  /* 0x000000fffff17224 */ /* 0x000fe200078e0004 */
[C---:B------:R-:W-:Y:S01]  /*69a0*/  @!P3 LEA R46, P0, R47.reuse, R4, 0x6 ;  /* 0x000000042f2eb211 */ /* 0x040fe200078030ff */
[----:B------:R1:W-:Y:S01]  /*69b0*/  @P5 STS.128 [R237+0x2000], RZ ;  /* 0x002000ffed005388 */ /* 0x0003e20000000c00 */
[C-C-:B------:R-:W-:Y:S02]  /*69c0*/  @!P4 LEA.HI.X R11, R6.reuse, R243, R7.reuse, 0x1, P2 ;  /* 0x000000f3060bc211 */ /* 0x140fe400010f0c07 */
        /* <DEDUP_REMOVED lines=38> */
.L_x_134:
[----:B------:R-:W-:Y:S02]  /*6c30*/  UISETP.GT.AND UP0, UPT, UR7, UR13, UPT ;  /* 0x0000000d0700728c */ /* 0x000fe4000bf04270 */
[----:B------:R-:W-:Y:S04]  /*6c40*/  UIADD3 UR7, UR7, -0x1, URZ ;  /* 0xffffffff07077890 */ /* 0x000fe8000fffe03f */
[----:B------:R-:W-:Y:S11]  /*6c50*/  PLOP3.LUT P0, PT, PT, PT, UP0, 0x80, 0x0 ;  /* 0x000000000000781c */ /* 0x000ff60003f0f008 */
[----:B------:R-:W-:Y:S02]  /*6c60*/  @!UPT UIADD3 URZ, URZ, URZ, URZ ;  /* 0x0000003f3f3ff290 */ /* 0x000fe4000fffe03f */
[----:B------:R-:W-:-:S05]  /*6c70*/  @P0 BRA `(.L_x_135) ;  /* 0xffffd21000000947 */ /* 0x000fca000383ffff */
[----:B------:R-:W2:Y:S01]  /*6c80*/  LDL R48, [R1+0x14] ;  /* 0x0000140001307983 */ /* 0x000ea20000100800 */
        /* <DEDUP_REMOVED lines=117> */
.L_x_136:
        /* <DEDUP_REMOVED lines=18> */
.L_x_137:
[----:B------:R-:W-:Y:S01]  /*7500*/  BAR.SYNC.DEFER_BLOCKING 0x0 ;  /* 0x0000000000007b1d */ /* 0x000fe20000010000 */
[----:B------:R-:W-:Y:S01]  /*7510*/  USHF.L.U32 UR6, UR38, 0x5, URZ ;  /* 0x0000000526067899 */ /* 0x000fe2000800063f */
[----:B-1----:R-:W-:Y:S02]  /*7520*/  SHF.R.S32.HI R44, RZ, 0x1f, R245 ;  /* 0x0000001fff2c7819 */ /* 0x002fe400000114f5 */
[C---:B------:R-:W-:Y:S01]  /*7530*/  IADD3 R42, R245.reuse, 0x80, RZ ;  /* 0x00000080f52a7810 */ /* 0x040fe20007ffe0ff */
[----:B------:R-:W-:Y:S01]  /*7540*/  UIADD3 UR7, -UR6, UR17, URZ ;  /* 0x0000001106077290 */ /* 0x000fe2000fffe13f */
        /* <DEDUP_REMOVED lines=45> */
.L_x_139:
[----:B------:R-:W-:Y:S05]  /*7820*/  BSYNC B0 ;  /* 0x0000000000007941 */ /* 0x000fea0003800000 */
.L_x_138:
        /* <DEDUP_REMOVED lines=27> */
.L_x_120:
[----:B------:R-:W-:Y:S05]  /*79e0*/  BSYNC B1 ;  /* 0x0000000000017941 */ /* 0x000fea0003800000 */
.L_x_110:
        /* <DEDUP_REMOVED lines=12> */
.L_x_140:
[----:B------:R-:W-:Y:S05]  /*7ab0*/  EXIT ;  /* 0x000000000000794d */ /* 0x000fea0003800000 */
.L_x_142:
        /* <DEDUP_REMOVED lines=12> */
.L_x_1020:


//--------------------- .text._ZN5flash44flash_bwd_dq_dk_dv_loop_seqk_parallel_kernelI23Flash_bwd_kernel_traitsILi256ELi64ELi32ELi8ELi4ELi1ELi2ELb1ELb1EN7cutlass10bfloat16_tE19Flash_kernel_traitsILi256ELi64ELi32ELi8ES3_EELb0ELb1ELb0ELb1ELb0ELb0ELb1EEEvNS_16Flash_bwd_paramsE --------------------------
	.section	.text._ZN5flash44flash_bwd_dq_dk_dv_loop_seqk_parallel_kernelI23Flash_bwd_kernel_traitsILi256ELi64ELi32ELi8ELi4ELi1ELi2ELb1ELb1EN7cutlass10bfloat16_tE19Flash_kernel_traitsILi256ELi64ELi32ELi8ES3_EELb0ELb1ELb0ELb1ELb0ELb0ELb1EEEvNS_16Flash_bwd_paramsE,"ax",@progbits
	.sectioninfo	@"SHI_REGISTERS=255"
	.align	128
        .global         _ZN5flash44flash_bwd_dq_dk_dv_loop_seqk_parallel_kernelI23Flash_bwd_kernel_traitsILi256ELi64ELi32ELi8ELi4ELi1ELi2ELb1ELb1EN7cutlass10bfloat16_tE19Flash_kernel_traitsILi256ELi64ELi32ELi8ES3_EELb0ELb1ELb0ELb1ELb0ELb0ELb1EEEvNS_16Flash_bwd_paramsE
        .type           _ZN5flash44flash_bwd_dq_dk_dv_loop_seqk_parallel_kernelI23Flash_bwd_kernel_traitsILi256ELi64ELi32ELi8ELi4ELi1ELi2ELb1ELb1EN7cutlass10bfloat16_tE19Flash_kernel_traitsILi256ELi64ELi32ELi8ES3_EELb0ELb1ELb0ELb1ELb0ELb0ELb1EEEvNS_16Flash_bwd_paramsE,@function
        .size           _ZN5flash44flash_bwd_dq_dk_dv_loop_seqk_parallel_kernelI23Flash_bwd_kernel_traitsILi256ELi64ELi32ELi8ELi4ELi1ELi2ELb1ELb1EN7cutlass10bfloat16_tE19Flash_kernel_traitsILi256ELi64ELi32ELi8ES3_EELb0ELb1ELb0ELb1ELb0ELb0ELb1EEEvNS_16Flash_bwd_paramsE,(.L_x_1021 - _ZN5flash44flash_bwd_dq_dk_dv_loop_seqk_parallel_kernelI23Flash_bwd_kernel_traitsILi256ELi64ELi32ELi8ELi4ELi1ELi2ELb1ELb1EN7cutlass10bfloat16_tE19Flash_kernel_traitsILi256ELi64ELi32ELi8ES3_EELb0ELb1ELb0ELb1ELb0ELb0ELb1EEEvNS_16Flash_bwd_paramsE)
        .other          _ZN5flash44flash_bwd_dq_dk_dv_loop_seqk_parallel_kernelI23Flash_bwd_kernel_traitsILi256ELi64ELi32ELi8ELi4ELi1ELi2ELb1ELb1EN7cutlass10bfloat16_tE19Flash_kernel_traitsILi256ELi64ELi32ELi8ES3_EELb0ELb1ELb0ELb1ELb0ELb0ELb1EEEvNS_16Flash_bwd_paramsE,@"STO_CUDA_ENTRY STV_DEFAULT"
_ZN5flash44flash_bwd_dq_dk_dv_loop_seqk_parallel_kernelI23Flash_bwd_kernel_traitsILi256ELi64ELi32ELi8ELi4ELi1ELi2ELb1ELb1EN7cutlass10bfloat16_tE19Flash_kernel_traitsILi256ELi64ELi32ELi8ES3_EELb0ELb1ELb0ELb1ELb0ELb0ELb1EEEvNS_16Flash_bwd_paramsE:
.text._ZN5flash44flash_bwd_dq_dk_dv_loop_seqk_parallel_kernelI23Flash_bwd_kernel_traitsILi256ELi64ELi32ELi8ELi4ELi1ELi2ELb1ELb1EN7cutlass10bfloat16_tE19Flash_kernel_traitsILi256ELi64ELi32ELi8ES3_EELb0ELb1ELb0ELb1ELb0ELb0ELb1EEEvNS_16Flash_bwd_paramsE:
        /* <DEDUP_REMOVED lines=208> */
.L_x_175:
        /* <DEDUP_REMOVED lines=53> */
.L_x_143:
        /* <DEDUP_REMOVED lines=59> */
.L_x_145:
        /* <DEDUP_REMOVED lines=19> */
.L_x_146:
        /* <DEDUP_REMOVED lines=69> */
.L_x_147:
[----:B------:R-:W-:Y:S02]  /*1980*/  UMOV UR8, UR49 ;  /* 0x0000003100087c82 */ /* 0x000fe40008000000 */
.L_x_148:
        /* <DEDUP_REMOVED lines=115> */
.L_x_150:
        /* <DEDUP_REMOVED lines=17> */
.L_x_151:
        /* <DEDUP_REMOVED lines=28> */
.L_x_153:
[----:B------:R-:W-:Y:S05]  /*2390*/  BSYNC B0 ;  /* 0x0000000000007941 */ /* 0x000fea0003800000 */
.L_x_152:
        /* <DEDUP_REMOVED lines=27> */
.L_x_149:
        /* <DEDUP_REMOVED lines=62> */
.L_x_156:
[----:B------:R-:W-:Y:S05]  /*2930*/  BSYNC B0 ;  /* 0x0000000000007941 */ /* 0x000fea0003800000 */
.L_x_155:
        /* <DEDUP_REMOVED lines=45> */
.L_x_158:
[----:B------:R-:W-:Y:S05]  /*2c10*/  BSYNC B0 ;  /* 0x0000000000007941 */ /* 0x000fea0003800000 */
.L_x_157:
        /* <DEDUP_REMOVED lines=48> */
.L_x_160:
[----:B------:R-:W-:Y:S05]  /*2f20*/  BSYNC B0 ;  /* 0x0000000000007941 */ /* 0x000fea0003800000 */
.L_x_159:
        /* <DEDUP_REMOVED lines=40> */
.L_x_162:
[----:B------:R-:W-:Y:S05]  /*31b0*/  BSYNC B0 ;  /* 0x0000000000007941 */ /* 0x000fea0003800000 */
.L_x_161:
        /* <DEDUP_REMOVED lines=41> */
.L_x_164:
[----:B------:R-:W-:Y:S05]  /*3450*/  BSYNC B0 ;  /* 0x0000000000007941 */ /* 0x000fea0003800000 */
.L_x_163:
        /* <DEDUP_REMOVED lines=70> */
.L_x_166:
[----:B------:R-:W-:Y:S05]  /*38c0*/  BSYNC B0 ;  /* 0x0000000000007941 */ /* 0x000fea0003800000 */
.L_x_165:
        /* <DEDUP_REMOVED lines=92> */
.L_x_169:
[----:B------:R-:W0:Y:S01]  /*3e90*/  LDGDEPBAR ;  /* 0x00000000000079af */ /* 0x000e220000000000 */
[----:B------:R-:W-:Y:S01]  /*3ea0*/  USHF.L.U32 UR12, UR7, 0x6, URZ ;  /* 0x00000006070c7899 */ /* 0x000fe2000800063f */
[----:B-----5:R-:W-:Y:S03]  /*3eb0*/  FSETP.NEU.FTZ.AND P1, PT, R246, -INF , PT ;  /* 0xff800000f600780b */ /* 0x020fe60003f3d000 */
[----:B------:R-:W2:Y:S01]  /*3ec0*/  LDL R68, [R1+0x18] ;  /* 0x0000180001447983 */ /* 0x000ea20000100800 */
[----:B------:R-:W-:Y:S04]  /*3ed0*/  UISETP.GE.AND UP0, UPT, UR12, UR16, UPT ;  /* 0x000000100c00728c */ /* 0x000fe8000bf06270 */
[----:B------:R-:W3:Y:S01]  /*3ee0*/  LDL R74, [R1+0x4] ;  /* 0x00000400014a7983 */ /* 0x000ee20000100800 */
[----:B------:R-:W-:Y:S04]  /*3ef0*/  UISETP.LT.AND UP0, UPT, UR15, UR17, UP0 ;  /* 0x000000110f00728c */ /* 0x000fe80008701270 */
[----:B------:R-:W4:Y:S02]  /*3f00*/  LDL R73, [R1+0x10] ;  /* 0x0000100001497983 */ /* 0x000f240000100800 */
[----:B------:R-:W-:Y:S01]  /*3f10*/  PLOP3.LUT P0, PT, PT, PT, UP0, 0x80, 0x0 ;  /* 0x000000000000781c */ /* 0x000fe20003f0f008 */
[----:B------:R-:W-:Y:S02]  /*3f20*/  UISETP.GT.AND UP0, UPT, UR7, UR13, UPT ;  /* 0x0000000d0700728c */ /* 0x000fe4000bf04270 */
[----:B------:R-:W2:Y:S05]  /*3f30*/  LDL R72, [R1+0x8] ;  /* 0x0000080001487983 */ /* 0x000eaa0000100800 */
[----:B------:R-:W2:Y:S01]  /*3f40*/  LDL R71, [R1+0xc] ;  /* 0x00000c0001477983 */ /* 0x000ea20000100800 */
[----:B------:R-:W-:Y:S04]  /*3f50*/  DEPBAR.LE SB0, 0x0 ;  /* 0x000080000000791a */ /* 0x000fe80000000000 */
[----:B------:R-:W-:Y:S06]  /*3f60*/  BAR.SYNC.DEFER_BLOCKING 0x0 ;  /* 0x0000000000007b1d */ /* 0x000fec0000010000 */
[----:B-1----:R-:W-:Y:S05]  /*3f70*/  LDSM.16.M88.4 R8, [R2] ;  /* 0x000000000208783b */ /* 0x002fea0000000200 */
[----:B------:R-:W1:Y:S05]  /*3f80*/  LDSM.16.M88.4 R44, [R229+0x10000] ;  /* 0x01000000e52c783b */ /* 0x000e6a0000000200 */
[----:B------:R-:W-:Y:S05]  /*3f90*/  LDSM.16.M88.4 R48, [R3] ;  /* 0x000000000330783b */ /* 0x000fea0000000200 */
[----:B------:R-:W1:Y:S05]  /*3fa0*/  LDSM.16.M88.4 R52, [R230+0x10000] ;  /* 0x01000000e634783b */ /* 0x000e6a0000000200 */
[----:B------:R-:W-:Y:S05]  /*3fb0*/  LDSM.16.M88.4 R56, [R228] ;  /* 0x00000000e438783b */ /* 0x000fea0000000200 */
[----:B------:R-:W1:Y:S05]  /*3fc0*/  LDSM.16.M88.4 R60, [R231+0x10000] ;  /* 0x01000000e73c783b */ /* 0x000e6a0000000200 */
[----:B------:R-:W-:Y:S01]  /*3fd0*/  LDSM.16.M88.4 R64, [R232+0x10000] ;  /* 0x01000000e840783b */ /* 0x000fe20000000200 */
[C---:B-1----:R-:W-:Y:S08]  /*3fe0*/  HMMA.16816.F32.BF16 R4, R8.reuse, R44, RZ ;  /* 0x0000002c0804723c */ /* 0x042ff000000418ff */
[----:B------:R-:W-:Y:S01]  /*3ff0*/  HMMA.16816.F32.BF16 R8, R8, R46, RZ ;  /* 0x0000002e0808723c */ /* 0x000fe200000418ff */
[----:B------:R-:W1:Y:S11]  /*4000*/  LDSM.16.M88.4 R44, [R227] ;  /* 0x00000000e32c783b */ /* 0x000e760000000200 */
[----:B------:R-:W-:Y:S04]  /*4010*/  @!UPT UIADD3 URZ, URZ, URZ, URZ ;  /* 0x0000003f3f3ff290 */ /* 0x000fe8000fffe03f */
[C---:B------:R-:W-:Y:S08]  /*4020*/  HMMA.16816.F32.BF16 R4, R48.reuse, R52, R4 ;  /* 0x000000343004723c */ /* 0x040ff00000041804 */
[----:B------:R-:W-:Y:S01]  /*4030*/  HMMA.16816.F32.BF16 R8, R48, R54, R8 ;  /* 0x000000363008723c */ /* 0x000fe20000041808 */
[----:B------:R-:W-:Y:S05]  /*4040*/  LDSM.16.M88.4 R48, [R2+0x2000] ;  /* 0x002000000230783b */ /* 0x000fea0000000200 */
[----:B------:R-:W1:Y:S10]  /*4050*/  LDSM.16.M88.4 R52, [R229+0x11000] ;  /* 0x01100000e534783b */ /* 0x000e740000000200 */
[C---:B------:R-:W-:Y:S08]  /*4060*/  HMMA.16816.F32.BF16 R4, R56.reuse, R60, R4 ;  /* 0x0000003c3804723c */ /* 0x040ff00000041804 */
[----:B------:R-:W-:Y:S01]  /*4070*/  HMMA.16816.F32.BF16 R8, R56, R62, R8 ;  /* 0x0000003e3808723c */ /* 0x000fe20000041808 */
[----:B------:R-:W-:Y:S05]  /*4080*/  LDSM.16.M88.4 R56, [R3+0x2000] ;  /* 0x002000000338783b */ /* 0x000fea0000000200 */
[----:B------:R-:W1:Y:S10]  /*4090*/  LDSM.16.M88.4 R60, [R230+0x11000] ;  /* 0x01100000e63c783b */ /* 0x000e740000000200 */
[C---:B-1----:R-:W-:Y:S08]  /*40a0*/  HMMA.16816.F32.BF16 R4, R44.reuse, R64, R4 ;  /* 0x000000402c04723c */ /* 0x042ff00000041804 */
[----:B------:R-:W-:Y:S01]  /*40b0*/  HMMA.16816.F32.BF16 R8, R44, R66, R8 ;  /* 0x000000422c08723c */ /* 0x000fe20000041808 */
[----:B------:R-:W-:Y:S05]  /*40c0*/  LDSM.16.M88.4 R44, [R228+0x2000] ;  /* 0x00200000e42c783b */ /* 0x000fea0000000200 */
[----:B------:R-:W1:Y:S10]  /*40d0*/  LDSM.16.M88.4 R64, [R231+0x11000] ;  /* 0x01100000e740783b */ /* 0x000e740000000200 */
[C---:B------:R-:W-:Y:S08]  /*40e0*/  HMMA.16816.F32.BF16 R4, R48.reuse, R52, R4 ;  /* 0x000000343004723c */ /* 0x040ff00000041804 */
[----:B------:R-:W-:Y:S01]  /*40f0*/  HMMA.16816.F32.BF16 R8, R48, R54, R8 ;  /* 0x000000363008723c */ /* 0x000fe20000041808 */
[----:B------:R-:W-:Y:S05]  /*4100*/  LDSM.16.M88.4 R48, [R227+0x2000] ;  /* 0x00200000e330783b */ /* 0x000fea0000000200 */
[----:B------:R-:W1:Y:S10]  /*4110*/  LDSM.16.M88.4 R52, [R232+0x11000] ;  /* 0x01100000e834783b */ /* 0x000e740000000200 */
[C---:B------:R-:W-:Y:S08]  /*4120*/  HMMA.16816.F32.BF16 R4, R56.reuse, R60, R4 ;  /* 0x0000003c3804723c */ /* 0x040ff00000041804 */
[----:B------:R-:W-:Y:S01]  /*4130*/  HMMA.16816.F32.BF16 R8, R56, R62, R8 ;  /* 0x0000003e3808723c */ /* 0x000fe20000041808 */
[----:B------:R-:W-:Y:S05]  /*4140*/  LDSM.16.M88.4 R56, [R2+0x4000] ;  /* 0x004000000238783b */ /* 0x000fea0000000200 */
[----:B------:R-:W3:Y:S10]  /*4150*/  LDSM.16.M88.4 R60, [R229+0x12000] ;  /* 0x01200000e53c783b */ /* 0x000ef40000000200 */
[C---:B-1----:R-:W-:Y:S08]  /*4160*/  HMMA.16816.F32.BF16 R4, R44.reuse, R64, R4 ;  /* 0x000000402c04723c */ /* 0x042ff00000041804 */
[----:B------:R-:W-:Y:S01]  /*4170*/  HMMA.16816.F32.BF16 R8, R44, R66, R8 ;  /* 0x000000422c08723c */ /* 0x000fe20000041808 */
[----:B------:R-:W-:Y:S05]  /*4180*/  LDSM.16.M88.4 R44, [R3+0x4000] ;  /* 0x00400000032c783b */ /* 0x000fea0000000200 */
[----:B------:R-:W1:Y:S10]  /*4190*/  LDSM.16.M88.4 R64, [R230+0x12000] ;  /* 0x01200000e640783b */ /* 0x000e740000000200 */
[C---:B------:R-:W-:Y:S08]  /*41a0*/  HMMA.16816.F32.BF16 R4, R48.reuse, R52, R4 ;  /* 0x000000343004723c */ /* 0x040ff00000041804 */
[----:B------:R-:W-:Y:S01]  /*41b0*/  HMMA.16816.F32.BF16 R8, R48, R54, R8 ;  /* 0x000000363008723c */ /* 0x000fe20000041808 */
[----:B------:R-:W-:Y:S05]  /*41c0*/  LDSM.16.M88.4 R48, [R228+0x4000] ;  /* 0x00400000e430783b */ /* 0x000fea0000000200 */
[----:B------:R-:W2:Y:S10]  /*41d0*/  LDSM.16.M88.4 R52, [R231+0x12000] ;  /* 0x01200000e734783b */ /* 0x000eb40000000200 */
[C---:B---3--:R-:W-:Y:S08]  /*41e0*/  HMMA.16816.F32.BF16 R4, R56.reuse, R60, R4 ;  /* 0x0000003c3804723c */ /* 0x048ff00000041804 */
[----:B------:R-:W-:Y:S01]  /*41f0*/  HMMA.16816.F32.BF16 R8, R56, R62, R8 ;  /* 0x0000003e3808723c */ /* 0x000fe20000041808 */
[----:B------:R-:W-:Y:S05]  /*4200*/  LDSM.16.M88.4 R56, [R227+0x4000] ;  /* 0x00400000e338783b */ /* 0x000fea0000000200 */
[----:B------:R-:W3:Y:S10]  /*4210*/  LDSM.16.M88.4 R60, [R232+0x12000] ;  /* 0x01200000e83c783b */ /* 0x000ef40000000200 */
[C---:B-1----:R-:W-:Y:S08]  /*4220*/  HMMA.16816.F32.BF16 R4, R44.reuse, R64, R4 ;  /* 0x000000402c04723c */ /* 0x042ff00000041804 */
[----:B------:R-:W-:Y:S01]  /*4230*/  HMMA.16816.F32.BF16 R8, R44, R66, R8 ;  /* 0x000000422c08723c */ /* 0x000fe20000041808 */
[----:B------:R-:W-:Y:S05]  /*4240*/  LDSM.16.M88.4 R44, [R2+0x6000] ;  /* 0x00600000022c783b */ /* 0x000fea0000000200 */
[----:B------:R-:W1:Y:S10]  /*4250*/  LDSM.16.M88.4 R64, [R229+0x13000] ;  /* 0x01300000e540783b */ /* 0x000e740000000200 */
[C---:B--2---:R-:W-:Y:S08]  /*4260*/  HMMA.16816.F32.BF16 R4, R48.reuse, R52, R4 ;  /* 0x000000343004723c */ /* 0x044ff00000041804 */
        /* <DEDUP_REMOVED lines=11> */
[C---:B--2---:R-:W-:Y:S01]  /*4320*/  HMMA.16816.F32.BF16 R4, R48.reuse, R52, R4 ;  /* 0x000000343004723c */ /* 0x044fe20000041804 */
[----:B------:R-:W2:Y:S07]  /*4330*/  LDL R52, [R1] ;  /* 0x0000000001347983 */ /* 0x000eae0000100800 */
[----:B------:R-:W-:Y:S11]  /*4340*/  HMMA.16816.F32.BF16 R8, R48, R54, R8 ;  /* 0x000000363008723c */ /* 0x000ff60000041808 */
[----:B------:R-:W-:Y:S05]  /*4350*/  @!UPT UIADD3 URZ, URZ, URZ, URZ ;  /* 0x0000003f3f3ff290 */ /* 0x000fea000fffe03f */
[C---:B---3--:R-:W-:Y:S08]  /*4360*/  HMMA.16816.F32.BF16 R4, R56.reuse, R60, R4 ;  /* 0x0000003c3804723c */ /* 0x048ff00000041804 */
        /* <DEDUP_REMOVED lines=13> */
[----:B------:R3:W-:Y:S01]  /*4440*/  MUFU.TANH R55, R9 ;  /* 0x0000000900377308 */ /* 0x0007e20000002400 */
[----:B------:R-:W-:Y:S09]  /*4450*/  FMUL.FTZ R11, R11, c[0x0][0x2ec] ;  /* 0x0000bb000b0b7a20 */ /* 0x000ff20000410000 */
[----:B------:R-:W4:Y:S01]  /*4460*/  MUFU.TANH R62, R4 ;  /* 0x00000004003e7308 */ /* 0x000f220000002400 */
[----:B-1----:R-:W-:Y:S09]  /*4470*/  @!P0 IADD3 R6, R68, UR12, RZ ;  /* 0x0000000c44068c10 */ /* 0x002ff2000fffe0ff */
[----:B------:R1:W1:Y:S01]  /*4480*/  MUFU.TANH R57, R5 ;  /* 0x0000000500397308 */ /* 0x0002620000002400 */
[C---:B---3--:R-:W-:Y:S02]  /*4490*/  @!P0 IMNMX R9, R6.reuse, UR17, PT ;  /* 0x0000001106098c17 */ /* 0x048fe4000b800200 */
[----:B------:R-:W-:Y:S02]  /*44a0*/  @!P0 IADD3 R6, R6, 0x8, RZ ;  /* 0x0000000806068810 */ /* 0x000fe40007ffe0ff */
[-C--:B------:R-:W-:Y:S05]  /*44b0*/  @!P0 ISETP.GE.AND P2, PT, R240, R9.reuse, PT ;  /* 0x00000009f000820c */ /* 0x080fea0003f46270 */
[----:B------:R3:W-:Y:S01]  /*44c0*/  MUFU.TANH R61, R10 ;  /* 0x0000000a003d7308 */ /* 0x0007e20000002400 */
[----:B------:R-:W-:Y:S01]  /*44d0*/  @!P0 IMNMX R6, R6, UR17, PT ;  /* 0x0000001106068c17 */ /* 0x000fe2000b800200 */
[----:B----4-:R-:W-:Y:S05]  /*44e0*/  FFMA.FTZ R4, R249, UR6, R62 ;  /* 0x00000006f9047c23 */ /* 0x010fea000801003e */
[----:B------:R-:W-:Y:S03]  /*44f0*/  @!P0 FSEL R4, R4, -INF , !P2 ;  /* 0xff80000004048808 */ /* 0x000fe60005000000 */
[----:B------:R4:W4:Y:S01]  /*4500*/  MUFU.TANH R63, R7 ;  /* 0x00000007003f7308 */ /* 0x0009220000002400 */
[-C--:B------:R-:W-:Y:S01]  /*4510*/  @!P0 ISETP.GE.AND P2, PT, R240, R6.reuse, PT ;  /* 0x00000006f000820c */ /* 0x080fe20003f46270 */
[----:B-1----:R-:W-:Y:S05]  /*4520*/  FMUL.FTZ R5, R246, 1.4426950216293334961 ;  /* 0x3fb8aa3bf6057820 */ /* 0x002fea0000410000 */
[----:B------:R-:W-:Y:S03]  /*4530*/  FSEL R5, R5, RZ, P1 ;  /* 0x000000ff05057208 */ /* 0x000fe60000800000 */
[----:B------:R1:W1:Y:S02]  /*4540*/  MUFU.TANH R56, R8 ;  /* 0x0000000800387308 */ /* 0x0002640000002400 */
[----:B------:R-:W-:Y:S01]  /*4550*/  FFMA.FTZ R4, R4, c[0x0][0x23c], -R5 ;  /* 0x00008f0004047a23 */ /* 0x000fe20000010805 */
[----:B---3--:R-:W-:Y:S04]  /*4560*/  @!P0 IADD3 R10, R240, 0x1, RZ ;  /* 0x00000001f00a8810 */ /* 0x008fe80007ffe0ff */
[-C--:B------:R-:W-:Y:S03]  /*4570*/  @!P0 ISETP.GE.AND P1, PT, R10, R9.reuse, PT ;  /* 0x000000090a00820c */ /* 0x080fe60003f26270 */
[----:B------:R3:W-:Y:S01]  /*4580*/  MUFU.EX2 R67, R4 ;  /* 0x0000000400437308 */ /* 0x0007e20000000800 */
[----:B----4-:R-:W-:Y:S05]  /*4590*/  FFMA.FTZ R7, R250, UR6, R57 ;  /* 0x00000006fa077c23 */ /* 0x010fea0008010039 */
[----:B------:R-:W-:Y:S04]  /*45a0*/  @!P0 FSEL R7, R7, -INF , !P1 ;  /* 0xff80000007078808 */ /* 0x000fe80004800000 */
[----:B------:R4:W-:Y:S01]  /*45b0*/  MUFU.TANH R60, R11 ;  /* 0x0000000b003c7308 */ /* 0x0009e20000002400 */
[----:B------:R-:W-:Y:S01]  /*45c0*/  FSETP.NEU.FTZ.AND P1, PT, R247, -INF , PT ;  /* 0xff800000f700780b */ /* 0x000fe20003f3d000 */
[----:B-1----:R-:W-:Y:S02]  /*45d0*/  FFMA.FTZ R8, R249, UR6, R65 ;  /* 0x00000006f9087c23 */ /* 0x002fe40008010041 */
[----:B------:R-:W-:Y:S03]  /*45e0*/  FFMA.FTZ R7, R7, c[0x0][0x23c], -R5 ;  /* 0x00008f0007077a23 */ /* 0x000fe60000010805 */
[----:B------:R-:W-:Y:S03]  /*45f0*/  @!P0 FSEL R8, R8, -INF , !P2 ;  /* 0xff80000008088808 */ /* 0x000fe60005000000 */
[----:B------:R1:W-:Y:S01]  /*4600*/  MUFU.EX2 R64, R7 ;  /* 0x0000000700407308 */ /* 0x0003e20000000800 */
[----:B---3--:R-:W-:Y:S05]  /*4610*/  FMUL.FTZ R4, R247, 1.4426950216293334961 ;  /* 0x3fb8aa3bf7047820 */ /* 0x008fea0000410000 */
[----:B------:R-:W-:Y:S02]  /*4620*/  FSEL R4, R4, RZ, P1 ;  /* 0x000000ff04047208 */ /* 0x000fe40000800000 */
[-C--:B------:R-:W-:Y:S02]  /*4630*/  @!P0 ISETP.GE.AND P1, PT, R10, R6.reuse, PT ;  /* 0x000000060a00820c */ /* 0x080fe40003f26270 */
[----:B------:R-:W-:Y:S01]  /*4640*/  @!P0 IADD3 R10, R240, 0x8, RZ ;  /* 0x00000008f00a8810 */ /* 0x000fe20007ffe0ff */
[--C-:B------:R-:W-:Y:S01]  /*4650*/  FFMA.FTZ R8, R8, c[0x0][0x23c], -R4.reuse ;  /* 0x00008f0008087a23 */ /* 0x100fe20000010804 */
[----:B----4-:R-:W-:Y:S02]  /*4660*/  @!P0 IADD3 R11, R240, 0x9, RZ ;  /* 0x00000009f00b8810 */ /* 0x010fe40007ffe0ff */
[-C--:B------:R-:W-:Y:S01]  /*4670*/  @!P0 ISETP.GE.AND P2, PT, R10, R9.reuse, PT ;  /* 0x000000090a00820c */ /* 0x080fe20003f46270 */
[----:B------:R3:W-:Y:S01]  /*4680*/  MUFU.EX2 R70, R8 ;  /* 0x0000000800467308 */ /* 0x0007e20000000800 */
[----:B-1----:R-:W-:Y:S05]  /*4690*/  FFMA.FTZ R7, R250, UR6, R63 ;  /* 0x00000006fa077c23 */ /* 0x002fea000801003f */
[----:B------:R-:W-:Y:S02]  /*46a0*/  @!P0 FSEL R7, R7, -INF , !P1 ;  /* 0xff80000007078808 */ /* 0x000fe40004800000 */
[----:B------:R-:W-:Y:S03]  /*46b0*/  @!P0 ISETP.GE.AND P1, PT, R11, R9, PT ;  /* 0x000000090b00820c */ /* 0x000fe60003f26270 */
[----:B------:R-:W-:Y:S02]  /*46c0*/  FFMA.FTZ R44, R7, c[0x0][0x23c], -R4 ;  /* 0x00008f00072c7a23 */ /* 0x000fe40000010804 */
[----:B------:R-:W-:Y:S02]  /*46d0*/  FFMA.FTZ R7, R252, UR6, R55 ;  /* 0x00000006fc077c23 */ /* 0x000fe40008010037 */
[----:B------:R-:W1:Y:S03]  /*46e0*/  MUFU.EX2 R69, R44 ;  /* 0x0000002c00457308 */ /* 0x000e660000000800 */
[----:B------:R-:W-:Y:S01]  /*46f0*/  @!P0 FSEL R7, R7, -INF , !P1 ;  /* 0xff80000007078808 */ /* 0x000fe20004800000 */
[----:B---3--:R-:W-:Y:S01]  /*4700*/  FFMA.FTZ R8, R251, UR6, R56 ;  /* 0x00000006fb087c23 */ /* 0x008fe20008010038 */
[-C--:B------:R-:W-:Y:S04]  /*4710*/  @!P0 ISETP.GE.AND P1, PT, R10, R6.reuse, PT ;  /* 0x000000060a00820c */ /* 0x080fe80003f26270 */
[----:B------:R-:W-:Y:S02]  /*4720*/  @!P0 FSEL R8, R8, -INF , !P2 ;  /* 0xff80000008088808 */ /* 0x000fe40005000000 */
[----:B------:R-:W-:Y:S03]  /*4730*/  PLOP3.LUT P2, PT, PT, PT, UP0, 0x80, 0x0 ;  /* 0x000000000000781c */ /* 0x000fe60003f4f008 */
[--C-:B------:R-:W-:Y:S02]  /*4740*/  FFMA.FTZ R8, R8, c[0x0][0x23c], -R5.reuse ;  /* 0x00008f0008087a23 */ /* 0x100fe40000010805 */
[----:B------:R-:W-:Y:S02]  /*4750*/  FFMA.FTZ R5, R7, c[0x0][0x23c], -R5 ;  /* 0x00008f0007057a23 */ /* 0x000fe40000010805 */
[----:B------:R-:W-:Y:S01]  /*4760*/  FFMA.FTZ R7, R251, UR6, R61 ;  /* 0x00000006fb077c23 */ /* 0x000fe2000801003d */
[----:B------:R-:W-:Y:S04]  /*4770*/  MUFU.EX2 R59, R8 ;  /* 0x00000008003b7308 */ /* 0x000fe80000000800 */
[----:B------:R-:W-:Y:S02]  /*4780*/  @!P0 FSEL R7, R7, -INF , !P1 ;  /* 0xff80000007078808 */ /* 0x000fe40004800000 */
[----:B------:R-:W-:Y:S02]  /*4790*/  @!P0 ISETP.GE.AND P1, PT, R11, R6, PT ;  /* 0x000000060b00820c */ /* 0x000fe40003f26270 */
[----:B-1----:R-:W-:Y:S01]  /*47a0*/  F2FP.BF16.PACK_AB R6, R69, R70 ;  /* 0x000000464506723e */ /* 0x002fe200000010ff */
[----:B------:R-:W-:Y:S01]  /*47b0*/  FFMA.FTZ R7, R7, c[0x0][0x23c], -R4 ;  /* 0x00008f0007077a23 */ /* 0x000fe20000010804 */
[----:B------:R1:W3:Y:S10]  /*47c0*/  MUFU.EX2 R58, R5 ;  /* 0x00000005003a7308 */ /* 0x0002f40000000800 */
[----:B------:R4:W-:Y:S01]  /*47d0*/  MUFU.EX2 R68, R7 ;  /* 0x0000000700447308 */ /* 0x0009e20000000800 */
[----:B-1----:R-:W-:Y:S05]  /*47e0*/  FFMA.FTZ R5, R252, UR6, R60 ;  /* 0x00000006fc057c23 */ /* 0x002fea000801003c */
[----:B------:R-:W-:Y:S05]  /*47f0*/  @!P0 FSEL R5, R5, -INF , !P1 ;  /* 0xff80000005058808 */ /* 0x000fea0004800000 */
[----:B------:R-:W-:Y:S01]  /*4800*/  FFMA.FTZ R4, R5, c[0x0][0x23c], -R4 ;  /* 0x00008f0005047a23 */ /* 0x000fe20000010804 */
[----:B----4-:R-:W-:Y:S02]  /*4810*/  F2FP.BF16.PACK_AB R7, R64, R67 ;  /* 0x000000434007723e */ /* 0x010fe400000010ff */
[----:B---3--:R-:W-:Y:S01]  /*4820*/  F2FP.BF16.PACK_AB R5, R58, R59 ;  /* 0x0000003b3a05723e */ /* 0x008fe200000010ff */
[----:B------:R-:W1:Y:S02]  /*4830*/  MUFU.EX2 R66, R4 ;  /* 0x0000000400427308 */ /* 0x000e640000000800 */
[----:B------:R-:W-:Y:S05]  /*4840*/  STS [R74+0x15000], R7 ;  /* 0x015000074a007388 */ /* 0x000fea0000000800 */
[----:B------:R-:W-:Y:S05]  /*4850*/  STS [R73+0x15000], R6 ;  /* 0x0150000649007388 */ /* 0x000fea0000000800 */
[----:B------:R-:W-:Y:S01]  /*4860*/  STS [R72+0x15000], R5 ;  /* 0x0150000548007388 */ /* 0x000fe20000000800 */
[----:B-1----:R-:W-:Y:S05]  /*4870*/  F2FP.BF16.PACK_AB R4, R66, R68 ;  /* 0x000000444204723e */ /* 0x002fea00000010ff */
[----:B------:R-:W-:Y:S01]  /*4880*/  STS [R71+0x15000], R4 ;  /* 0x0150000447007388 */ /* 0x000fe20000000800 */
[----:B--2---:R-:W-:Y:S04]  /*4890*/  IADD3 R52, P0, R52, UR11, RZ ;  /* 0x0000000b34347c10 */ /* 0x004fe8000ff1e0ff */
[----:B------:R-:W1:Y:S01]  /*48a0*/  LDSM.16.M88.4 R8, [R2+0x8000] ;  /* 0x008000000208783b */ /* 0x000e620000000200 */
[----:B------:R-:W-:Y:S04]  /*48b0*/  IADD3.X R53, R248, UR10, RZ, P0, !PT ;  /* 0x0000000af8357c10 */ /* 0x000fe800087fe4ff */
[----:B------:R-:W2:Y:S05]  /*48c0*/  LDSM.16.M88.4 R44, [R3+0x8000] ;  /* 0x00800000032c783b */ /* 0x000eaa0000000200 */
[----:B------:R3:W4:Y:S05]  /*48d0*/  LDG.E R54, [R52.64] ;  /* 0x0000000434367981 */ /* 0x00072a000c1e1900 */
[----:B------:R-:W2:Y:S05]  /*48e0*/  LDSM.16.M88.4 R48, [R228+0x8000] ;  /* 0x00800000e430783b */ /* 0x000eaa0000000200 */
[----:B---3--:R-:W3:Y:S01]  /*48f0*/  LDG.E R52, [R52.64+0x20] ;  /* 0x0000200434347981 */ /* 0x008ee2000c1e1900 */
[C---:B-1----:R-:W-:Y:S08]  /*4900*/  HMMA.16816.F32.BF16 R4, R8.reuse, R132, RZ ;  /* 0x000000840804723c */ /* 0x042ff000000418ff */
[----:B------:R-:W-:Y:S11]  /*4910*/  HMMA.16816.F32.BF16 R8, R8, R134, RZ ;  /* 0x000000860808723c */ /* 0x000ff600000418ff */
[----:B------:R-:W-:Y:S05]  /*4920*/  @!UPT UIADD3 URZ, URZ, URZ, URZ ;  /* 0x0000003f3f3ff290 */ /* 0x000fea000fffe03f */
[C---:B--2---:R-:W-:Y:S08]  /*4930*/  HMMA.16816.F32.BF16 R4, R44.reuse, R136, R4 ;  /* 0x000000882c04723c */ /* 0x044ff00000041804 */
[----:B------:R-:W-:Y:S01]  /*4940*/  HMMA.16816.F32.BF16 R8, R44, R138, R8 ;  /* 0x0000008a2c08723c */ /* 0x000fe20000041808 */
[----:B------:R-:W1:Y:S11]  /*4950*/  LDSM.16.M88.4 R44, [R227+0x8000] ;  /* 0x00800000e32c783b */ /* 0x000e760000000200 */
[----:B------:R-:W-:Y:S04]  /*4960*/  @!UPT UIADD3 URZ, URZ, URZ, URZ ;  /* 0x0000003f3f3ff290 */ /* 0x000fe8000fffe03f */
[C---:B------:R-:W-:Y:S08]  /*4970*/  HMMA.16816.F32.BF16 R4, R48.reuse, R140, R4 ;  /* 0x0000008c3004723c */ /* 0x040ff00000041804 */
[----:B------:R-:W-:Y:S01]  /*4980*/  HMMA.16816.F32.BF16 R8, R48, R142, R8 ;  /* 0x0000008e3008723c */ /* 0x000fe20000041808 */
[----:B------:R-:W2:Y:S11]  /*4990*/  LDSM.16.M88.4 R48, [R2+0xa000] ;  /* 0x00a000000230783b */ /* 0x000eb60000000200 */
[----:B------:R-:W-:Y:S04]  /*49a0*/  @!UPT UIADD3 URZ, URZ, URZ, URZ ;  /* 0x0000003f3f3ff290 */ /* 0x000fe8000fffe03f */
[C---:B-1----:R-:W-:Y:S08]  /*49b0*/  HMMA.16816.F32.BF16 R4, R44.reuse, R144, R4 ;  /* 0x000000902c04723c */ /* 0x042ff00000041804 */
[----:B------:R-:W-:Y:S01]  /*49c0*/  HMMA.16816.F32.BF16 R8, R44, R146, R8 ;  /* 0x000000922c08723c */ /* 0x000fe20000041808 */
[----:B------:R-:W1:Y:S11]  /*49d0*/  LDSM.16.M88.4 R44, [R3+0xa000] ;  /* 0x00a00000032c783b */ /* 0x000e760000000200 */
[----:B------:R-:W-:Y:S04]  /*49e0*/  @!UPT UIADD3 URZ, URZ, URZ, URZ ;  /* 0x0000003f3f3ff290 */ /* 0x000fe8000fffe03f */
[C---:B--2---:R-:W-:Y:S08]  /*49f0*/  HMMA.16816.F32.BF16 R4, R48.reuse, R148, R4 ;  /* 0x000000943004723c */ /* 0x044ff00000041804 */
        /* <DEDUP_REMOVED lines=48> */
[C---:B----4-:R-:W-:Y:S02]  /*4d00*/  FADD.FTZ R44, -R54.reuse, R5 ;  /* 0x00000005362c7221 */ /* 0x050fe40000010100 */
[C---:B------:R-:W-:Y:S04]  /*4d10*/  FADD.FTZ R4, -R54.reuse, R4 ;  /* 0x0000000436047221 */ /* 0x040fe80000010100 */
[----:B------:R-:W-:Y:S02]  /*4d20*/  FMUL.FTZ R4, R67, R4 ;  /* 0x0000000443047220 */ /* 0x000fe40000410000 */
[C---:B------:R-:W-:Y:S02]  /*4d30*/  FADD.FTZ R5, -R54.reuse, R8 ;  /* 0x0000000836057221 */ /* 0x040fe40000010100 */
[----:B------:R-:W-:Y:S02]  /*4d40*/  FADD.FTZ R47, -R54, R9 ;  /* 0x00000009362f7221 */ /* 0x000fe40000010100 */
[----:B------:R-:W-:Y:S02]  /*4d50*/  FMUL.FTZ R8, R64, R44 ;  /* 0x0000002c40087220 */ /* 0x000fe40000410000 */
[----:B------:R-:W-:Y:S02]  /*4d60*/  FMUL.FTZ R9, R59, R5 ;  /* 0x000000053b097220 */ /* 0x000fe40000410000 */
[----:B------:R-:W-:Y:S02]  /*4d70*/  FFMA.FTZ R44, -R62, R62, 1 ;  /* 0x3f8000003e2c7423 */ /* 0x000fe4000001013e */
[----:B------:R-:W-:Y:S02]  /*4d80*/  FFMA.FTZ R5, -R57, R57, 1 ;  /* 0x3f80000039057423 */ /* 0x000fe40000010139 */
[----:B------:R-:W-:Y:S02]  /*4d90*/  FMUL.FTZ R44, R44, c[0x0][0x2ec] ;  /* 0x0000bb002c2c7a20 */ /* 0x000fe40000410000 */
[----:B------:R-:W-:Y:S02]  /*4da0*/  FMUL.FTZ R5, R5, c[0x0][0x2ec] ;  /* 0x0000bb0005057a20 */ /* 0x000fe40000410000 */
[----:B------:R-:W-:Y:S02]  /*4db0*/  FMUL.FTZ R47, R58, R47 ;  /* 0x0000002f3a2f7220 */ /* 0x000fe40000410000 */
[----:B------:R-:W-:Y:S02]  /*4dc0*/  FMUL.FTZ R44, R44, R4 ;  /* 0x000000042c2c7220 */ /* 0x000fe40000410000 */
[C---:B---3--:R-:W-:Y:S02]  /*4dd0*/  FADD.FTZ R4, -R52.reuse, R10 ;  /* 0x0000000a34047221 */ /* 0x048fe40000010100 */
[----:B------:R-:W-:Y:S02]  /*4de0*/  FMUL.FTZ R5, R5, R8 ;  /* 0x0000000805057220 */ /* 0x000fe40000410000 */
[C---:B------:R-:W-:Y:S02]  /*4df0*/  FADD.FTZ R8, -R52.reuse, R6 ;  /* 0x0000000634087221 */ /* 0x040fe40000010100 */
[C---:B------:R-:W-:Y:S02]  /*4e00*/  FADD.FTZ R6, -R52.reuse, R7 ;  /* 0x0000000734067221 */ /* 0x040fe40000010100 */
[----:B------:R-:W-:Y:S02]  /*4e10*/  FMUL.FTZ R45, R45, R47 ;  /* 0x0000002f2d2d7220 */ /* 0x000fe40000410000 */
[----:B------:R-:W-:Y:S02]  /*4e20*/  FADD.FTZ R47, -R52, R11 ;  /* 0x0000000b342f7221 */ /* 0x000fe40000010100 */
[----:B------:R-:W-:Y:S02]  /*4e30*/  FMUL.FTZ R10, R69, R6 ;  /* 0x00000006450a7220 */ /* 0x000fe40000410000 */
[----:B------:R-:W-:Y:S02]  /*4e40*/  FMUL.FTZ R11, R68, R4 ;  /* 0x00000004440b7220 */ /* 0x000fe40000410000 */
[----:B------:R-:W-:Y:S02]  /*4e50*/  FFMA.FTZ R4, -R65, R65, 1 ;  /* 0x3f80000041047423 */ /* 0x000fe40000010141 */
[----:B------:R-:W-:Y:S02]  /*4e60*/  FFMA.FTZ R6, -R63, R63, 1 ;  /* 0x3f8000003f067423 */ /* 0x000fe4000001013f */
[----:B------:R-:W-:Y:S02]  /*4e70*/  FMUL.FTZ R7, R70, R8 ;  /* 0x0000000846077220 */ /* 0x000fe40000410000 */
[----:B------:R-:W-:Y:S02]  /*4e80*/  FMUL.FTZ R6, R6, c[0x0][0x2ec] ;  /* 0x0000bb0006067a20 */ /* 0x000fe40000410000 */
[----:B------:R-:W-:Y:S02]  /*4e90*/  FMUL.FTZ R4, R4, c[0x0][0x2ec] ;  /* 0x0000bb0004047a20 */ /* 0x000fe40000410000 */
[----:B------:R-:W-:Y:S02]  /*4ea0*/  FMUL.FTZ R6, R6, R10 ;  /* 0x0000000a06067220 */ /* 0x000fe40000410000 */
[----:B------:R-:W-:Y:S01]  /*4eb0*/  FMUL.FTZ R4, R4, R7 ;  /* 0x0000000704047220 */ /* 0x000fe20000410000 */
[----:B------:R-:W-:Y:S01]  /*4ec0*/  F2FP.BF16.PACK_AB R7, R5, R44 ;  /* 0x0000002c0507723e */ /* 0x000fe200000010ff */
[----:B------:R-:W-:Y:S02]  /*4ed0*/  FMUL.FTZ R46, R46, R9 ;  /* 0x000000092e2e7220 */ /* 0x000fe40000410000 */
[----:B------:R-:W-:Y:S01]  /*4ee0*/  FFMA.FTZ R9, -R61, R61, 1 ;  /* 0x3f8000003d097423 */ /* 0x000fe2000001013d */
[----:B------:R-:W-:Y:S01]  /*4ef0*/  F2FP.BF16.PACK_AB R6, R6, R4 ;  /* 0x000000040606723e */ /* 0x000fe200000010ff */
[----:B------:R-:W-:Y:S01]  /*4f00*/  FFMA.FTZ R8, -R60, R60, 1 ;  /* 0x3f8000003c087423 */ /* 0x000fe2000001013c */
[----:B------:R-:W-:Y:S01]  /*4f10*/  STS [R74+0x14000], R7 ;  /* 0x014000074a007388 */ /* 0x000fe20000000800 */
[----:B------:R-:W-:Y:S01]  /*4f20*/  FMUL.FTZ R47, R66, R47 ;  /* 0x0000002f422f7220 */ /* 0x000fe20000410000 */
[----:B------:R-:W-:Y:S01]  /*4f30*/  F2FP.BF16.PACK_AB R5, R45, R46 ;  /* 0x0000002e2d05723e */ /* 0x000fe200000010ff */
[----:B------:R-:W-:Y:S02]  /*4f40*/  FMUL.FTZ R9, R9, c[0x0][0x2ec] ;  /* 0x0000bb0009097a20 */ /* 0x000fe40000410000 */
[----:B------:R-:W-:Y:S01]  /*4f50*/  FMUL.FTZ R8, R8, c[0x0][0x2ec] ;  /* 0x0000bb0008087a20 */ /* 0x000fe20000410000 */
[----:B------:R-:W-:Y:S01]  /*4f60*/  STS [R73+0x14000], R6 ;  /* 0x0140000649007388 */ /* 0x000fe20000000800 */
[----:B------:R-:W-:Y:S02]  /*4f70*/  FMUL.FTZ R9, R9, R11 ;  /* 0x0000000b09097220 */ /* 0x000fe40000410000 */
[----:B------:R-:W-:Y:S02]  /*4f80*/  FMUL.FTZ R8, R8, R47 ;  /* 0x0000002f08087220 */ /* 0x000fe40000410000 */
[----:B------:R-:W-:Y:S03]  /*4f90*/  STS [R72+0x14000], R5 ;  /* 0x0140000548007388 */ /* 0x000fe60000000800 */
[----:B------:R-:W-:Y:S05]  /*4fa0*/  F2FP.BF16.PACK_AB R4, R8, R9 ;  /* 0x000000090804723e */ /* 0x000fea00000010ff */
[----:B------:R1:W-:Y:S05]  /*4fb0*/  STS [R71+0x14000], R4 ;  /* 0x0140000447007388 */ /* 0x0003ea0000000800 */
[----:B------:R-:W-:Y:S01]  /*4fc0*/  BAR.SYNC.DEFER_BLOCKING 0x0 ;  /* 0x0000000000007b1d */ /* 0x000fe20000010000 */
[----:B-1----:R-:W-:Y:S05]  /*4fd0*/  MOV R71, c[0x0][0x22c] ;  /* 0x00008b0000477a02 */ /* 0x002fea0000000f00 */
[----:B------:R-:W-:Y:S01]  /*4fe0*/  LDSM.16.MT88.4 R4, [R226+0x15000] ;  /* 0x01500000e204783b */ /* 0x000fe20000004200 */
[----:B------:R-:W-:Y:S04]  /*4ff0*/  IMAD R71, R71, c[0x0][0x1c0], RZ ;  /* 0x0000700047477a24 */ /* 0x000fe800078e02ff */
[----:B------:R-:W1:Y:S01]  /*5000*/  LDSM.16.MT88.4 R8, [R0+0x8000] ;  /* 0x008000000008783b */ /* 0x000e620000004200 */
[----:B------:R-:W-:Y:S04]  /*5010*/  LEA R68, -R71, RZ, 0x6 ;  /* 0x000000ff47447211 */ /* 0x000fe800078e31ff */
[----:B------:R-:W2:Y:S01]  /*5020*/  LDSM.16.MT88.4 R44, [R224+0x15000] ;  /* 0x01500000e02c783b */ /* 0x000ea20000004200 */
[C---:B------:R-:W-:Y:S04]  /*5030*/  LEA R238, P0, R68.reuse, R238, 0x2 ;  /* 0x000000ee44ee7211 */ /* 0x040fe800078010ff */
[----:B------:R-:W3:Y:S01]  /*5040*/  LDSM.16.MT88.4 R48, [R0+0xc000] ;  /* 0x00c000000030783b */ /* 0x000ee20000004200 */
[----:B------:R-:W-:Y:S04]  /*5050*/  LEA.HI.X.SX32 R239, R68, R239, 0x2, P0 ;  /* 0x000000ef44ef7211 */ /* 0x000fe800000f16ff */
        /* <DEDUP_REMOVED lines=107> */
.L_x_167:
        /* <DEDUP_REMOVED lines=379> */
.L_x_168:
        /* <DEDUP_REMOVED lines=123> */
.L_x_170:
        /* <DEDUP_REMOVED lines=18> */
.L_x_171:
        /* <DEDUP_REMOVED lines=50> */
.L_x_173:
[----:B------:R-:W-:Y:S05]  /*7ab0*/  BSYNC B0 ;  /* 0x0000000000007941 */ /* 0x000fea0003800000 */
.L_x_172:
        /* <DEDUP_REMOVED lines=27> */
.L_x_154:
[----:B------:R-:W-:Y:S05]  /*7c70*/  BSYNC B1 ;  /* 0x0000000000017941 */ /* 0x000fea0003800000 */
.L_x_144:
        /* <DEDUP_REMOVED lines=12> */
.L_x_174:
[----:B------:R-:W-:Y:S05]  /*7d40*/  EXIT ;  /* 0x000000000000794d */ /* 0x000fea0003800000 */
.L_x_176:
        /* <DEDUP_REMOVED lines=11> */
.L_x_1021:


//--------------------- .text._ZN5flash25flash_bwd_dot_do_o_kernelILb0E23Flash_bwd_kernel_traitsILi256ELi64ELi32ELi8ELi4ELi1ELi2ELb1ELb1EN7cutlass10bfloat16_tE19Flash_kernel_traitsILi256ELi64ELi32ELi8ES3_EEEEvNS_16Flash_bwd_paramsE --------------------------
	.section	.text._ZN5flash25flash_bwd_dot_do_o_kernelILb0E23Flash_bwd_kernel_traitsILi256ELi64ELi32ELi8ELi4ELi1ELi2ELb1ELb1EN7cutlass10bfloat16_tE19Flash_kernel_traitsILi256ELi64ELi32ELi8ES3_EEEEvNS_16Flash_bwd_paramsE,"ax",@progbits
	.sectioninfo	@"SHI_REGISTERS=79"
	.align	128
        .global         _ZN5flash25flash_bwd_dot_do_o_kernelILb0E23Flash_bwd_kernel_traitsILi256ELi64ELi32ELi8ELi4ELi1ELi2ELb1ELb1EN7cutlass10bfloat16_tE19Flash_kernel_traitsILi256ELi64ELi32ELi8ES3_EEEEvNS_16Flash_bwd_paramsE
        .type           _ZN5flash25flash_bwd_dot_do_o_kernelILb0E23Flash_bwd_kernel_traitsILi256ELi64ELi32ELi8ELi4ELi1ELi2ELb1ELb1EN7cutlass10bfloat16_tE19Flash_kernel_traitsILi256ELi64ELi32ELi8ES3_EEEEvNS_16Flash_bwd_paramsE,@function
        .size           _ZN5flash25flash_bwd_dot_do_o_kernelILb0E23Flash_bwd_kernel_traitsILi256ELi64ELi32ELi8ELi4ELi1ELi2ELb1ELb1EN7cutlass10bfloat16_tE19Flash_kernel_traitsILi256ELi64ELi32ELi8ES3_EEEEvNS_16Flash_bwd_paramsE,(.L_x_1022 - _ZN5flash25flash_bwd_dot_do_o_kernelILb0E23Flash_bwd_kernel_traitsILi256ELi64ELi32ELi8ELi4ELi1ELi2ELb1ELb1EN7cutlass10bfloat16_tE19Flash_kernel_traitsILi256ELi64ELi32ELi8ES3_EEEEvNS_16Flash_bwd_paramsE)
        .other          _ZN5flash25flash_bwd_dot_do_o_kernelILb0E23Flash_bwd_kernel_traitsILi256ELi64ELi32ELi8ELi4ELi1ELi2ELb1ELb1EN7cutlass10bfloat16_tE19Flash_kernel_traitsILi256ELi64ELi32ELi8ES3_EEEEvNS_16Flash_bwd_paramsE,@"STO_CUDA_ENTRY STV_DEFAULT"
_ZN5flash25flash_bwd_dot_do_o_kernelILb0E23Flash_bwd_kernel_traitsILi256ELi64ELi32ELi8ELi4ELi1ELi2ELb1ELb1EN7cutlass10bfloat16_tE19Flash_kernel_traitsILi256ELi64ELi32ELi8ES3_EEEEvNS_16Flash_bwd_paramsE:
.text._ZN5flash25flash_bwd_dot_do_o_kernelILb0E23Flash_bwd_kernel_traitsILi256ELi64ELi32ELi8ELi4ELi1ELi2ELb1ELb1EN7cutlass10bfloat16_tE19Flash_kernel_traitsILi256ELi64ELi32ELi8ES3_EEEEvNS_16Flash_bwd_paramsE:
[----:B------:R-:W-:Y:S02]  /*0000*/  IMAD.MOV.U32 R1, RZ, RZ, c[0x0][0x28] ;  /* 0x00000a00ff017624 */ /* 0x000fe400078e00ff */
[----:B------:R-:W0:Y:S01]  /*0010*/  S2R R0, SR_CTAID.Y ;  /* 0x0000000000007919 */ /* 0x000e220000002600 */
[----:B------:R-:W-:Y:S01]  /*0020*/  ISETP.NE.U32.AND P0, PT, RZ, c[0x0][0x240], PT ;  /* 0x00009000ff007a0c */ /* 0x000fe20003f05070 */
[----:B------:R-:W-:Y:S01]  /*0030*/  IMAD.MOV.U32 R13, RZ, RZ, -0x1 ;  /* 0xffffffffff0d7424 */ /* 0x000fe200078e00ff */
[----:B------:R-:W-:Y:S02]  /*0040*/  ULDC.64 UR4, c[0x0][0x118] ;  /* 0x0000460000047ab9 */ /* 0x000fe40000000a00 */
[----:B------:R-:W-:-:S13]  /*0050*/  ISETP.NE.AND.EX P0, PT, RZ, c[0x0][0x244], PT, P0 ;  /* 0x00009100ff007a0c */ /* 0x000fda0003f05300 */
[----:B------:R-:W-:Y:S01]  /*0060*/  @P0 MOV R5, 0x4 ;  /* 0x0000000400050802 */ /* 0x000fe20000000f00 */
[----:B------:R-:W-:Y:S01]  /*0070*/  @P0 IMAD.MOV.U32 R3, RZ, RZ, 0x4 ;  /* 0x00000004ff030424 */ /* 0x000fe200078e00ff */
[----:B0-----:R-:W-:-:S03]  /*0080*/  @P0 IADD3 R4, R0, 0x1, RZ ;  /* 0x0000000100040810 */ /* 0x001fc60007ffe0ff */
[----:B------:R-:W-:-:S04]  /*0090*/  @P0 IMAD.WIDE R2, R0, R3, c[0x0][0x240] ;  /* 0x0000900000020625 */ /* 0x000fc800078e0203 */
[----:B------:R-:W-:Y:S01]  /*00a0*/  @P0 IMAD.WIDE R4, R4, R5, c[0x0][0x240] ;  /* 0x0000900004040625 */ /* 0x000fe200078e0205 */
[----:B------:R-:W2:Y:S05]  /*00b0*/  @P0 LDG.E R13, [R2.64] ;  /* 0x00000004020d0981 */ /* 0x000eaa000c1e1900 */
[----:B------:R-:W2:Y:S04]  /*00c0*/  @P0 LDG.E R4, [R4.64] ;  /* 0x0000000404040981 */ /* 0x000ea8000c1e1900 */
[----:B------:R-:W0:Y:S02]  /*00d0*/  S2R R9, SR_CTAID.X ;  /* 0x0000000000097919 */ /* 0x000e240000002500 */
[----:B0-----:R-:W-:Y:S01]  /*00e0*/  SHF.L.U32 R9, R9, 0x6, RZ ;  /* 0x0000000609097819 */ /* 0x001fe200000006ff */
[----:B--2---:R-:W-:-:S02]  /*00f0*/  @P0 IMAD.IADD R8, R4, 0x1, -R13 ;  /* 0x0000000104080824 */ /* 0x004fc400078e0a0d */
[----:B------:R-:W-:-:S05]  /*0100*/  @!P0 IMAD.MOV.U32 R8, RZ, RZ, c[0x0][0x214] ;  /* 0x00008500ff088624 */ /* 0x000fca00078e00ff */
[----:B------:R-:W-:-:S13]  /*0110*/  ISETP.GT.AND P0, PT, R8, R9, PT ;  /* 0x000000090800720c */ /* 0x000fda0003f04270 */
[----:B------:R-:W-:Y:S05]  /*0120*/  @!P0 EXIT ;  /* 0x000000000000894d */ /* 0x000fea0003800000 */
[----:B------:R-:W-:Y:S01]  /*0130*/  ISETP.NE.AND P1, PT, R13, -0x1, PT ;  /* 0xffffffff0d00780c */ /* 0x000fe20003f25270 */
[----:B------:R-:W0:Y:S01]  /*0140*/  S2R R11, SR_CTAID.Z ;  /* 0x00000000000b7919 */ /* 0x000e220000002700 */
[----:B------:R-:W-:Y:S02]  /*0150*/  ULDC.U8 UR6, c[0x0][0x328] ;  /* 0x0000ca0000067ab9 */ /* 0x000fe40000000000 */
[----:B------:R-:W-:-:S09]  /*0160*/  ISETP.NE.AND P0, PT, RZ, UR6, PT ;  /* 0x00000006ff007c0c */ /* 0x000fd2000bf05270 */
[----:B------:R-:W-:Y:S01]  /*0170*/  @P1 IMAD.WIDE.U32 R2, R13, c[0x0][0x370], RZ ;  /* 0x0000dc000d021a25 */ /* 0x000fe200078e00ff */
[----:B------:R-:W-:-:S03]  /*0180*/  @!P1 SHF.R.S32.HI R23, RZ, 0x1f, R0 ;  /* 0x0000001fff179819 */ /* 0x000fc60000011400 */
[C---:B------:R-:W-:Y:S02]  /*0190*/  @P1 IMAD R19, R13.reuse, c[0x0][0x374], R3 ;  /* 0x0000dd000d131a24 */ /* 0x040fe400078e0203 */
[----:B------:R-:W1:Y:S01]  /*01a0*/  S2R R3, SR_TID.X ;  /* 0x0000000000037919 */ /* 0x000e620000002100 */
[----:B------:R-:W-:Y:S01]  /*01b0*/  @P1 IMAD.MOV.U32 R17, RZ, RZ, R2 ;  /* 0x000000ffff111224 */ /* 0x000fe200078e0002 */
[----:B------:R-:W-:Y:S01]  /*01c0*/  @!P1 SHF.R.S32.HI R2, RZ, 0x1f, R0 ;  /* 0x0000001fff029819 */ /* 0x000fe20000011400 */
[----:B------:R-:W-:-:S04]  /*01d0*/  @P1 IMAD.WIDE.U32 R4, R13, c[0x0][0x1e8], RZ ;  /* 0x00007a000d041a25 */ /* 0x000fc800078e00ff */
[----:B------:R-:W-:Y:S01]  /*01e0*/  @!P1 IMAD R7, R2, c[0x0][0x368], RZ ;  /* 0x0000da0002079a24 */ /* 0x000fe200078e02ff */
[----:B------:R-:W-:Y:S01]  /*01f0*/  @P1 MOV R71, R4 ;  /* 0x0000000400471202 */ /* 0x000fe20000000f00 */
[----:B------:R-:W-:Y:S02]  /*0200*/  @!P1 IMAD R23, R23, c[0x0][0x1e0], RZ ;  /* 0x0000780017179a24 */ /* 0x000fe400078e02ff */
[C---:B------:R-:W-:Y:S02]  /*0210*/  @!P1 IMAD R21, R0.reuse, c[0x0][0x36c], R7 ;  /* 0x0000db0000159a24 */ /* 0x040fe400078e0207 */
[----:B------:R-:W-:Y:S02]  /*0220*/  @P1 IMAD R15, R13, c[0x0][0x1ec], R5 ;  /* 0x00007b000d0f1a24 */ /* 0x000fe400078e0205 */
[----:B------:R-:W-:-:S04]  /*0230*/  @!P1 IMAD.WIDE.U32 R6, R0, c[0x0][0x1e0], RZ ;  /* 0x0000780000069a25 */ /* 0x000fc800078e00ff */
[----:B------:R-:W-:Y:S01]  /*0240*/  @!P1 IMAD.WIDE.U32 R4, R0, c[0x0][0x368], RZ ;  /* 0x0000da0000049a25 */ /* 0x000fe200078e00ff */
[----:B------:R-:W-:-:S03]  /*0250*/  @!P1 MOV R71, R6 ;  /* 0x0000000600479202 */ /* 0x000fc60000000f00 */
[----:B------:R-:W-:Y:S02]  /*0260*/  @!P1 IMAD R23, R0, c[0x0][0x1e4], R23 ;  /* 0x0000790000179a24 */ /* 0x000fe400078e0217 */
[----:B------:R-:W-:Y:S02]  /*0270*/  @!P1 IMAD.MOV.U32 R17, RZ, RZ, R4 ;  /* 0x000000ffff119224 */ /* 0x000fe400078e0004 */
[----:B------:R-:W-:Y:S02]  /*0280*/  @!P1 IMAD.IADD R19, R5, 0x1, R21 ;  /* 0x0000000105139824 */ /* 0x000fe400078e0215 */
[----:B------:R-:W-:Y:S01]  /*0290*/  @!P1 IMAD.IADD R15, R7, 0x1, R23 ;  /* 0x00000001070f9824 */ /* 0x000fe200078e0217 */
[----:B------:R-:W-:Y:S05]  /*02a0*/  @!P0 BRA `(.L_x_177) ;  /* 0x0000007000008947 */ /* 0x000fea0003800000 */
[C---:B01----:R-:W-:Y:S01]  /*02b0*/  @!P1 IMAD R13, R0.reuse, c[0x0][0x224], RZ ;  /* 0x00008900000d9a24 */ /* 0x043fe200078e02ff */
[----:B------:R-:W-:Y:S01]  /*02c0*/  MOV R7, c[0x0][0x210] ;  /* 0x0000840000077a02 */ /* 0x000fe20000000f00 */
[----:B------:R-:W-:Y:S02]  /*02d0*/  IMAD.MOV.U32 R2, RZ, RZ, 0x80 ;  /* 0x00000080ff027424 */ /* 0x000fe400078e00ff */
[----:B------:R-:W-:-:S02]  /*02e0*/  IMAD R5, R0, 0x80, R13 ;  /* 0x0000008000057824 */ /* 0x000fc400078e020d */
[----:B------:R-:W-:-:S04]  /*02f0*/  IMAD R0, R2, R7, c[0x0][0x234] ;  /* 0x00008d0002007624 */ /* 0x000fc800078e0207 */
[----:B------:R-:W-:Y:S01]  /*0300*/  IMAD R0, R0, R11, R5 ;  /* 0x0000000b00007224 */ /* 0x000fe200078e0205 */
[----:B------:R-:W-:Y:S05]  /*0310*/  BRA `(.L_x_178) ;  /* 0x0000002000007947 */ /* 0x000fea0003800000 */
.L_x_177:
[----:B01----:R-:W-:-:S04]  /*0320*/  IMAD R0, R0, c[0x0][0x1c0], R11 ;  /* 0x0000700000007a24 */ /* 0x003fc800078e020b */
[----:B------:R-:W-:Y:S02]  /*0330*/  IMAD R0, R0, c[0x0][0x224], RZ ;  /* 0x0000890000007a24 */ /* 0x000fe400078e02ff */
.L_x_178:
[----:B------:R-:W-:Y:S01]  /*0340*/  SHF.R.S32.HI R2, RZ, 0x1f, R3 ;  /* 0x0000001fff027819 */ /* 0x000fe20000011403 */
[----:B------:R-:W-:Y:S01]  /*0350*/  IMAD.IADD R8, R8, 0x1, -R9 ;  /* 0x0000000108087824 */ /* 0x000fe200078e0a09 */
[----:B------:R-:W-:Y:S01]  /*0360*/  SHF.R.S32.HI R10, RZ, 0x1f, R11 ;  /* 0x0000001fff0a7819 */ /* 0x000fe2000001140b */
[----:B------:R-:W-:Y:S01]  /*0370*/  BSSY B0, `(.L_x_179) ;  /* 0x0000041000007945 */ /* 0x000fe20003800000 */
[----:B------:R-:W-:Y:S01]  /*0380*/  LEA.HI R2, R2, R3, RZ, 0x3 ;  /* 0x0000000302027211 */ /* 0x000fe200078f18ff */
[----:B------:R-:W-:Y:S01]  /*0390*/  IMAD.IADD R0, R9, 0x1, R0 ;  /* 0x0000000109007824 */ /* 0x000fe200078e0200 */
[----:B------:R-:W-:Y:S01]  /*03a0*/  CS2R R26, SRZ ;  /* 0x00000000001a7805 */ /* 0x000fe2000001ff00 */
[----:B------:R-:W-:Y:S01]  /*03b0*/  CS2R R34, SRZ ;  /* 0x0000000000227805 */ /* 0x000fe2000001ff00 */
[----:B------:R-:W-:Y:S01]  /*03c0*/  LOP3.LUT R4, R2, 0x1ffffff8, RZ, 0xc0, !PT ;  /* 0x1ffffff802047812 */ /* 0x000fe200078ec0ff */
[----:B------:R-:W-:Y:S01]  /*03d0*/  CS2R R32, SRZ ;  /* 0x0000000000207805 */ /* 0x000fe2000001ff00 */
[----:B------:R-:W-:Y:S01]  /*03e0*/  SHF.R.S32.HI R75, RZ, 0x3, R2 ;  /* 0x00000003ff4b7819 */ /* 0x000fe20000011402 */
[----:B------:R-:W-:Y:S01]  /*03f0*/  CS2R R62, SRZ ;  /* 0x00000000003e7805 */ /* 0x000fe2000001ff00 */
[----:B------:R-:W-:Y:S01]  /*0400*/  CS2R R60, SRZ ;  /* 0x00000000003c7805 */ /* 0x000fe2000001ff00 */
[----:B------:R-:W-:Y:S01]  /*0410*/  IMAD.IADD R4, R3, 0x1, -R4 ;  /* 0x0000000103047824 */ /* 0x000fe200078e0a04 */
[----:B------:R-:W-:Y:S01]  /*0420*/  IADD3 R2, R75, 0x20, RZ ;  /* 0x000000204b027810 */ /* 0x000fe20007ffe0ff */
[----:B------:R-:W-:Y:S01]  /*0430*/  CS2R R66, SRZ ;  /* 0x0000000000427805 */ /* 0x000fe2000001ff00 */
[----:B------:R-:W-:Y:S01]  /*0440*/  CS2R R64, SRZ ;  /* 0x0000000000407805 */ /* 0x000fe2000001ff00 */
[----:B------:R-:W-:Y:S01]  /*0450*/  CS2R R24, SRZ ;  /* 0x0000000000187805 */ /* 0x000fe2000001ff00 */
[----:B------:R-:W-:Y:S01]  /*0460*/  SHF.L.U32 R68, R4, 0x3, RZ ;  /* 0x0000000304447819 */ /* 0x000fe200000006ff */
[----:B------:R-:W-:Y:S01]  /*0470*/  CS2R R58, SRZ ;  /* 0x00000000003a7805 */ /* 0x000fe2000001ff00 */
[----:B------:R-:W-:Y:S01]  /*0480*/  SHF.R.S32.HI R4, RZ, 0x1f, R9 ;  /* 0x0000001fff047819 */ /* 0x000fe20000011409 */
[----:B------:R-:W-:Y:S01]  /*0490*/  CS2R R56, SRZ ;  /* 0x0000000000387805 */ /* 0x000fe2000001ff00 */
[--C-:B------:R-:W-:Y:S01]  /*04a0*/  SHF.R.S32.HI R69, RZ, 0x1f, R68.reuse ;  /* 0x0000001fff457819 */ /* 0x100fe20000011444 */
[----:B------:R-:W-:Y:S01]  /*04b0*/  CS2R R46, SRZ ;  /* 0x00000000002e7805 */ /* 0x000fe2000001ff00 */
[----:B------:R-:W-:Y:S01]  /*04c0*/  CS2R R44, SRZ ;  /* 0x00000000002c7805 */ /* 0x000fe2000001ff00 */
[C---:B------:R-:W-:Y:S01]  /*04d0*/  IMAD R12, R4.reuse, c[0x0][0x370], RZ ;  /* 0x0000dc00040c7a24 */ /* 0x040fe200078e02ff */
[----:B------:R-:W-:Y:S01]  /*04e0*/  SHF.R.S32.HI R74, RZ, 0x1f, R75 ;  /* 0x0000001fff4a7819 */ /* 0x000fe2000001144b */
[----:B------:R-:W-:Y:S01]  /*04f0*/  IMAD R14, R4, c[0x0][0x1e8], RZ ;  /* 0x00007a00040e7a24 */ /* 0x000fe200078e02ff */
[----:B------:R-:W-:Y:S01]  /*0500*/  IADD3 R76, R68, 0x40, RZ ;  /* 0x00000040444c7810 */ /* 0x000fe20007ffe0ff */
[----:B------:R-:W-:-:S04]  /*0510*/  IMAD.WIDE.U32 R4, R9, c[0x0][0x370], R68 ;  /* 0x0000dc0009047a25 */ /* 0x000fc800078e0044 */
[----:B------:R-:W-:Y:S01]  /*0520*/  IMAD R13, R9, c[0x0][0x374], R12 ;  /* 0x0000dd00090d7a24 */ /* 0x000fe200078e020c */
[----:B------:R-:W-:Y:S01]  /*0530*/  IADD3 R12, P0, R17, R4, RZ ;  /* 0x00000004110c7210 */ /* 0x000fe20007f1e0ff */
[----:B------:R-:W-:-:S03]  /*0540*/  IMAD.WIDE.U32 R6, R9, c[0x0][0x1e8], R68 ;  /* 0x00007a0009067a25 */ /* 0x000fc600078e0044 */
[----:B------:R-:W-:Y:S01]  /*0550*/  IADD3.X R13, R19, R5, R13, P0, !PT ;  /* 0x00000005130d7210 */ /* 0x000fe200007fe40d */
[----:B------:R-:W-:Y:S01]  /*0560*/  IMAD R14, R9, c[0x0][0x1ec], R14 ;  /* 0x00007b00090e7a24 */ /* 0x000fe200078e020e */
[----:B------:R-:W-:Y:S01]  /*0570*/  ISETP.GE.AND P0, PT, R75, R8, PT ;  /* 0x000000084b00720c */ /* 0x000fe20003f06270 */
[C---:B------:R-:W-:Y:S01]  /*0580*/  IMAD R4, R10.reuse, c[0x0][0x378], RZ ;  /* 0x0000de000a047a24 */ /* 0x040fe200078e02ff */
[----:B------:R-:W-:Y:S01]  /*0590*/  IADD3 R70, P1, R71, R6, RZ ;  /* 0x0000000647467210 */ /* 0x000fe20007f3e0ff */
[----:B------:R-:W-:Y:S02]  /*05a0*/  IMAD R10, R10, c[0x0][0x1f0], RZ ;  /* 0x00007c000a0a7a24 */ /* 0x000fe400078e02ff */
[----:B------:R-:W-:Y:S01]  /*05b0*/  IMAD R17, R11, c[0x0][0x37c], R4 ;  /* 0x0000df000b117a24 */ /* 0x000fe200078e0204 */
[----:B------:R-:W-:Y:S01]  /*05c0*/  IADD3.X R71, R15, R7, R14, P1, !PT ;  /* 0x000000070f477210 */ /* 0x000fe20000ffe40e */
[C---:B------:R-:W-:Y:S01]  /*05d0*/  IMAD.WIDE.U32 R12, R11.reuse, c[0x0][0x378], R12 ;  /* 0x0000de000b0c7a25 */ /* 0x040fe200078e000c */
[----:B------:R-:W-:Y:S01]  /*05e0*/  ISETP.GE.AND P1, PT, R2, R8, PT ;  /* 0x000000080200720c */ /* 0x000fe20003f26270 */
[----:B------:R-:W-:Y:S01]  /*05f0*/  CS2R R6, SRZ ;  /* 0x0000000000067805 */ /* 0x000fe2000001ff00 */
[----:B------:R-:W-:Y:S01]  /*0600*/  CS2R R4, SRZ ;  /* 0x0000000000047805 */ /* 0x000fe2000001ff00 */
[C---:B------:R-:W-:Y:S01]  /*0610*/  IMAD R73, R11.reuse, c[0x0][0x1f4], R10 ;  /* 0x00007d000b497a24 */ /* 0x040fe200078e020a */
[----:B------:R-:W-:Y:S01]  /*0620*/  CS2R R8, SRZ ;  /* 0x0000000000087805 */ /* 0x000fe2000001ff00 */
[----:B------:R-:W-:Y:S01]  /*0630*/  IMAD.WIDE.U32 R70, R11, c[0x0][0x1f0], R70 ;  /* 0x00007c000b467a25 */ /* 0x000fe200078e0046 */
[----:B------:R-:W-:Y:S01]  /*0640*/  IADD3 R17, R13, R17, RZ ;  /* 0x000000110d117210 */ /* 0x000fe20007ffe0ff */
[----:B------:R-:W-:Y:S01]  /*0650*/  CS2R R10, SRZ ;  /* 0x00000000000a7805 */ /* 0x000fe2000001ff00 */
[----:B------:R-:W-:Y:S05]  /*0660*/  @P0 BRA `(.L_x_180) ;  /* 0x0000011000000947 */ /* 0x000fea0003800000 */
[----:B------:R-:W-:Y:S01]  /*0670*/  IMAD R2, R74, c[0x0][0x370], RZ ;  /* 0x0000dc004a027a24 */ /* 0x000fe200078e02ff */
[C---:B------:R-:W-:Y:S01]  /*0680*/  IADD3 R18, R68.reuse, 0x80, RZ ;  /* 0x0000008044127810 */ /* 0x040fe20007ffe0ff */
[----:B------:R-:W-:Y:S01]  /*0690*/  IMAD.MOV.U32 R16, RZ, RZ, R12 ;  /* 0x000000ffff107224 */ /* 0x000fe200078e000c */
[----:B------:R-:W-:Y:S01]  /*06a0*/  IADD3 R20, R68, 0xc0, RZ ;  /* 0x000000c044147810 */ /* 0x000fe20007ffe0ff */
[C---:B------:R-:W-:Y:S01]  /*06b0*/  IMAD R19, R75.reuse, c[0x0][0x374], R2 ;  /* 0x0000dd004b137a24 */ /* 0x040fe200078e0202 */
[----:B------:R-:W-:Y:S01]  /*06c0*/  ISETP.GE.AND P4, PT, R18, c[0x0][0x220], PT ;  /* 0x0000880012007a0c */ /* 0x000fe20003f86270 */
[----:B------:R-:W-:Y:S01]  /*06d0*/  IMAD.WIDE.U32 R14, R75, c[0x0][0x370], R16 ;  /* 0x0000dc004b0e7a25 */ /* 0x000fe200078e0010 */
[----:B------:R-:W-:-:S02]  /*06e0*/  ISETP.GE.AND P5, PT, R20, c[0x0][0x220], PT ;  /* 0x0000880014007a0c */ /* 0x000fc40003fa6270 */
[----:B------:R-:W-:Y:S01]  /*06f0*/  ISETP.GE.AND P2, PT, R68, c[0x0][0x220], PT ;  /* 0x0000880044007a0c */ /* 0x000fe20003f46270 */
[----:B------:R-:W-:Y:S01]  /*0700*/  IMAD.IADD R15, R15, 0x1, R19 ;  /* 0x000000010f0f7824 */ /* 0x000fe200078e0213 */
[----:B------:R-:W-:Y:S02]  /*0710*/  ISETP.GE.AND P3, PT, R76, c[0x0][0x220], PT ;  /* 0x000088004c007a0c */ /* 0x000fe40003f66270 */
[----:B------:R-:W-:-:S04]  /*0720*/  LEA R18, P6, R14, c[0x0][0x330], 0x1 ;  /* 0x0000cc000e127a11 */ /* 0x000fc800078c08ff */
[----:B------:R-:W-:-:S05]  /*0730*/  LEA.HI.X R19, R14, c[0x0][0x334], R15, 0x1, P6 ;  /* 0x0000cd000e137a11 */ /* 0x000fca00030f0c0f */
[----:B------:R0:W5:Y:S04]  /*0740*/  @!P2 LDG.E.128 R64, [R18.64] ;  /* 0x000000041240a981 */ /* 0x000168000c1e1d00 */
[----:B------:R0:W5:Y:S04]  /*0750*/  @!P3 LDG.E.128 R60, [R18.64+0x80] ;  /* 0x00008004123cb981 */ /* 0x000168000c1e1d00 */
[----:B------:R0:W5:Y:S04]  /*0760*/  @!P4 LDG.E.128 R32, [R18.64+0x100] ;  /* 0x000100041220c981 */ /* 0x000168000c1e1d00 */
[----:B------:R0:W5:Y:S02]  /*0770*/  @!P5 LDG.E.128 R4, [R18.64+0x180] ;  /* 0x000180041204d981 */ /* 0x000164000c1e1d00 */
.L_x_180:
[----:B------:R-:W-:Y:S05]  /*0780*/  BSYNC B0 ;  /* 0x0000000000007941 */ /* 0x000fea0003800000 */
.L_x_179:
[----:B------:R-:W-:Y:S01]  /*0790*/  BSSY B0, `(.L_x_181) ;  /* 0x0000015000007945 */ /* 0x000fe20003800000 */
[----:B------:R-:W-:Y:S05]  /*07a0*/  @P1 BRA `(.L_x_182) ;  /* 0x0000013000001947 */ /* 0x000fea0003800000 */
[----:B------:R-:W-:Y:S01]  /*07b0*/  IADD3 R15, P2, R75, 0x20, RZ ;  /* 0x000000204b0f7810 */ /* 0x000fe20007f5e0ff */
[----:B------:R-:W-:Y:S01]  /*07c0*/  IMAD.MOV.U32 R13, RZ, RZ, R17 ;  /* 0x000000ffff0d7224 */ /* 0x000fe200078e0011 */
[----:B------:R-:W-:-:S02]  /*07d0*/  IADD3 R14, R68, 0x80, RZ ;  /* 0x00000080440e7810 */ /* 0x000fc40007ffe0ff */
[----:B------:R-:W-:Y:S01]  /*07e0*/  IADD3.X R2, RZ, R74, RZ, P2, !PT ;  /* 0x0000004aff027210 */ /* 0x000fe200017fe4ff */
[C---:B------:R-:W-:Y:S01]  /*07f0*/  IMAD.WIDE.U32 R12, R15.reuse, c[0x0][0x370], R12 ;  /* 0x0000dc000f0c7a25 */ /* 0x040fe200078e000c */
[----:B------:R-:W-:Y:S02]  /*0800*/  IADD3 R16, R68, 0xc0, RZ ;  /* 0x000000c044107810 */ /* 0x000fe40007ffe0ff */
[----:B------:R-:W-:Y:S01]  /*0810*/  ISETP.GE.AND P5, PT, R14, c[0x0][0x220], PT ;  /* 0x000088000e007a0c */ /* 0x000fe20003fa6270 */
[----:B------:R-:W-:Y:S01]  /*0820*/  IMAD R2, R2, c[0x0][0x370], RZ ;  /* 0x0000dc0002027a24 */ /* 0x000fe200078e02ff */
[----:B------:R-:W-:Y:S02]  /*0830*/  ISETP.GE.AND P6, PT, R16, c[0x0][0x220], PT ;  /* 0x0000880010007a0c */ /* 0x000fe40003fc6270 */
[----:B------:R-:W-:Y:S01]  /*0840*/  ISETP.GE.AND P3, PT, R68, c[0x0][0x220], PT ;  /* 0x0000880044007a0c */ /* 0x000fe20003f66270 */
[----:B------:R-:W-:Y:S01]  /*0850*/  IMAD R15, R15, c[0x0][0x374], R2 ;  /* 0x0000dd000f0f7a24 */ /* 0x000fe200078e0202 */
[----:B------:R-:W-:-:S02]  /*0860*/  ISETP.GE.AND P4, PT, R76, c[0x0][0x220], PT ;  /* 0x000088004c007a0c */ /* 0x000fc40003f86270 */
[----:B------:R-:W-:Y:S01]  /*0870*/  LEA R14, P2, R12, c[0x0][0x330], 0x1 ;  /* 0x0000cc000c0e7a11 */ /* 0x000fe200078408ff */
[----:B------:R-:W-:-:S05]  /*0880*/  IMAD.IADD R13, R13, 0x1, R15 ;  /* 0x000000010d0d7824 */ /* 0x000fca00078e020f */
[----:B------:R-:W-:-:S05]  /*0890*/  LEA.HI.X R15, R12, c[0x0][0x334], R13, 0x1, P2 ;  /* 0x0000cd000c0f7a11 */ /* 0x000fca00010f0c0d */
[----:B------:R1:W5:Y:S04]  /*08a0*/  @!P3 LDG.E.128 R44, [R14.64] ;  /* 0x000000040e2cb981 */ /* 0x000368000c1e1d00 */
[----:B------:R1:W5:Y:S04]  /*08b0*/  @!P4 LDG.E.128 R56, [R14.64+0x80] ;  /* 0x000080040e38c981 */ /* 0x000368000c1e1d00 */
[----:B------:R1:W5:Y:S04]  /*08c0*/  @!P5 LDG.E.128 R24, [R14.64+0x100] ;  /* 0x000100040e18d981 */ /* 0x000368000c1e1d00 */
[----:B------:R1:W5:Y:S02]  /*08d0*/  @!P6 LDG.E.128 R8, [R14.64+0x180] ;  /* 0x000180040e08e981 */ /* 0x000364000c1e1d00 */
.L_x_182:
[----:B------:R-:W-:Y:S05]  /*08e0*/  BSYNC B0 ;  /* 0x0000000000007941 */ /* 0x000fea0003800000 */
.L_x_181:
[----:B------:R-:W-:Y:S01]  /*08f0*/  BSSY B0, `(.L_x_183) ;  /* 0x000001c000007945 */ /* 0x000fe20003800000 */
[----:B------:R-:W-:Y:S01]  /*0900*/  CS2R R38, SRZ ;  /* 0x0000000000267805 */ /* 0x000fe2000001ff00 */
[----:B------:R-:W-:Y:S01]  /*0910*/  CS2R R36, SRZ ;  /* 0x0000000000247805 */ /* 0x000fe2000001ff00 */
[----:B------:R-:W-:Y:S01]  /*0920*/  CS2R R50, SRZ ;  /* 0x0000000000327805 */ /* 0x000fe2000001ff00 */
[----:B------:R-:W-:Y:S01]  /*0930*/  CS2R R48, SRZ ;  /* 0x0000000000307805 */ /* 0x000fe2000001ff00 */
[----:B------:R-:W-:Y:S01]  /*0940*/  CS2R R42, SRZ ;  /* 0x00000000002a7805 */ /* 0x000fe2000001ff00 */
[----:B------:R-:W-:Y:S01]  /*0950*/  CS2R R40, SRZ ;  /* 0x0000000000287805 */ /* 0x000fe2000001ff00 */
[----:B-1----:R-:W-:Y:S01]  /*0960*/  CS2R R14, SRZ ;  /* 0x00000000000e7805 */ /* 0x002fe2000001ff00 */
[----:B------:R-:W-:Y:S01]  /*0970*/  CS2R R12, SRZ ;  /* 0x00000000000c7805 */ /* 0x000fe2000001ff00 */
[----:B------:R-:W-:Y:S01]  /*0980*/  IADD3 R73, R71, R73, RZ ;  /* 0x0000004947497210 */ /* 0x000fe20007ffe0ff */
[----:B------:R-:W-:Y:S05]  /*0990*/  @P0 BRA `(.L_x_184) ;  /* 0x0000011000000947 */ /* 0x000fea0003800000 */
[----:B------:R-:W-:Y:S01]  /*09a0*/  IMAD R2, R74, c[0x0][0x1e8], RZ ;  /* 0x00007a004a027a24 */ /* 0x000fe200078e02ff */
[C---:B0-----:R-:W-:Y:S01]  /*09b0*/  IADD3 R18, R68.reuse, 0x80, RZ ;  /* 0x0000008044127810 */ /* 0x041fe20007ffe0ff */
        /* <DEDUP_REMOVED lines=15> */
.L_x_184:
[----:B------:R-:W-:Y:S05]  /*0ab0*/  BSYNC B0 ;  /* 0x0000000000007941 */ /* 0x000fea0003800000 */
.L_x_183:
[----:B------:R-:W-:Y:S01]  /*0ac0*/  BSSY B0, `(.L_x_185) ;  /* 0x000001d000007945 */ /* 0x000fe20003800000 */
[----:B------:R-:W-:Y:S01]  /*0ad0*/  CS2R R22, SRZ ;  /* 0x0000000000167805 */ /* 0x000fe2000001ff00 */
[----:B------:R-:W-:Y:S01]  /*0ae0*/  CS2R R20, SRZ ;  /* 0x0000000000147805 */ /* 0x000fe2000001ff00 */
[----:B------:R-:W-:Y:S01]  /*0af0*/  CS2R R30, SRZ ;  /* 0x00000000001e7805 */ /* 0x000fe2000001ff00 */
[----:B------:R-:W-:Y:S01]  /*0b00*/  CS2R R28, SRZ ;  /* 0x00000000001c7805 */ /* 0x000fe2000001ff00 */
[----:B0-----:R-:W-:Y:S01]  /*0b10*/  CS2R R18, SRZ ;  /* 0x0000000000127805 */ /* 0x001fe2000001ff00 */
[----:B------:R-:W-:Y:S01]  /*0b20*/  CS2R R16, SRZ ;  /* 0x0000000000107805 */ /* 0x000fe2000001ff00 */
[----:B------:R-:W-:Y:S01]  /*0b30*/  CS2R R54, SRZ ;  /* 0x0000000000367805 */ /* 0x000fe2000001ff00 */
[----:B------:R-:W-:Y:S01]  /*0b40*/  CS2R R52, SRZ ;  /* 0x0000000000347805 */ /* 0x000fe2000001ff00 */
[----:B------:R-:W-:Y:S05]  /*0b50*/  @P1 BRA `(.L_x_186) ;  /* 0x0000013000001947 */ /* 0x000fea0003800000 */
[----:B------:R-:W-:Y:S01]  /*0b60*/  IADD3 R2, P0, R75, 0x20, RZ ;  /* 0x000000204b027810 */ /* 0x000fe20007f1e0ff */
[----:B------:R-:W-:Y:S01]  /*0b70*/  IMAD.MOV.U32 R71, RZ, RZ, R73 ;  /* 0x000000ffff477224 */ /* 0x000fe200078e0049 */
[----:B------:R-:W-:-:S02]  /*0b80*/  ISETP.GE.AND P2, PT, R76, c[0x0][0x220], PT ;  /* 0x000088004c007a0c */ /* 0x000fc40003f46270 */
[----:B------:R-:W-:Y:S01]  /*0b90*/  IADD3.X R69, RZ, R74, RZ, P0, !PT ;  /* 0x0000004aff457210 */ /* 0x000fe200007fe4ff */
[----:B------:R-:W-:Y:S01]  /*0ba0*/  IMAD.WIDE.U32 R70, R2, c[0x0][0x1e8], R70 ;  /* 0x00007a0002467a25 */ /* 0x000fe200078e0046 */
[----:B------:R-:W-:-:S03]  /*0bb0*/  ISETP.GE.AND P1, PT, R68, c[0x0][0x220], PT ;  /* 0x0000880044007a0c */ /* 0x000fc60003f26270 */
[----:B------:R-:W-:-:S04]  /*0bc0*/  IMAD R69, R69, c[0x0][0x1e8], RZ ;  /* 0x00007a0045457a24 */ /* 0x000fc800078e02ff */
[----:B------:R-:W-:Y:S01]  /*0bd0*/  IMAD R69, R2, c[0x0][0x1ec], R69 ;  /* 0x00007b0002457a24 */ /* 0x000fe200078e0245 */
[----:B------:R-:W-:-:S03]  /*0be0*/  IADD3 R2, R68, 0x80, RZ ;  /* 0x0000008044027810 */ /* 0x000fc60007ffe0ff */
[----:B------:R-:W-:Y:S01]  /*0bf0*/  IMAD.IADD R69, R71, 0x1, R69 ;  /* 0x0000000147457824 */ /* 0x000fe200078e0245 */
[----:B------:R-:W-:Y:S02]  /*0c00*/  ISETP.GE.AND P3, PT, R2, c[0x0][0x220], PT ;  /* 0x0000880002007a0c */ /* 0x000fe40003f66270 */
[----:B------:R-:W-:Y:S02]  /*0c10*/  IADD3 R2, R68, 0xc0, RZ ;  /* 0x000000c044027810 */ /* 0x000fe40007ffe0ff */
[----:B------:R-:W-:Y:S02]  /*0c20*/  LEA R68, P0, R70, c[0x0][0x1d0], 0x1 ;  /* 0x0000740046447a11 */ /* 0x000fe400078008ff */
[----:B------:R-:W-:Y:S02]  /*0c30*/  ISETP.GE.AND P4, PT, R2, c[0x0][0x220], PT ;  /* 0x0000880002007a0c */ /* 0x000fe40003f86270 */
[----:B------:R-:W-:-:S05]  /*0c40*/  LEA.HI.X R69, R70, c[0x0][0x1d4], R69, 0x1, P0 ;  /* 0x0000750046457a11 */ /* 0x000fca00000f0c45 */
[----:B------:R0:W5:Y:S04]  /*0c50*/  @!P1 LDG.E.128 R52, [R68.64] ;  /* 0x0000000444349981 */ /* 0x000168000c1e1d00 */
[----:B------:R0:W5:Y:S04]  /*0c60*/  @!P2 LDG.E.128 R28, [R68.64+0x80] ;  /* 0x00008004441ca981 */ /* 0x000168000c1e1d00 */
[----:B------:R0:W5:Y:S04]  /*0c70*/  @!P3 LDG.E.128 R20, [R68.64+0x100] ;  /* 0x000100044414b981 */ /* 0x000168000c1e1d00 */
[----:B------:R0:W5:Y:S02]  /*0c80*/  @!P4 LDG.E.128 R16, [R68.64+0x180] ;  /* 0x000180044410c981 */ /* 0x000164000c1e1d00 */
.L_x_186:
[----:B------:R-:W-:Y:S05]  /*0c90*/  BSYNC B0 ;  /* 0x0000000000007941 */ /* 0x000fea0003800000 */
.L_x_185:
[----:B-----5:R-:W-:Y:S02]  /*0ca0*/  LOP3.LUT R2, R64, 0xffff0000, RZ, 0xc0, !PT ;  /* 0xffff000040027812 */ /* 0x020fe400078ec0ff */
[----:B0-----:R-:W-:-:S02]  /*0cb0*/  LOP3.LUT R69, R40, 0xffff0000, RZ, 0xc0, !PT ;  /* 0xffff000028457812 */ /* 0x001fc400078ec0ff */
[----:B------:R-:W-:Y:S02]  /*0cc0*/  LOP3.LUT R70, R45, 0xffff0000, RZ, 0xc0, !PT ;  /* 0xffff00002d467812 */ /* 0x000fe400078ec0ff */
[----:B------:R-:W-:Y:S01]  /*0cd0*/  LOP3.LUT P0, RZ, R3, 0x7, RZ, 0xc0, !PT ;  /* 0x0000000703ff7812 */ /* 0x000fe2000780c0ff */
[----:B------:R-:W-:Y:S01]  /*0ce0*/  FMUL.FTZ R68, R2, R69 ;  /* 0x0000004502447220 */ /* 0x000fe20000410000 */
[----:B------:R-:W-:Y:S01]  /*0cf0*/  SHF.L.U32 R2, R64, 0x10, RZ ;  /* 0x0000001040027819 */ /* 0x000fe200000006ff */
[----:B------:R-:W-:Y:S01]  /*0d00*/  IMAD.U32 R69, R40, 0x10000, RZ ;  /* 0x0001000028457824 */ /* 0x000fe200078e00ff */
[----:B------:R-:W-:Y:S02]  /*0d10*/  LOP3.LUT R40, R52, 0xffff0000, RZ, 0xc0, !PT ;  /* 0xffff000034287812 */ /* 0x000fe400078ec0ff */
[----:B------:R-:W-:Y:S01]  /*0d20*/  SHF.L.U32 R64, R66, 0x10, RZ ;  /* 0x0000001042407819 */ /* 0x000fe200000006ff */
[----:B------:R-:W-:Y:S01]  /*0d30*/  FFMA.FTZ R2, R2, R69, R68 ;  /* 0x0000004502027223 */ /* 0x000fe20000010044 */
[C---:B------:R-:W-:Y:S01]  /*0d40*/  LOP3.LUT R69, R44.reuse, 0xffff0000, RZ, 0xc0, !PT ;  /* 0xffff00002c457812 */ /* 0x040fe200078ec0ff */
[----:B------:R-:W-:Y:S01]  /*0d50*/  IMAD.U32 R44, R44, 0x10000, RZ ;  /* 0x000100002c2c7824 */ /* 0x000fe200078e00ff */
[----:B------:R-:W-:-:S02]  /*0d60*/  LOP3.LUT R68, R41, 0xffff0000, RZ, 0xc0, !PT ;  /* 0xffff000029447812 */ /* 0x000fc400078ec0ff */
[----:B------:R-:W-:Y:S01]  /*0d70*/  LEA.HI R3, P1, R3, R0, RZ, 0x1d ;  /* 0x0000000003037211 */ /* 0x000fe2000783e8ff */
[----:B------:R-:W-:Y:S01]  /*0d80*/  FMUL.FTZ R40, R40, R69 ;  /* 0x0000004528287220 */ /* 0x000fe20000410000 */
[----:B------:R-:W-:Y:S01]  /*0d90*/  SHF.L.U32 R69, R52, 0x10, RZ ;  /* 0x0000001034457819 */ /* 0x000fe200000006ff */
[----:B------:R-:W-:Y:S01]  /*0da0*/  IMAD.U32 R52, R45, 0x10000, RZ ;  /* 0x000100002d347824 */ /* 0x000fe200078e00ff */
[----:B------:R-:W-:-:S03]  /*0db0*/  SHF.L.U32 R45, R60, 0x10, RZ ;  /* 0x000000103c2d7819 */ /* 0x000fc600000006ff */
[----:B------:R-:W-:Y:S01]  /*0dc0*/  FFMA.FTZ R40, R69, R44, R40 ;  /* 0x0000002c45287223 */ /* 0x000fe20000010028 */
[----:B------:R-:W-:Y:S01]  /*0dd0*/  SHF.L.U32 R44, R65, 0x10, RZ ;  /* 0x00000010412c7819 */ /* 0x000fe200000006ff */
[----:B------:R-:W-:Y:S02]  /*0de0*/  IMAD.U32 R69, R41, 0x10000, RZ ;  /* 0x0001000029457824 */ /* 0x000fe400078e00ff */
[C---:B------:R-:W-:Y:S01]  /*0df0*/  IMAD.U32 R41, R43.reuse, 0x10000, RZ ;  /* 0x000100002b297824 */ /* 0x040fe200078e00ff */
[----:B------:R-:W-:Y:S01]  /*0e00*/  LOP3.LUT R43, R43, 0xffff0000, RZ, 0xc0, !PT ;  /* 0xffff00002b2b7812 */ /* 0x000fe200078ec0ff */
[----:B------:R-:W-:Y:S01]  /*0e10*/  FFMA.FTZ R44, R44, R69, R2 ;  /* 0x000000452c2c7223 */ /* 0x000fe20000010002 */
[----:B------:R-:W-:Y:S01]  /*0e20*/  LOP3.LUT R69, R65, 0xffff0000, RZ, 0xc0, !PT ;  /* 0xffff000041457812 */ /* 0x000fe200078ec0ff */
[----:B------:R-:W-:Y:S01]  /*0e30*/  IMAD.U32 R2, R67, 0x10000, RZ ;  /* 0x0001000043027824 */ /* 0x000fe200078e00ff */
[C---:B------:R-:W-:Y:S02]  /*0e40*/  SHF.L.U32 R65, R53.reuse, 0x10, RZ ;  /* 0x0000001035417819 */ /* 0x040fe400000006ff */
[----:B------:R-:W-:Y:S01]  /*0e50*/  LOP3.LUT R53, R53, 0xffff0000, RZ, 0xc0, !PT ;  /* 0xffff000035357812 */ /* 0x000fe200078ec0ff */
[----:B------:R-:W-:Y:S01]  /*0e60*/  FFMA.FTZ R68, R69, R68, R44 ;  /* 0x0000004445447223 */ /* 0x000fe2000001002c */
[----:B------:R-:W-:Y:S01]  /*0e70*/  LOP3.LUT R44, R60, 0xffff0000, RZ, 0xc0, !PT ;  /* 0xffff00003c2c7812 */ /* 0x000fe200078ec0ff */
[----:B------:R-:W-:Y:S01]  /*0e80*/  FFMA.FTZ R52, R65, R52, R40 ;  /* 0x0000003441347223 */ /* 0x000fe20000010028 */
[----:B------:R-:W-:-:S02]  /*0e90*/  LOP3.LUT R40, R66, 0xffff0000, RZ, 0xc0, !PT ;  /* 0xffff000042287812 */ /* 0x000fc400078ec0ff */
[----:B------:R-:W-:Y:S01]  /*0ea0*/  LOP3.LUT R66, R67, 0xffff0000, RZ, 0xc0, !PT ;  /* 0xffff000043427812 */ /* 0x000fe200078ec0ff */
[----:B------:R-:W-:Y:S01]  /*0eb0*/  FFMA.FTZ R70, R53, R70, R52 ;  /* 0x0000004635467223 */ /* 0x000fe20000010034 */
[C---:B------:R-:W-:Y:S01]  /*0ec0*/  SHF.L.U32 R67, R42.reuse, 0x10, RZ ;  /* 0x000000102a437819 */ /* 0x040fe200000006ff */
[----:B------:R-:W-:Y:S01]  /*0ed0*/  IMAD.U32 R53, R49, 0x10000, RZ ;  /* 0x0001000031357824 */ /* 0x000fe200078e00ff */
[----:B------:R-:W-:Y:S01]  /*0ee0*/  LOP3.LUT R65, R42, 0xffff0000, RZ, 0xc0, !PT ;  /* 0xffff00002a417812 */ /* 0x000fe200078ec0ff */
[----:B------:R-:W-:Y:S01]  /*0ef0*/  IMAD.U32 R42, R61, 0x10000, RZ ;  /* 0x000100003d2a7824 */ /* 0x000fe200078e00ff */
[----:B------:R-:W-:Y:S01]  /*0f00*/  SHF.L.U32 R52, R48, 0x10, RZ ;  /* 0x0000001030347819 */ /* 0x000fe200000006ff */
[----:B------:R-:W-:Y:S01]  /*0f10*/  FFMA.FTZ R64, R64, R67, R68 ;  /* 0x0000004340407223 */ /* 0x000fe20000010044 */
[----:B------:R-:W-:Y:S01]  /*0f20*/  SHF.L.U32 R67, R54, 0x10, RZ ;  /* 0x0000001036437819 */ /* 0x000fe200000006ff */
[----:B------:R-:W-:Y:S01]  /*0f30*/  IMAD.U32 R68, R46, 0x10000, RZ ;  /* 0x000100002e447824 */ /* 0x000fe200078e00ff */
[----:B------:R-:W-:Y:S01]  /*0f40*/  LOP3.LUT R54, R54, 0xffff0000, RZ, 0xc0, !PT ;  /* 0xffff000036367812 */ /* 0x000fe200078ec0ff */
[----:B------:R-:W-:Y:S01]  /*0f50*/  FFMA.FTZ R64, R40, R65, R64 ;  /* 0x0000004128407223 */ /* 0x000fe20000010040 */
[----:B------:R-:W-:Y:S01]  /*0f60*/  LOP3.LUT R65, R46, 0xffff0000, RZ, 0xc0, !PT ;  /* 0xffff00002e417812 */ /* 0x000fe200078ec0ff */
[----:B------:R-:W-:Y:S01]  /*0f70*/  FFMA.FTZ R67, R67, R68, R70 ;  /* 0x0000004443437223 */ /* 0x000fe20000010046 */
[----:B------:R-:W-:Y:S01]  /*0f80*/  LOP3.LUT R60, R61, 0xffff0000, RZ, 0xc0, !PT ;  /* 0xffff00003d3c7812 */ /* 0x000fe200078ec0ff */
[----:B------:R-:W-:Y:S01]  /*0f90*/  FFMA.FTZ R2, R2, R41, R64 ;  /* 0x0000002902027223 */ /* 0x000fe20000010040 */
[----:B------:R-:W-:Y:S01]  /*0fa0*/  SHF.L.U32 R41, R50, 0x10, RZ ;  /* 0x0000001032297819 */ /* 0x000fe200000006ff */
[----:B------:R-:W-:Y:S01]  /*0fb0*/  FFMA.FTZ R54, R54, R65, R67 ;  /* 0x0000004136367223 */ /* 0x000fe20000010043 */
[----:B------:R-:W-:Y:S01]  /*0fc0*/  LOP3.LUT R65, R50, 0xffff0000, RZ, 0xc0, !PT ;  /* 0xffff000032417812 */ /* 0x000fe200078ec0ff */
[----:B------:R-:W-:Y:S01]  /*0fd0*/  IMAD.U32 R67, R55, 0x10000, RZ ;  /* 0x0001000037437824 */ /* 0x000fe200078e00ff */
[----:B------:R-:W-:Y:S01]  /*0fe0*/  SHF.L.U32 R50, R47, 0x10, RZ ;  /* 0x000000102f327819 */ /* 0x000fe200000006ff */
[----:B------:R-:W-:Y:S01]  /*0ff0*/  FFMA.FTZ R66, R66, R43, R2 ;  /* 0x0000002b42427223 */ /* 0x000fe20000010002 */
[----:B------:R-:W-:Y:S01]  /*1000*/  LOP3.LUT R55, R55, 0xffff0000, RZ, 0xc0, !PT ;  /* 0xffff000037377812 */ /* 0x000fe200078ec0ff */
[----:B------:R-:W-:Y:S01]  /*1010*/  IMAD.U32 R64, R56, 0x10000, RZ ;  /* 0x0001000038407824 */ /* 0x000fe200078e00ff */
[----:B------:R-:W-:Y:S01]  /*1020*/  LOP3.LUT R47, R47, 0xffff0000, RZ, 0xc0, !PT ;  /* 0xffff00002f2f7812 */ /* 0x000fe200078ec0ff */
[----:B------:R-:W-:Y:S01]  /*1030*/  FFMA.FTZ R50, R67, R50, R54 ;  /* 0x0000003243327223 */ /* 0x000fe20000010036 */
[----:B------:R-:W-:Y:S01]  /*1040*/  LOP3.LUT R61, R48, 0xffff0000, RZ, 0xc0, !PT ;  /* 0xffff0000303d7812 */ /* 0x000fe200078ec0ff */
[----:B------:R-:W-:Y:S01]  /*1050*/  FFMA.FTZ R52, R45, R52, R66 ;  /* 0x000000342d347223 */ /* 0x000fe20000010042 */
[----:B------:R-:W-:Y:S01]  /*1060*/  SHF.L.U32 R54, R28, 0x10, RZ ;  /* 0x000000101c367819 */ /* 0x000fe200000006ff */
[----:B------:R-:W-:Y:S01]  /*1070*/  FFMA.FTZ R55, R55, R47, R50 ;  /* 0x0000002f37377223 */ /* 0x000fe20000010032 */
[----:B------:R-:W-:Y:S01]  /*1080*/  LOP3.LUT R56, R56, 0xffff0000, RZ, 0xc0, !PT ;  /* 0xffff000038387812 */ /* 0x000fe200078ec0ff */
[----:B------:R-:W-:Y:S01]  /*1090*/  FFMA.FTZ R52, R44, R61, R52 ;  /* 0x0000003d2c347223 */ /* 0x000fe20000010034 */
[----:B------:R-:W-:Y:S01]  /*10a0*/  LOP3.LUT R49, R49, 0xffff0000, RZ, 0xc0, !PT ;  /* 0xffff000031317812 */ /* 0x000fe200078ec0ff */
[----:B------:R-:W-:Y:S01]  /*10b0*/  FFMA.FTZ R54, R54, R64, R55 ;  /* 0x0000004036367223 */ /* 0x000fe20000010037 */
[----:B------:R-:W-:Y:S01]  /*10c0*/  LOP3.LUT R55, R28, 0xffff0000, RZ, 0xc0, !PT ;  /* 0xffff00001c377812 */ /* 0x000fe200078ec0ff */
[----:B------:R-:W-:Y:S01]  /*10d0*/  FFMA.FTZ R42, R42, R53, R52 ;  /* 0x000000352a2a7223 */ /* 0x000fe20000010034 */
[----:B------:R-:W-:Y:S01]  /*10e0*/  SHF.L.U32 R52, R57, 0x10, RZ ;  /* 0x0000001039347819 */ /* 0x000fe200000006ff */
[----:B------:R-:W-:Y:S01]  /*10f0*/  IMAD.U32 R46, R63, 0x10000, RZ ;  /* 0x000100003f2e7824 */ /* 0x000fe200078e00ff */
[----:B------:R-:W-:Y:S01]  /*1100*/  SHF.L.U32 R40, R62, 0x10, RZ ;  /* 0x000000103e287819 */ /* 0x000fe200000006ff */
[----:B------:R-:W-:Y:S01]  /*1110*/  FFMA.FTZ R54, R55, R56, R54 ;  /* 0x0000003837367223 */ /* 0x000fe20000010036 */
[----:B------:R-:W-:Y:S01]  /*1120*/  LOP3.LUT R56, R57, 0xffff0000, RZ, 0xc0, !PT ;  /* 0xffff000039387812 */ /* 0x000fe200078ec0ff */
[C---:B------:R-:W-:Y:S01]  /*1130*/  IMAD.U32 R55, R29.reuse, 0x10000, RZ ;  /* 0x000100001d377824 */ /* 0x040fe200078e00ff */
        /* <DEDUP_REMOVED lines=8> */
[----:B------:R-:W-:Y:S01]  /*11c0*/  LOP3.LUT R30, R30, 0xffff0000, RZ, 0xc0, !PT ;  /* 0xffff00001e1e7812 */ /* 0x000fe200078ec0ff */
[----:B------:R-:W-:Y:S01]  /*11d0*/  FFMA.FTZ R29, R29, R56, R52 ;  /* 0x000000381d1d7223 */ /* 0x000fe20000010034 */
[----:B------:R-:W-:Y:S01]  /*11e0*/  LOP3.LUT R41, R58, 0xffff0000, RZ, 0xc0, !PT ;  /* 0xffff00003a297812 */ /* 0x000fe200078ec0ff */
[C---:B------:R-:W-:Y:S01]  /*11f0*/  IMAD.U32 R63, R51.reuse, 0x10000, RZ ;  /* 0x00010000333f7824 */ /* 0x040fe200078e00ff */
[----:B------:R-:W-:Y:S01]  /*1200*/  LOP3.LUT R51, R51, 0xffff0000, RZ, 0xc0, !PT ;  /* 0xffff000033337812 */ /* 0x000fe200078ec0ff */
[----:B------:R-:W-:Y:S01]  /*1210*/  FFMA.FTZ R40, R48, R65, R40 ;  /* 0x0000004130287223 */ /* 0x000fe20000010028 */
[----:B------:R-:W-:Y:S01]  /*1220*/  SHF.L.U32 R42, R31, 0x10, RZ ;  /* 0x000000101f2a7819 */ /* 0x000fe200000006ff */
[----:B------:R-:W-:Y:S01]  /*1230*/  FFMA.FTZ R29, R54, R49, R29 ;  /* 0x00000031361d7223 */ /* 0x000fe2000001001d */
[----:B------:R-:W-:Y:S01]  /*1240*/  SHF.L.U32 R43, R32, 0x10, RZ ;  /* 0x00000010202b7819 */ /* 0x000fe200000006ff */
[----:B------:R-:W-:Y:S01]  /*1250*/  FFMA.FTZ R40, R46, R63, R40 ;  /* 0x0000003f2e287223 */ /* 0x000fe20000010028 */
[----:B------:R-:W-:Y:S01]  /*1260*/  SHF.L.U32 R50, R36, 0x10, RZ ;  /* 0x0000001024327819 */ /* 0x000fe200000006ff */
[C---:B------:R-:W-:Y:S01]  /*1270*/  IMAD.U32 R48, R59.reuse, 0x10000, RZ ;  /* 0x000100003b307824 */ /* 0x040fe200078e00ff */
[----:B------:R-:W-:Y:S01]  /*1280*/  LOP3.LUT R58, R59, 0xffff0000, RZ, 0xc0, !PT ;  /* 0xffff00003b3a7812 */ /* 0x000fe200078ec0ff */
        /* <DEDUP_REMOVED lines=9> */
[----:B------:R-:W-:Y:S01]  /*1320*/  LOP3.LUT R20, R20, 0xffff0000, RZ, 0xc0, !PT ;  /* 0xffff000014147812 */ /* 0x000fe200078ec0ff */
[----:B------:R-:W-:Y:S01]  /*1330*/  FFMA.FTZ R29, R30, R58, R29 ;  /* 0x0000003a1e1d7223 */ /* 0x000fe2000001001d */
[----:B------:R-:W-:Y:S01]  /*1340*/  LOP3.LUT R24, R24, 0xffff0000, RZ, 0xc0, !PT ;  /* 0xffff000018187812 */ /* 0x000fe200078ec0ff */
[C---:B------:R-:W-:Y:S01]  /*1350*/  IMAD.U32 R2, R33.reuse, 0x10000, RZ ;  /* 0x0001000021027824 */ /* 0x040fe200078e00ff */
        /* <DEDUP_REMOVED lines=19> */
[C---:B------:R-:W-:Y:S01]  /*1490*/  IMAD.U32 R28, R35.reuse, 0x10000, RZ ;  /* 0x00010000231c7824 */ /* 0x040fe200078e00ff */
[----:B------:R-:W-:Y:S01]  /*14a0*/  LOP3.LUT R34, R35, 0xffff0000, RZ, 0xc0, !PT ;  /* 0xffff000023227812 */ /* 0x000fe200078ec0ff */
[----:B------:R-:W-:-:S02]  /*14b0*/  IMAD.U32 R29, R26, 0x10000, RZ ;  /* 0x000100001a1d7824 */ /* 0x000fc400078e00ff */
        /* <DEDUP_REMOVED lines=9> */
[C---:B------:R-:W-:Y:S01]  /*1550*/  SHF.L.U32 R2, R4.reuse, 0x10, RZ ;  /* 0x0000001004027819 */ /* 0x040fe200000006ff */
[----:B------:R-:W-:Y:S01]  /*1560*/  FFMA.FTZ R20, R21, R22, R20 ;  /* 0x0000001615147223 */ /* 0x000fe20000010014 */
[----:B------:R-:W-:Y:S01]  /*1570*/  LOP3.LUT R4, R4, 0xffff0000, RZ, 0xc0, !PT ;  /* 0xffff000004047812 */ /* 0x000fe200078ec0ff */
[----:B------:R-:W-:Y:S01]  /*1580*/  IMAD.U32 R21, R12, 0x10000, RZ ;  /* 0x000100000c157824 */ /* 0x000fe200078e00ff */
[----:B------:R-:W-:Y:S01]  /*1590*/  LOP3.LUT R23, R23, 0xffff0000, RZ, 0xc0, !PT ;  /* 0xffff000017177812 */ /* 0x000fe200078ec0ff */
[----:B------:R-:W-:Y:S01]  /*15a0*/  FFMA.FTZ R28, R34, R39, R28 ;  /* 0x00000027221c7223 */ /* 0x000fe2000001001c */
[C---:B------:R-:W-:Y:S01]  /*15b0*/  LOP3.LUT R26, R27.reuse, 0xffff0000, RZ, 0xc0, !PT ;  /* 0xffff00001b1a7812 */ /* 0x040fe200078ec0ff */
[----:B------:R-:W-:-:S02]  /*15c0*/  IMAD.U32 R24, R27, 0x10000, RZ ;  /* 0x000100001b187824 */ /* 0x000fc400078e00ff */
        /* <DEDUP_REMOVED lines=11> */
[----:B------:R-:W-:Y:S01]  /*1680*/  SHF.L.U32 R23, R16, 0x10, RZ ;  /* 0x0000001010177819 */ /* 0x000fe200000006ff */
        /* <DEDUP_REMOVED lines=19> */
[----:B------:R-:W-:Y:S01]  /*17c0*/  SHF.L.U32 R2, R7, 0x10, RZ ;  /* 0x0000001007027819 */ /* 0x000fe200000006ff */
[C---:B------:R-:W-:Y:S01]  /*17d0*/  IMAD.U32 R4, R10.reuse, 0x10000, RZ ;  /* 0x000100000a047824 */ /* 0x040fe200078e00ff */
        /* <DEDUP_REMOVED lines=9> */
[C---:B------:R-:W-:Y:S01]  /*1870*/  IMAD.U32 R6, R11.reuse, 0x10000, RZ ;  /* 0x000100000b067824 */ /* 0x040fe200078e00ff */
[----:B------:R-:W-:Y:S01]  /*1880*/  LOP3.LUT R11, R11, 0xffff0000, RZ, 0xc0, !PT ;  /* 0xffff00000b0b7812 */ /* 0x000fe200078ec0ff */
[----:B------:R-:W-:-:S02]  /*1890*/  FFMA.FTZ R2, R7, R4, R2 ;  /* 0x0000000407027223 */ /* 0x000fc40000010002 */
[----:B------:R-:W-:-:S03]  /*18a0*/  FFMA.FTZ R6, R5, R6, R8 ;  /* 0x0000000605067223 */ /* 0x000fc60000010008 */
[----:B------:R-:W0:Y:S01]  /*18b0*/  SHFL.BFLY PT, R5, R2, 0x4, 0x1f ;  /* 0x0c801f0002057f89 */ /* 0x000e2200000e0000 */
[----:B------:R-:W-:-:S05]  /*18c0*/  FFMA.FTZ R6, R19, R11, R6 ;  /* 0x0000000b13067223 */ /* 0x000fca0000010006 */
[----:B------:R-:W1:Y:S01]  /*18d0*/  SHFL.BFLY PT, R7, R6, 0x4, 0x1f ;  /* 0x0c801f0006077f89 */ /* 0x000e6200000e0000 */
[----:B0-----:R-:W-:-:S05]  /*18e0*/  FADD.FTZ R5, R2, R5 ;  /* 0x0000000502057221 */ /* 0x001fca0000010000 */
[----:B------:R-:W0:Y:S01]  /*18f0*/  SHFL.BFLY PT, R4, R5, 0x2, 0x1f ;  /* 0x0c401f0005047f89 */ /* 0x000e2200000e0000 */
[----:B-1----:R-:W-:-:S05]  /*1900*/  FADD.FTZ R7, R6, R7 ;  /* 0x0000000706077221 */ /* 0x002fca0000010000 */
[----:B------:R-:W1:Y:S01]  /*1910*/  SHFL.BFLY PT, R8, R7, 0x2, 0x1f ;  /* 0x0c401f0007087f89 */ /* 0x000e6200000e0000 */
[----:B0-----:R-:W-:Y:S01]  /*1920*/  FADD.FTZ R10, R5, R4 ;  /* 0x00000004050a7221 */ /* 0x001fe20000010000 */
[----:B------:R-:W-:-:S04]  /*1930*/  SHF.R.S32.HI R4, RZ, 0x1f, R0 ;  /* 0x0000001fff047819 */ /* 0x000fc80000011400 */
[----:B------:R-:W0:Y:S01]  /*1940*/  SHFL.BFLY PT, R11, R10, 0x1, 0x1f ;  /* 0x0c201f000a0b7f89 */ /* 0x000e2200000e0000 */
[----:B-1----:R-:W-:Y:S01]  /*1950*/  FADD.FTZ R8, R7, R8 ;  /* 0x0000000807087221 */ /* 0x002fe20000010000 */
[----:B------:R-:W-:Y:S02]  /*1960*/  IADD3.X R4, RZ, R4, RZ, P1, !PT ;  /* 0x00000004ff047210 */ /* 0x000fe40000ffe4ff */
[C---:B------:R-:W-:Y:S02]  /*1970*/  LEA R2, P1, R3.reuse, c[0x0][0x3c8], 0x2 ;  /* 0x0000f20003027a11 */ /* 0x040fe400078210ff */
[----:B------:R-:W1:Y:S02]  /*1980*/  SHFL.BFLY PT, R9, R8, 0x1, 0x1f ;  /* 0x0c201f0008097f89 */ /* 0x000e6400000e0000 */
[----:B------:R-:W-:Y:S01]  /*1990*/  LEA.HI.X R3, R3, c[0x0][0x3cc], R4, 0x2, P1 ;  /* 0x0000f30003037a11 */ /* 0x000fe200008f1404 */
[----:B0-----:R-:W-:-:S04]  /*19a0*/  @!P0 FADD.FTZ R0, R10, R11 ;  /* 0x0000000b0a008221 */ /* 0x001fc80000010000 */
[----:B------:R-:W-:Y:S02]  /*19b0*/  @!P0 FMUL.FTZ R5, R0, c[0x0][0x2d4] ;  /* 0x0000b50000058a20 */ /* 0x000fe40000410000 */
[----:B-1----:R-:W-:-:S03]  /*19c0*/  FADD.FTZ R9, R8, R9 ;  /* 0x0000000908097221 */ /* 0x002fc60000010000 */
[----:B------:R0:W-:Y:S01]  /*19d0*/  @!P0 STG.E [R2.64], R5 ;  /* 0x0000000502008986 */ /* 0x0001e2000c101904 */
[----:B------:R-:W-:Y:S05]  /*19e0*/  @P0 EXIT ;  /* 0x000000000000094d */ /* 0x000fea0003800000 */
[----:B------:R-:W-:-:S05]  /*19f0*/  FMUL.FTZ R9, R9, c[0x0][0x2d4] ;  /* 0x0000b50009097a20 */ /* 0x000fca0000410000 */
[----:B------:R-:W-:Y:S01]  /*1a00*/  STG.E [R2.64+0x80], R9 ;  /* 0x0000800902007986 */ /* 0x000fe2000c101904 */
[----:B------:R-:W-:Y:S05]  /*1a10*/  EXIT ;  /* 0x000000000000794d */ /* 0x000fea0003800000 */
.L_x_187:
        /* <DEDUP_REMOVED lines=14> */
.L_x_1022:


//--------------------- .text._ZN5flash25flash_bwd_dot_do_o_kernelILb1E23Flash_bwd_kernel_traitsILi256ELi64ELi32ELi8ELi4ELi1ELi2ELb1ELb1EN7cutlass10bfloat16_tE19Flash_kernel_traitsILi256ELi64ELi32ELi8ES3_EEEEvNS_16Flash_bwd_paramsE --------------------------
	.section	.text._ZN5flash25flash_bwd_dot_do_o_kernelILb1E23Flash_bwd_kernel_traitsILi256ELi64ELi32ELi8ELi4ELi1ELi2ELb1ELb1EN7cutlass10bfloat16_tE19Flash_kernel_traitsILi256ELi64ELi32ELi8ES3_EEEEvNS_16Flash_bwd_paramsE,"ax",@progbits
	.sectioninfo	@"SHI_REGISTERS=81"
	.align	128
        .global         _ZN5flash25flash_bwd_dot_do_o_kernelILb1E23Flash_bwd_kernel_traitsILi256ELi64ELi32ELi8ELi4ELi1ELi2ELb1ELb1EN7cutlass10bfloat16_tE19Flash_kernel_traitsILi256ELi64ELi32ELi8ES3_EEEEvNS_16Flash_bwd_paramsE
        .type           _ZN5flash25flash_bwd_dot_do_o_kernelILb1E23Flash_bwd_kernel_traitsILi256ELi64ELi32ELi8ELi4ELi1ELi2ELb1ELb1EN7cutlass10bfloat16_tE19Flash_kernel_traitsILi256ELi64ELi32ELi8ES3_EEEEvNS_16Flash_bwd_paramsE,@function
        .size           _ZN5flash25flash_bwd_dot_do_o_kernelILb1E23Flash_bwd_kernel_traitsILi256ELi64ELi32ELi8ELi4ELi1ELi2ELb1ELb1EN7cutlass10bfloat16_tE19Flash_kernel_traitsILi256ELi64ELi32ELi8ES3_EEEEvNS_16Flash_bwd_paramsE,(.L_x_1023 - _ZN5flash25flash_bwd_dot_do_o_kernelILb1E23Flash_bwd_kernel_traitsILi256ELi64ELi32ELi8ELi4ELi1ELi2ELb1ELb1EN7cutlass10bfloat16_tE19Flash_kernel_traitsILi256ELi64ELi32ELi8ES3_EEEEvNS_16Flash_bwd_paramsE)
        .other          _ZN5flash25flash_bwd_dot_do_o_kernelILb1E23Flash_bwd_kernel_traitsILi256ELi64ELi32ELi8ELi4ELi1ELi2ELb1ELb1EN7cutlass10bfloat16_tE19Flash_kernel_traitsILi256ELi64ELi32ELi8ES3_EEEEvNS_16Flash_bwd_paramsE,@"STO_CUDA_ENTRY STV_DEFAULT"
_ZN5flash25flash_bwd_dot_do_o_kernelILb1E23Flash_bwd_kernel_traitsILi256ELi64ELi32ELi8ELi4ELi1ELi2ELb1ELb1EN7cutlass10bfloat16_tE19Flash_kernel_traitsILi256ELi64ELi32ELi8ES3_EEEEvNS_16Flash_bwd_paramsE:
.text._ZN5flash25flash_bwd_dot_do_o_kernelILb1E23Flash_bwd_kernel_traitsILi256ELi64ELi32ELi8ELi4ELi1ELi2ELb1ELb1EN7cutlass10bfloat16_tE19Flash_kernel_traitsILi256ELi64ELi32ELi8ES3_EEEEvNS_16Flash_bwd_paramsE:
        /* <DEDUP_REMOVED lines=20> */
[----:B------:R-:W-:Y:S01]  /*0140*/  IMAD.WIDE R2, R17, 0x80, RZ ;  /* 0x0000008011027825 */ /* 0x000fe200078e02ff */
[----:B------:R-:W-:Y:S01]  /*0150*/  MOV R68, c[0x0][0x1c0] ;  /* 0x0000700000447a02 */ /* 0x000fe20000000f00 */
[----:B------:R-:W0:Y:S01]  /*0160*/  S2R R74, SR_CTAID.Z ;  /* 0x00000000004a7919 */ /* 0x000e220000002700 */
[----:B------:R-:W-:Y:S02]  /*0170*/  ULDC.U8 UR6, c[0x0][0x328] ;  /* 0x0000ca0000067ab9 */ /* 0x000fe40000000000 */
[----:B------:R-:W-:Y:S01]  /*0180*/  SEL R12, R2, RZ, P0 ;  /* 0x000000ff020c7207 */ /* 0x000fe20000000000 */
[----:B------:R-:W1:Y:S01]  /*0190*/  S2R R69, SR_TID.X ;  /* 0x0000000000457919 */ /* 0x000e620000002100 */
[----:B------:R-:W-:Y:S02]  /*01a0*/  SHF.R.S32.HI R13, RZ, 0x1f, R68 ;  /* 0x0000001fff0d7819 */ /* 0x000fe40000011444 */
[----:B------:R-:W-:-:S02]  /*01b0*/  SEL R15, R3, RZ, P0 ;  /* 0x000000ff030f7207 */ /* 0x000fc40000000000 */
[----:B------:R-:W-:Y:S01]  /*01c0*/  IADD3 R21, P0, R5, R12, RZ ;  /* 0x0000000c05157210 */ /* 0x000fe20007f1e0ff */
[C---:B------:R-:W-:Y:S01]  /*01d0*/  @P1 IMAD.WIDE.U32 R6, R19.reuse, c[0x0][0x370], RZ ;  /* 0x0000dc0013061a25 */ /* 0x040fe200078e00ff */
[--C-:B------:R-:W-:Y:S02]  /*01e0*/  @!P1 SHF.R.S32.HI R0, RZ, 0x1f, R17.reuse ;  /* 0x0000001fff009819 */ /* 0x100fe40000011411 */
[----:B------:R-:W-:Y:S01]  /*01f0*/  @!P1 SHF.R.S32.HI R18, RZ, 0x1f, R17 ;  /* 0x0000001fff129819 */ /* 0x000fe20000011411 */
[----:B------:R-:W-:Y:S02]  /*0200*/  @P1 IMAD R2, R19, c[0x0][0x374], R7 ;  /* 0x0000dd0013021a24 */ /* 0x000fe400078e0207 */
[----:B------:R-:W-:Y:S02]  /*0210*/  @P1 IMAD.MOV.U32 R4, RZ, RZ, R6 ;  /* 0x000000ffff041224 */ /* 0x000fe400078e0006 */
[----:B------:R-:W-:-:S04]  /*0220*/  IMAD.WIDE R6, R17, c[0x0][0x224], RZ ;  /* 0x0000890011067a25 */ /* 0x000fc800078e02ff */
[----:B------:R-:W-:Y:S02]  /*0230*/  @!P1 IMAD R0, R0, c[0x0][0x368], RZ ;  /* 0x0000da0000009a24 */ /* 0x000fe400078e02ff */
[----:B------:R-:W-:Y:S02]  /*0240*/  IMAD R16, R7, c[0x0][0x1c0], RZ ;  /* 0x0000700007107a24 */ /* 0x000fe400078e02ff */
[----:B------:R-:W-:-:S04]  /*0250*/  @!P1 IMAD.WIDE.U32 R8, R17, c[0x0][0x368], RZ ;  /* 0x0000da0011089a25 */ /* 0x000fc800078e00ff */
[----:B------:R-:W-:Y:S02]  /*0260*/  @!P1 IMAD R7, R17, c[0x0][0x36c], R0 ;  /* 0x0000db0011079a24 */ /* 0x000fe400078e0200 */
[----:B------:R-:W-:Y:S02]  /*0270*/  @!P1 IMAD R0, R18, c[0x0][0x1e0], RZ ;  /* 0x0000780012009a24 */ /* 0x000fe400078e02ff */
[----:B------:R-:W-:Y:S01]  /*0280*/  @P1 IMAD.WIDE.U32 R10, R19, c[0x0][0x1e8], RZ ;  /* 0x00007a00130a1a25 */ /* 0x000fe200078e00ff */
[----:B------:R-:W-:-:S03]  /*0290*/  @!P1 IADD3 R2, R9, R7, RZ ;  /* 0x0000000709029210 */ /* 0x000fc60007ffe0ff */
[----:B------:R-:W-:Y:S02]  /*02a0*/  @!P1 IMAD.MOV.U32 R4, RZ, RZ, R8 ;  /* 0x000000ffff049224 */ /* 0x000fe400078e0008 */
[----:B------:R-:W-:-:S04]  /*02b0*/  @!P1 IMAD.WIDE.U32 R8, R17, c[0x0][0x1e0], RZ ;  /* 0x0000780011089a25 */ /* 0x000fc800078e00ff */
[----:B------:R-:W-:Y:S02]  /*02c0*/  @!P1 IMAD R7, R17, c[0x0][0x1e4], R0 ;  /* 0x0000790011079a24 */ /* 0x000fe400078e0200 */
[----:B------:R-:W-:Y:S02]  /*02d0*/  @P1 IMAD R3, R19, c[0x0][0x1ec], R11 ;  /* 0x00007b0013031a24 */ /* 0x000fe400078e020b */
[----:B------:R-:W-:Y:S01]  /*02e0*/  @P1 IMAD.MOV.U32 R23, RZ, RZ, R10 ;  /* 0x000000ffff171224 */ /* 0x000fe200078e000a */
[----:B------:R-:W-:Y:S01]  /*02f0*/  @!P1 IADD3 R3, R9, R7, RZ ;  /* 0x0000000709039210 */ /* 0x000fe20007ffe0ff */
[C---:B------:R-:W-:Y:S01]  /*0300*/  IMAD R13, R6.reuse, R13, R16 ;  /* 0x0000000d060d7224 */ /* 0x040fe200078e0210 */
[----:B------:R-:W-:Y:S01]  /*0310*/  SHF.R.S32.HI R16, RZ, 0x1f, R5 ;  /* 0x0000001fff107819 */ /* 0x000fe20000011405 */
[----:B------:R-:W-:-:S04]  /*0320*/  IMAD.WIDE.U32 R10, R6, c[0x0][0x1c0], RZ ;  /* 0x00007000060a7a25 */ /* 0x000fc800078e00ff */
[----:B------:R-:W-:Y:S01]  /*0330*/  IMAD.MOV.U32 R9, RZ, RZ, c[0x0][0x22c] ;  /* 0x00008b00ff097624 */ /* 0x000fe200078e00ff */
[----:B------:R-:W-:Y:S01]  /*0340*/  IADD3 R0, R11, R13, RZ ;  /* 0x0000000d0b007210 */ /* 0x000fe20007ffe0ff */
[----:B------:R-:W-:Y:S01]  /*0350*/  @P1 IMAD.MOV.U32 R25, RZ, RZ, R19 ;  /* 0x000000ffff191224 */ /* 0x000fe200078e0013 */
[----:B------:R-:W-:Y:S01]  /*0360*/  IADD3.X R13, R16, R15, RZ, P0, !PT ;  /* 0x0000000f100d7210 */ /* 0x000fe200007fe4ff */
[----:B------:R-:W-:Y:S01]  /*0370*/  IMAD.WIDE R6, R68, c[0x0][0x22c], RZ ;  /* 0x00008b0044067a25 */ /* 0x000fe200078e02ff */
[----:B------:R-:W-:Y:S02]  /*0380*/  ISETP.NE.AND P0, PT, RZ, UR6, PT ;  /* 0x00000006ff007c0c */ /* 0x000fe4000bf05270 */
[----:B------:R-:W-:Y:S01]  /*0390*/  SHF.R.S32.HI R9, RZ, 0x1f, R9 ;  /* 0x0000001fff097819 */ /* 0x000fe20000011409 */
[----:B------:R-:W-:Y:S02]  /*03a0*/  @!P1 IMAD.MOV.U32 R25, RZ, RZ, -0x1 ;  /* 0xffffffffff199424 */ /* 0x000fe400078e00ff */
[----:B------:R-:W-:-:S02]  /*03b0*/  IMAD R0, R0, c[0x0][0x22c], RZ ;  /* 0x00008b0000007a24 */ /* 0x000fc400078e02ff */
[----:B------:R-:W-:Y:S02]  /*03c0*/  @!P1 IMAD.MOV.U32 R23, RZ, RZ, R8 ;  /* 0x000000ffff179224 */ /* 0x000fe400078e0008 */
[----:B------:R-:W-:Y:S02]  /*03d0*/  IMAD.MOV.U32 R11, RZ, RZ, RZ ;  /* 0x000000ffff0b7224 */ /* 0x000fe400078e00ff */
[----:B------:R-:W-:Y:S02]  /*03e0*/  IMAD R8, R7, R25, RZ ;  /* 0x0000001907087224 */ /* 0x000fe400078e02ff */
[----:B------:R-:W-:Y:S02]  /*03f0*/  IMAD R27, R9, R10, R0 ;  /* 0x0000000a091b7224 */ /* 0x000fe400078e0200 */
[----:B------:R-:W-:Y:S02]  /*0400*/  IMAD R0, R13, R6, RZ ;  /* 0x000000060d007224 */ /* 0x000fe400078e02ff */
[----:B------:R-:W-:-:S02]  /*0410*/  IMAD R29, R6, R11, R8 ;  /* 0x0000000b061d7224 */ /* 0x000fc400078e0208 */
[----:B------:R-:W-:-:S04]  /*0420*/  IMAD.WIDE.U32 R10, R10, c[0x0][0x22c], RZ ;  /* 0x00008b000a0a7a25 */ /* 0x000fc800078e00ff */
[----:B------:R-:W-:-:S04]  /*0430*/  IMAD.WIDE.U32 R8, R6, R25, RZ ;  /* 0x0000001906087225 */ /* 0x000fc800078e00ff */
[----:B0-----:R-:W-:Y:S01]  /*0440*/  IMAD R15, R74, c[0x0][0x22c], RZ ;  /* 0x00008b004a0f7a24 */ /* 0x001fe200078e02ff */
[----:B------:R-:W-:Y:S01]  /*0450*/  SEL R20, R10, R8, !P1 ;  /* 0x000000080a147207 */ /* 0x000fe20004800000 */
[----:B------:R-:W-:-:S03]  /*0460*/  IMAD.WIDE.U32 R12, R21, R6, RZ ;  /* 0x00000006150c7225 */ /* 0x000fc600078e00ff */
[----:B------:R-:W-:Y:S01]  /*0470*/  SHF.R.S32.HI R18, RZ, 0x1f, R15 ;  /* 0x0000001fff127819 */ /* 0x000fe2000001140f */
[----:B------:R-:W-:Y:S02]  /*0480*/  IMAD R21, R7, R21, R0 ;  /* 0x0000001507157224 */ /* 0x000fe400078e0200 */
[----:B------:R-:W-:Y:S01]  /*0490*/  IMAD.IADD R27, R11, 0x1, R27 ;  /* 0x000000010b1b7824 */ /* 0x000fe200078e021b */
[----:B------:R-:W-:Y:S01]  /*04a0*/  @P1 IADD3 R27, R9, R29, RZ ;  /* 0x0000001d091b1210 */ /* 0x000fe20007ffe0ff */
[----:B------:R-:W-:Y:S01]  /*04b0*/  IMAD.IADD R21, R13, 0x1, R21 ;  /* 0x000000010d157824 */ /* 0x000fe200078e0215 */
[----:B------:R-:W-:Y:S01]  /*04c0*/  SHF.R.S32.HI R11, RZ, 0x1f, R74 ;  /* 0x0000001fff0b7819 */ /* 0x000fe2000001144a */
[----:B------:R-:W-:Y:S05]  /*04d0*/  @!P0 BRA `(.L_x_188) ;  /* 0x0000007000008947 */ /* 0x000fea0003800000 */
[----:B-1----:R-:W-:Y:S01]  /*04e0*/  HFMA2.MMA R7, -RZ, RZ, 0, 7.62939453125e-06 ;  /* 0x00000080ff077435 */ /* 0x002fe200000001ff */
[----:B------:R-:W-:Y:S02]  /*04f0*/  @!P1 IMAD R19, R17, c[0x0][0x224], RZ ;  /* 0x0000890011139a24 */ /* 0x000fe400078e02ff */
[----:B------:R-:W-:-:S03]  /*0500*/  IMAD.MOV.U32 R6, RZ, RZ, c[0x0][0x210] ;  /* 0x00008400ff067624 */ /* 0x000fc600078e00ff */
[----:B------:R-:W-:-:S04]  /*0510*/  LEA R0, R17, R19, 0x7 ;  /* 0x0000001311007211 */ /* 0x000fc800078e38ff */
[----:B------:R-:W-:-:S04]  /*0520*/  IMAD R7, R7, R6, c[0x0][0x234] ;  /* 0x00008d0007077624 */ /* 0x000fc800078e0206 */
[----:B------:R-:W-:Y:S01]  /*0530*/  IMAD R0, R7, R74, R0 ;  /* 0x0000004a07007224 */ /* 0x000fe200078e0200 */
[----:B------:R-:W-:Y:S05]  /*0540*/  BRA `(.L_x_189) ;  /* 0x0000002000007947 */ /* 0x000fea0003800000 */
.L_x_188:
[----:B-1----:R-:W-:-:S04]  /*0550*/  IMAD R0, R17, c[0x0][0x1c0], R74 ;  /* 0x0000700011007a24 */ /* 0x002fc800078e024a */
[----:B------:R-:W-:Y:S02]  /*0560*/  IMAD R0, R0, c[0x0][0x224], RZ ;  /* 0x0000890000007a24 */ /* 0x000fe400078e02ff */
.L_x_189:
[----:B------:R-:W-:Y:S01]  /*0570*/  SHF.R.S32.HI R6, RZ, 0x1f, R69 ;  /* 0x0000001fff067819 */ /* 0x000fe20000011445 */
[----:B------:R-:W-:Y:S01]  /*0580*/  IMAD R68, R68, c[0x0][0x22c], RZ ;  /* 0x00008b0044447a24 */ /* 0x000fe200078e02ff */
[----:B------:R-:W-:Y:S01]  /*0590*/  IADD3 R13, P0, P1, R12, R20, R15 ;  /* 0x000000140c0d7210 */ /* 0x000fe2000791e00f */
[----:B------:R-:W-:Y:S01]  /*05a0*/  IMAD.IADD R0, R5, 0x1, R0 ;  /* 0x0000000105007824 */ /* 0x000fe200078e0200 */
[CC--:B------:R-:W-:Y:S01]  /*05b0*/  LEA.HI R7, R6.reuse, R69.reuse, RZ, 0x4 ;  /* 0x0000004506077211 */ /* 0x0c0fe200078f20ff */
[----:B------:R-:W-:Y:S01]  /*05c0*/  BSSY B0, `(.L_x_190) ;  /* 0x000004a000007945 */ /* 0x000fe20003800000 */
[-C--:B------:R-:W-:Y:S01]  /*05d0*/  LEA.HI R6, R6, R69.reuse, RZ, 0x3 ;  /* 0x0000004506067211 */ /* 0x080fe200078f18ff */
[----:B------:R-:W-:Y:S01]  /*05e0*/  CS2R R24, SRZ ;  /* 0x0000000000187805 */ /* 0x000fe2000001ff00 */
[----:B------:R-:W-:Y:S01]  /*05f0*/  LOP3.LUT R10, R7, 0x3ffffff0, RZ, 0xc0, !PT ;  /* 0x3ffffff0070a7812 */ /* 0x000fe200078ec0ff */
[----:B------:R-:W-:Y:S01]  /*0600*/  CS2R R32, SRZ ;  /* 0x0000000000207805 */ /* 0x000fe2000001ff00 */
[----:B------:R-:W-:Y:S01]  /*0610*/  LOP3.LUT R8, R6, 0x1ffffff8, RZ, 0xc0, !PT ;  /* 0x1ffffff806087812 */ /* 0x000fe200078ec0ff */
[----:B------:R-:W-:Y:S01]  /*0620*/  CS2R R28, SRZ ;  /* 0x00000000001c7805 */ /* 0x000fe2000001ff00 */
[----:B------:R-:W-:Y:S01]  /*0630*/  SHF.R.S32.HI R9, RZ, 0x4, R7 ;  /* 0x00000004ff097819 */ /* 0x000fe20000011407 */
[----:B------:R-:W-:Y:S01]  /*0640*/  IMAD.IADD R10, R69, 0x1, -R10 ;  /* 0x00000001450a7824 */ /* 0x000fe200078e0a0a */
[----:B------:R-:W-:Y:S01]  /*0650*/  IADD3 R8, -R8, R69, RZ ;  /* 0x0000004508087210 */ /* 0x000fe20007ffe1ff */
[----:B------:R-:W-:Y:S01]  /*0660*/  CS2R R30, SRZ ;  /* 0x00000000001e7805 */ /* 0x000fe2000001ff00 */
[----:B------:R-:W-:Y:S01]  /*0670*/  SHF.R.S32.HI R72, RZ, 0x3, R6 ;  /* 0x00000003ff487819 */ /* 0x000fe20000011406 */
[----:B------:R-:W-:Y:S01]  /*0680*/  IMAD.SHL.U32 R7, R10, 0x4, RZ ;  /* 0x000000040a077824 */ /* 0x000fe200078e00ff */
[----:B------:R-:W-:Y:S01]  /*0690*/  SHF.L.U32 R70, R8, 0x3, RZ ;  /* 0x0000000308467819 */ /* 0x000fe200000006ff */
[C---:B------:R-:W-:Y:S01]  /*06a0*/  IMAD R8, R16.reuse, c[0x0][0x370], RZ ;  /* 0x0000dc0010087a24 */ /* 0x040fe200078e02ff */
[----:B------:R-:W-:Y:S01]  /*06b0*/  IADD3 R14, -R5, R14, RZ ;  /* 0x0000000e050e7210 */ /* 0x000fe20007ffe1ff */
[----:B------:R-:W-:Y:S01]  /*06c0*/  IMAD R10, R9, R68, R7 ;  /* 0x00000044090a7224 */ /* 0x000fe200078e0207 */
[----:B------:R-:W-:Y:S01]  /*06d0*/  SHF.R.S32.HI R71, RZ, 0x1f, R70 ;  /* 0x0000001fff477819 */ /* 0x000fe20000011446 */
[----:B------:R-:W-:Y:S01]  /*06e0*/  IMAD R16, R16, c[0x0][0x1e8], RZ ;  /* 0x00007a0010107a24 */ /* 0x000fe200078e02ff */
[----:B------:R-:W-:Y:S01]  /*06f0*/  IADD3.X R15, R21, R27, R18, P0, P1 ;  /* 0x0000001b150f7210 */ /* 0x000fe200007e2412 */
[C---:B------:R-:W-:Y:S01]  /*0700*/  IMAD R17, R5.reuse, c[0x0][0x374], R8 ;  /* 0x0000dd0005117a24 */ /* 0x040fe200078e0208 */
[----:B------:R-:W-:Y:S01]  /*0710*/  ISETP.GE.AND P0, PT, R72, R14, PT ;  /* 0x0000000e4800720c */ /* 0x000fe20003f06270 */
[C---:B------:R-:W-:Y:S01]  /*0720*/  IMAD.WIDE.U32 R6, R5.reuse, c[0x0][0x370], R70 ;  /* 0x0000dc0005067a25 */ /* 0x040fe200078e0046 */
[----:B------:R-:W-:Y:S01]  /*0730*/  IADD3 R12, P2, R10, R13, RZ ;  /* 0x0000000d0a0c7210 */ /* 0x000fe20007f5e0ff */
[----:B------:R-:W-:Y:S01]  /*0740*/  CS2R R18, SRZ ;  /* 0x0000000000127805 */ /* 0x000fe2000001ff00 */
[----:B------:R-:W-:Y:S01]  /*0750*/  CS2R R20, SRZ ;  /* 0x0000000000147805 */ /* 0x000fe2000001ff00 */
[C---:B------:R-:W-:Y:S01]  /*0760*/  IMAD R16, R5.reuse, c[0x0][0x1ec], R16 ;  /* 0x00007b0005107a24 */ /* 0x040fe200078e0210 */
[----:B------:R-:W-:Y:S01]  /*0770*/  IADD3 R4, P3, R4, R6, RZ ;  /* 0x0000000604047210 */ /* 0x000fe20007f7e0ff */
[----:B------:R-:W-:Y:S01]  /*0780*/  IMAD.WIDE.U32 R8, R5, c[0x0][0x1e8], R70 ;  /* 0x00007a0005087a25 */ /* 0x000fe200078e0046 */
[----:B------:R-:W-:Y:S01]  /*0790*/  IADD3 R5, R72, 0x20, RZ ;  /* 0x0000002048057810 */ /* 0x000fe20007ffe0ff */
[----:B------:R-:W-:Y:S01]  /*07a0*/  CS2R R26, SRZ ;  /* 0x00000000001a7805 */ /* 0x000fe2000001ff00 */
[----:B------:R-:W-:Y:S01]  /*07b0*/  LEA.HI.X.SX32 R13, R10, R15, 0x1, P2 ;  /* 0x0000000f0a0d7211 */ /* 0x000fe200010f0eff */
[----:B------:R-:W-:Y:S01]  /*07c0*/  IMAD R15, R11, c[0x0][0x378], RZ ;  /* 0x0000de000b0f7a24 */ /* 0x000fe200078e02ff */
[----:B------:R-:W-:Y:S01]  /*07d0*/  ISETP.GE.AND P1, PT, R5, R14, PT ;  /* 0x0000000e0500720c */ /* 0x000fe20003f26270 */
[----:B------:R-:W-:Y:S01]  /*07e0*/  IMAD R11, R11, c[0x0][0x1f0], RZ ;  /* 0x00007c000b0b7a24 */ /* 0x000fe200078e02ff */
[----:B------:R-:W-:Y:S01]  /*07f0*/  IADD3.X R5, R2, R7, R17, P3, !PT ;  /* 0x0000000702057210 */ /* 0x000fe20001ffe411 */
[C---:B------:R-:W-:Y:S01]  /*0800*/  IMAD R39, R74.reuse, c[0x0][0x37c], R15 ;  /* 0x0000df004a277a24 */ /* 0x040fe200078e020f */
[----:B------:R-:W-:Y:S01]  /*0810*/  IADD3 R6, P3, R23, R8, RZ ;  /* 0x0000000817067210 */ /* 0x000fe20007f7e0ff */
[----:B------:R-:W-:Y:S01]  /*0820*/  IMAD R77, R74, c[0x0][0x1f4], R11 ;  /* 0x00007d004a4d7a24 */ /* 0x000fe200078e020b */
[----:B------:R-:W-:Y:S01]  /*0830*/  LEA R2, P2, R12, c[0x0][0x350], 0x2 ;  /* 0x0000d4000c027a11 */ /* 0x000fe200078410ff */
[----:B------:R-:W-:Y:S01]  /*0840*/  IMAD.WIDE.U32 R40, R74, c[0x0][0x378], R4 ;  /* 0x0000de004a287a25 */ /* 0x000fe200078e0004 */
[----:B------:R-:W-:Y:S01]  /*0850*/  IADD3.X R7, R3, R9, R16, P3, !PT ;  /* 0x0000000903077210 */ /* 0x000fe20001ffe410 */
[----:B------:R-:W-:Y:S01]  /*0860*/  CS2R R4, SRZ ;  /* 0x0000000000047805 */ /* 0x000fe2000001ff00 */
[----:B------:R-:W-:Y:S01]  /*0870*/  LEA.HI.X R3, R12, c[0x0][0x354], R13, 0x2, P2 ;  /* 0x0000d5000c037a11 */ /* 0x000fe200010f140d */
[----:B------:R-:W-:Y:S01]  /*0880*/  CS2R R16, SRZ ;  /* 0x0000000000107805 */ /* 0x000fe2000001ff00 */
[----:B------:R-:W-:Y:S01]  /*0890*/  CS2R R8, SRZ ;  /* 0x0000000000087805 */ /* 0x000fe2000001ff00 */
[----:B------:R-:W-:Y:S01]  /*08a0*/  IMAD.WIDE.U32 R74, R74, c[0x0][0x1f0], R6 ;  /* 0x00007c004a4a7a25 */ /* 0x000fe200078e0006 */
[----:B------:R-:W-:Y:S01]  /*08b0*/  CS2R R10, SRZ ;  /* 0x00000000000a7805 */ /* 0x000fe2000001ff00 */
[----:B------:R-:W-:Y:S01]  /*08c0*/  CS2R R6, SRZ ;  /* 0x0000000000067805 */ /* 0x000fe2000001ff00 */
[----:B------:R-:W-:Y:S01]  /*08d0*/  CS2R R12, SRZ ;  /* 0x00000000000c7805 */ /* 0x000fe2000001ff00 */
[----:B------:R-:W-:Y:S01]  /*08e0*/  CS2R R14, SRZ ;  /* 0x00000000000e7805 */ /* 0x000fe2000001ff00 */
[----:B------:R-:W-:Y:S01]  /*08f0*/  CS2R R22, SRZ ;  /* 0x0000000000167805 */ /* 0x000fe2000001ff00 */
[----:B------:R-:W-:Y:S01]  /*0900*/  CS2R R34, SRZ ;  /* 0x0000000000227805 */ /* 0x000fe2000001ff00 */
[----:B------:R-:W-:Y:S01]  /*0910*/  SHF.R.S32.HI R73, RZ, 0x1f, R72 ;  /* 0x0000001fff497819 */ /* 0x000fe20000011448 */
[----:B------:R-:W-:Y:S01]  /*0920*/  IMAD.IADD R39, R41, 0x1, R39 ;  /* 0x0000000129277824 */ /* 0x000fe200078e0227 */
[----:B------:R-:W-:Y:S01]  /*0930*/  IADD3 R78, R70, 0x40, RZ ;  /* 0x00000040464e7810 */ /* 0x000fe20007ffe0ff */
[----:B------:R-:W-:Y:S05]  /*0940*/  @P0 BRA `(.L_x_191) ;  /* 0x0000011000000947 */ /* 0x000fea0003800000 */
[----:B------:R-:W-:Y:S01]  /*0950*/  MOV R38, R40 ;  /* 0x0000002800267202 */ /* 0x000fe20000000f00 */
[----:B------:R-:W-:Y:S01]  /*0960*/  IMAD R43, R73, c[0x0][0x370], RZ ;  /* 0x0000dc00492b7a24 */ /* 0x000fe200078e02ff */
[----:B------:R-:W-:-:S02]  /*0970*/  IADD3 R42, R70, 0x80, RZ ;  /* 0x00000080462a7810 */ /* 0x000fc40007ffe0ff */
[----:B------:R-:W-:Y:S01]  /*0980*/  IADD3 R44, R70, 0xc0, RZ ;  /* 0x000000c0462c7810 */ /* 0x000fe20007ffe0ff */
[----:B------:R-:W-:Y:S01]  /*0990*/  IMAD.WIDE.U32 R36, R72, c[0x0][0x370], R38 ;  /* 0x0000dc0048247a25 */ /* 0x000fe200078e0026 */
[----:B------:R-:W-:Y:S02]  /*09a0*/  ISETP.GE.AND P4, PT, R42, c[0x0][0x220], PT ;  /* 0x000088002a007a0c */ /* 0x000fe40003f86270 */
[----:B------:R-:W-:Y:S01]  /*09b0*/  ISETP.GE.AND P5, PT, R44, c[0x0][0x220], PT ;  /* 0x000088002c007a0c */ /* 0x000fe20003fa6270 */
[----:B------:R-:W-:Y:S01]  /*09c0*/  IMAD R43, R72, c[0x0][0x374], R43 ;  /* 0x0000dd00482b7a24 */ /* 0x000fe200078e022b */
[----:B------:R-:W-:Y:S02]  /*09d0*/  ISETP.GE.AND P2, PT, R70, c[0x0][0x220], PT ;  /* 0x0000880046007a0c */ /* 0x000fe40003f46270 */
[----:B------:R-:W-:Y:S01]  /*09e0*/  ISETP.GE.AND P3, PT, R78, c[0x0][0x220], PT ;  /* 0x000088004e007a0c */ /* 0x000fe20003f66270 */
[----:B------:R-:W-:Y:S01]  /*09f0*/  IMAD.IADD R37, R37, 0x1, R43 ;  /* 0x0000000125257824 */ /* 0x000fe200078e022b */
[----:B------:R-:W-:-:S04]  /*0a00*/  LEA R42, P6, R36, c[0x0][0x330], 0x1 ;  /* 0x0000cc00242a7a11 */ /* 0x000fc800078c08ff */
[----:B------:R-:W-:-:S05]  /*0a10*/  LEA.HI.X R43, R36, c[0x0][0x334], R37, 0x1, P6 ;  /* 0x0000cd00242b7a11 */ /* 0x000fca00030f0c25 */
[----:B------:R0:W5:Y:S04]  /*0a20*/  @!P2 LDG.E.128 R4, [R42.64] ;  /* 0x000000042a04a981 */ /* 0x000168000c1e1d00 */
[----:B------:R0:W5:Y:S04]  /*0a30*/  @!P3 LDG.E.128 R8, [R42.64+0x80] ;  /* 0x000080042a08b981 */ /* 0x000168000c1e1d00 */
[----:B------:R0:W5:Y:S04]  /*0a40*/  @!P4 LDG.E.128 R12, [R42.64+0x100] ;  /* 0x000100042a0cc981 */ /* 0x000168000c1e1d00 */
[----:B------:R0:W5:Y:S02]  /*0a50*/  @!P5 LDG.E.128 R28, [R42.64+0x180] ;  /* 0x000180042a1cd981 */ /* 0x000164000c1e1d00 */
.L_x_191:
[----:B------:R-:W-:Y:S05]  /*0a60*/  BSYNC B0 ;  /* 0x0000000000007941 */ /* 0x000fea0003800000 */
.L_x_190:
[----:B------:R-:W-:Y:S01]  /*0a70*/  BSSY B0, `(.L_x_192) ;  /* 0x0000016000007945 */ /* 0x000fe20003800000 */
[----:B------:R-:W-:Y:S05]  /*0a80*/  @P1 BRA `(.L_x_193) ;  /* 0x0000014000001947 */ /* 0x000fea0003800000 */
[----:B------:R-:W-:Y:S01]  /*0a90*/  IADD3 R41, P2, R72, 0x20, RZ ;  /* 0x0000002048297810 */ /* 0x000fe20007f5e0ff */
[----:B------:R-:W-:Y:S01]  /*0aa0*/  IMAD.MOV.U32 R36, RZ, RZ, R40 ;  /* 0x000000ffff247224 */ /* 0x000fe200078e0028 */
[----:B------:R-:W-:-:S02]  /*0ab0*/  MOV R37, R39 ;  /* 0x0000002700257202 */ /* 0x000fc40000000f00 */
[----:B------:R-:W-:Y:S02]  /*0ac0*/  IADD3.X R38, RZ, R73, RZ, P2, !PT ;  /* 0x00000049ff267210 */ /* 0x000fe400017fe4ff */
[C---:B0-----:R-:W-:Y:S01]  /*0ad0*/  IADD3 R42, R70.reuse, 0x80, RZ ;  /* 0x00000080462a7810 */ /* 0x041fe20007ffe0ff */
[----:B------:R-:W-:Y:S01]  /*0ae0*/  IMAD.WIDE.U32 R36, R41, c[0x0][0x370], R36 ;  /* 0x0000dc0029247a25 */ /* 0x000fe200078e0024 */
        /* <DEDUP_REMOVED lines=14> */
.L_x_193:
[----:B------:R-:W-:Y:S05]  /*0bd0*/  BSYNC B0 ;  /* 0x0000000000007941 */ /* 0x000fea0003800000 */
.L_x_192:
[----:B------:R-:W-:Y:S01]  /*0be0*/  BSSY B0, `(.L_x_194) ;  /* 0x000001c000007945 */ /* 0x000fe20003800000 */
[----:B------:R-:W-:Y:S01]  /*0bf0*/  CS2R R36, SRZ ;  /* 0x0000000000247805 */ /* 0x000fe2000001ff00 */
[----:B0-----:R-:W-:Y:S01]  /*0c00*/  CS2R R38, SRZ ;  /* 0x0000000000267805 */ /* 0x001fe2000001ff00 */
[----:B------:R-:W-:Y:S01]  /*0c10*/  CS2R R40, SRZ ;  /* 0x0000000000287805 */ /* 0x000fe2000001ff00 */
[----:B------:R-:W-:Y:S01]  /*0c20*/  CS2R R42, SRZ ;  /* 0x00000000002a7805 */ /* 0x000fe2000001ff00 */
[----:B------:R-:W-:Y:S01]  /*0c30*/  CS2R R44, SRZ ;  /* 0x00000000002c7805 */ /* 0x000fe2000001ff00 */
[----:B------:R-:W-:Y:S01]  /*0c40*/  CS2R R46, SRZ ;  /* 0x00000000002e7805 */ /* 0x000fe2000001ff00 */
[----:B------:R-:W-:Y:S01]  /*0c50*/  CS2R R48, SRZ ;  /* 0x0000000000307805 */ /* 0x000fe2000001ff00 */
[----:B------:R-:W-:Y:S01]  /*0c60*/  CS2R R50, SRZ ;  /* 0x0000000000327805 */ /* 0x000fe2000001ff00 */
[----:B------:R-:W-:Y:S01]  /*0c70*/  IADD3 R77, R75, R77, RZ ;  /* 0x0000004d4b4d7210 */ /* 0x000fe20007ffe0ff */
[----:B------:R-:W-:Y:S05]  /*0c80*/  @P0 BRA `(.L_x_195) ;  /* 0x0000011000000947 */ /* 0x000fea0003800000 */
[----:B------:R-:W-:Y:S01]  /*0c90*/  IMAD R55, R73, c[0x0][0x1e8], RZ ;  /* 0x00007a0049377a24 */ /* 0x000fe200078e02ff */
[C---:B------:R-:W-:Y:S01]  /*0ca0*/  IADD3 R54, R70.reuse, 0x80, RZ ;  /* 0x0000008046367810 */ /* 0x040fe20007ffe0ff */
[----:B------:R-:W-:Y:S01]  /*0cb0*/  IMAD.MOV.U32 R76, RZ, RZ, R74 ;  /* 0x000000ffff4c7224 */ /* 0x000fe200078e004a */
[----:B------:R-:W-:Y:S01]  /*0cc0*/  IADD3 R56, R70, 0xc0, RZ ;  /* 0x000000c046387810 */ /* 0x000fe20007ffe0ff */
[----:B------:R-:W-:Y:S01]  /*0cd0*/  IMAD R55, R72, c[0x0][0x1ec], R55 ;  /* 0x00007b0048377a24 */ /* 0x000fe200078e0237 */
[----:B------:R-:W-:Y:S01]  /*0ce0*/  ISETP.GE.AND P4, PT, R54, c[0x0][0x220], PT ;  /* 0x0000880036007a0c */ /* 0x000fe20003f86270 */
[----:B------:R-:W-:Y:S01]  /*0cf0*/  IMAD.WIDE.U32 R52, R72, c[0x0][0x1e8], R76 ;  /* 0x00007a0048347a25 */ /* 0x000fe200078e004c */
[----:B------:R-:W-:-:S02]  /*0d00*/  ISETP.GE.AND P5, PT, R56, c[0x0][0x220], PT ;  /* 0x0000880038007a0c */ /* 0x000fc40003fa6270 */
[----:B------:R-:W-:Y:S02]  /*0d10*/  ISETP.GE.AND P2, PT, R70, c[0x0][0x220], PT ;  /* 0x0000880046007a0c */ /* 0x000fe40003f46270 */
[----:B------:R-:W-:Y:S02]  /*0d20*/  ISETP.GE.AND P3, PT, R78, c[0x0][0x220], PT ;  /* 0x000088004e007a0c */ /* 0x000fe40003f66270 */
[----:B------:R-:W-:Y:S02]  /*0d30*/  IADD3 R53, R53, R55, RZ ;  /* 0x0000003735357210 */ /* 0x000fe40007ffe0ff */
[----:B------:R-:W-:-:S04]  /*0d40*/  LEA R54, P0, R52, c[0x0][0x1d0], 0x1 ;  /* 0x0000740034367a11 */ /* 0x000fc800078008ff */
[----:B------:R-:W-:-:S05]  /*0d50*/  LEA.HI.X R55, R52, c[0x0][0x1d4], R53, 0x1, P0 ;  /* 0x0000750034377a11 */ /* 0x000fca00000f0c35 */
[----:B------:R0:W5:Y:S04]  /*0d60*/  @!P2 LDG.E.128 R36, [R54.64] ;  /* 0x000000043624a981 */ /* 0x000168000c1e1d00 */
[----:B------:R0:W5:Y:S04]  /*0d70*/  @!P3 LDG.E.128 R40, [R54.64+0x80] ;  /* 0x000080043628b981 */ /* 0x000168000c1e1d00 */
[----:B------:R0:W5:Y:S04]  /*0d80*/  @!P4 LDG.E.128 R44, [R54.64+0x100] ;  /* 0x00010004362cc981 */ /* 0x000168000c1e1d00 */
[----:B------:R0:W5:Y:S02]  /*0d90*/  @!P5 LDG.E.128 R48, [R54.64+0x180] ;  /* 0x000180043630d981 */ /* 0x000164000c1e1d00 */
.L_x_195:
[----:B------:R-:W-:Y:S05]  /*0da0*/  BSYNC B0 ;  /* 0x0000000000007941 */ /* 0x000fea0003800000 */
.L_x_194:
        /* <DEDUP_REMOVED lines=9> */
[----:B------:R-:W-:Y:S05]  /*0e40*/  @P1 BRA `(.L_x_197) ;  /* 0x0000014000001947 */ /* 0x000fea0003800000 */
[----:B------:R-:W-:Y:S02]  /*0e50*/  IADD3 R75, P0, R72, 0x20, RZ ;  /* 0x00000020484b7810 */ /* 0x000fe40007f1e0ff */
[----:B------:R-:W-:-:S02]  /*0e60*/  MOV R72, R74 ;  /* 0x0000004a00487202 */ /* 0x000fc40000000f00 */
[----:B------:R-:W-:Y:S01]  /*0e70*/  ISETP.GE.AND P1, PT, R78, c[0x0][0x220], PT ;  /* 0x000088004e007a0c */ /* 0x000fe20003f26270 */
[----:B------:R-:W-:Y:S02]  /*0e80*/  IMAD.X R71, RZ, RZ, R73, P0 ;  /* 0x000000ffff477224 */ /* 0x000fe400000e0649 */
[----:B------:R-:W-:Y:S02]  /*0e90*/  IMAD.MOV.U32 R73, RZ, RZ, R77 ;  /* 0x000000ffff497224 */ /* 0x000fe400078e004d */
[----:B------:R-:W-:Y:S02]  /*0ea0*/  IMAD R71, R71, c[0x0][0x1e8], RZ ;  /* 0x00007a0047477a24 */ /* 0x000fe400078e02ff */
[----:B------:R-:W-:-:S04]  /*0eb0*/  IMAD.WIDE.U32 R72, R75, c[0x0][0x1e8], R72 ;  /* 0x00007a004b487a25 */ /* 0x000fc800078e0048 */
[----:B------:R-:W-:Y:S01]  /*0ec0*/  IMAD R71, R75, c[0x0][0x1ec], R71 ;  /* 0x00007b004b477a24 */ /* 0x000fe200078e0247 */
[----:B------:R-:W-:-:S04]  /*0ed0*/  LEA R74, P0, R72, c[0x0][0x1d0], 0x1 ;  /* 0x00007400484a7a11 */ /* 0x000fc800078008ff */
[----:B------:R-:W-:-:S04]  /*0ee0*/  IADD3 R71, R73, R71, RZ ;  /* 0x0000004749477210 */ /* 0x000fc80007ffe0ff */
[----:B------:R-:W-:Y:S02]  /*0ef0*/  LEA.HI.X R75, R72, c[0x0][0x1d4], R71, 0x1, P0 ;  /* 0x00007500484b7a11 */ /* 0x000fe400000f0c47 */
[C---:B------:R-:W-:Y:S02]  /*0f00*/  ISETP.GE.AND P0, PT, R70.reuse, c[0x0][0x220], PT ;  /* 0x0000880046007a0c */ /* 0x040fe40003f06270 */
[C---:B------:R-:W-:Y:S01]  /*0f10*/  IADD3 R71, R70.reuse, 0x80, RZ ;  /* 0x0000008046477810 */ /* 0x040fe20007ffe0ff */
[----:B------:R0:W5:Y:S01]  /*0f20*/  @!P1 LDG.E.128 R60, [R74.64+0x80] ;  /* 0x000080044a3c9981 */ /* 0x000162000c1e1d00 */
[----:B------:R-:W-:Y:S02]  /*0f30*/  IADD3 R70, R70, 0xc0, RZ ;  /* 0x000000c046467810 */ /* 0x000fe40007ffe0ff */
[----:B------:R-:W-:Y:S02]  /*0f40*/  ISETP.GE.AND P2, PT, R71, c[0x0][0x220], PT ;  /* 0x0000880047007a0c */ /* 0x000fe40003f46270 */
[----:B------:R-:W-:-:S05]  /*0f50*/  ISETP.GE.AND P3, PT, R70, c[0x0][0x220], PT ;  /* 0x0000880046007a0c */ /* 0x000fca0003f66270 */
[----:B------:R0:W5:Y:S06]  /*0f60*/  @!P0 LDG.E.128 R52, [R74.64] ;  /* 0x000000044a348981 */ /* 0x00016c000c1e1d00 */
[----:B------:R0:W5:Y:S04]  /*0f70*/  @!P2 LDG.E.128 R64, [R74.64+0x100] ;  /* 0x000100044a40a981 */ /* 0x000168000c1e1d00 */
[----:B------:R0:W5:Y:S02]  /*0f80*/  @!P3 LDG.E.128 R56, [R74.64+0x180] ;  /* 0x000180044a38b981 */ /* 0x000164000c1e1d00 */
.L_x_197:
[----:B------:R-:W-:Y:S05]  /*0f90*/  BSYNC B0 ;  /* 0x0000000000007941 */ /* 0x000fea0003800000 */
.L_x_196:
[C---:B-----5:R-:W-:Y:S01]  /*0fa0*/  LOP3.LUT R70, R4.reuse, 0xffff0000, RZ, 0xc0, !PT ;  /* 0xffff000004467812 */ /* 0x060fe200078ec0ff */
[----:B------:R-:W-:Y:S01]  /*0fb0*/  IMAD.U32 R4, R4, 0x10000, RZ ;  /* 0x0001000004047824 */ /* 0x000fe200078e00ff */
[----:B------:R-:W-:-:S02]  /*0fc0*/  LOP3.LUT R71, R36, 0xffff0000, RZ, 0xc0, !PT ;  /* 0xffff000024477812 */ /* 0x000fc400078ec0ff */
[C---:B------:R-:W-:Y:S02]  /*0fd0*/  LOP3.LUT R73, R16.reuse, 0xffff0000, RZ, 0xc0, !PT ;  /* 0xffff000010497812 */ /* 0x040fe400078ec0ff */
[----:B------:R-:W-:Y:S01]  /*0fe0*/  SHF.L.U32 R16, R16, 0x10, RZ ;  /* 0x0000001010107819 */ /* 0x000fe200000006ff */
[----:B------:R-:W-:Y:S01]  /*0ff0*/  FMUL.FTZ R70, R70, R71 ;  /* 0x0000004746467220 */ /* 0x000fe20000410000 */
[----:B------:R-:W-:Y:S02]  /*1000*/  SHF.L.U32 R71, R36, 0x10, RZ ;  /* 0x0000001024477819 */ /* 0x000fe400000006ff */
[C---:B------:R-:W-:Y:S02]  /*1010*/  LOP3.LUT P0, RZ, R69.reuse, 0x7, RZ, 0xc0, !PT ;  /* 0x0000000745ff7812 */ /* 0x040fe4000780c0ff */
[----:B------:R-:W-:Y:S01]  /*1020*/  LEA.HI R69, P1, R69, R0, RZ, 0x1d ;  /* 0x0000000045457211 */ /* 0x000fe2000783e8ff */
[----:B------:R-:W-:Y:S01]  /*1030*/  FFMA.FTZ R70, R4, R71, R70 ;  /* 0x0000004704467223 */ /* 0x000fe20000010046 */
[----:B------:R-:W-:Y:S01]  /*1040*/  SHF.L.U32 R71, R37, 0x10, RZ ;  /* 0x0000001025477819 */ /* 0x000fe200000006ff */
[----:B------:R-:W-:Y:S01]  /*1050*/  IMAD.U32 R4, R5, 0x10000, RZ ;  /* 0x0001000005047824 */ /* 0x000fe200078e00ff */
[----:B------:R-:W-:-:S02]  /*1060*/  LOP3.LUT R37, R37, 0xffff0000, RZ, 0xc0, !PT ;  /* 0xffff000025257812 */ /* 0x000fc400078ec0ff */
[----:B------:R-:W-:Y:S01]  /*1070*/  LEA.HI.X.SX32 R0, R0, RZ, 0x1, P1 ;  /* 0x000000ff00007211 */ /* 0x000fe200008f0eff */
[----:B------:R-:W-:Y:S01]  /*1080*/  FFMA.FTZ R70, R4, R71, R70 ;  /* 0x0000004704467223 */ /* 0x000fe20000010046 */
[----:B------:R-:W-:Y:S02]  /*1090*/  LOP3.LUT R4, R5, 0xffff0000, RZ, 0xc0, !PT ;  /* 0xffff000005047812 */ /* 0x000fe400078ec0ff */
[----:B------:R-:W-:Y:S02]  /*10a0*/  SHF.L.U32 R5, R38, 0x10, RZ ;  /* 0x0000001026057819 */ /* 0x000fe400000006ff */
[----:B------:R-:W-:Y:S01]  /*10b0*/  LOP3.LUT R71, R39, 0xffff0000, RZ, 0xc0, !PT ;  /* 0xffff000027477812 */ /* 0x000fe200078ec0ff */
[----:B------:R-:W-:Y:S01]  /*10c0*/  FFMA.FTZ R37, R4, R37, R70 ;  /* 0x0000002504257223 */ /* 0x000fe20000010046 */
[----:B------:R-:W-:Y:S01]  /*10d0*/  LOP3.LUT R70, R9, 0xffff0000, RZ, 0xc0, !PT ;  /* 0xffff000009467812 */ /* 0x000fe200078ec0ff */
[----:B------:R-:W-:-:S04]  /*10e0*/  IMAD.U32 R4, R6, 0x10000, RZ ;  /* 0x0001000006047824 */ /* 0x000fc800078e00ff */
[----:B------:R-:W-:Y:S01]  /*10f0*/  FFMA.FTZ R36, R4, R5, R37 ;  /* 0x0000000504247223 */ /* 0x000fe20000010025 */
[----:B------:R-:W-:Y:S01]  /*1100*/  LOP3.LUT R4, R6, 0xffff0000, RZ, 0xc0, !PT ;  /* 0xffff000006047812 */ /* 0x000fe200078ec0ff */
[----:B------:R-:W-:Y:S01]  /*1110*/  IMAD.U32 R5, R7, 0x10000, RZ ;  /* 0x0001000007057824 */ /* 0x000fe200078e00ff */
[----:B------:R-:W-:Y:S02]  /*1120*/  LOP3.LUT R37, R38, 0xffff0000, RZ, 0xc0, !PT ;  /* 0xffff000026257812 */ /* 0x000fe400078ec0ff */
[----:B------:R-:W-:Y:S02]  /*1130*/  SHF.L.U32 R38, R39, 0x10, RZ ;  /* 0x0000001027267819 */ /* 0x000fe400000006ff */
[----:B------:R-:W-:Y:S01]  /*1140*/  LOP3.LUT R6, R7, 0xffff0000, RZ, 0xc0, !PT ;  /* 0xffff000007067812 */ /* 0x000fe200078ec0ff */
[----:B------:R-:W-:Y:S01]  /*1150*/  FFMA.FTZ R4, R4, R37, R36 ;  /* 0x0000002504047223 */ /* 0x000fe20000010024 */
[C---:B------:R-:W-:Y:S01]  /*1160*/  LOP3.LUT R36, R8.reuse, 0xffff0000, RZ, 0xc0, !PT ;  /* 0xffff000008247812 */ /* 0x040fe200078ec0ff */
[----:B------:R-:W-:Y:S01]  /*1170*/  IMAD.U32 R7, R8, 0x10000, RZ ;  /* 0x0001000008077824 */ /* 0x000fe200078e00ff */
[----:B------:R-:W-:Y:S01]  /*1180*/  SHF.L.U32 R39, R9, 0x10, RZ ;  /* 0x0000001009277819 */ /* 0x000fe200000006ff */
[----:B------:R-:W-:Y:S01]  /*1190*/  FFMA.FTZ R4, R5, R38, R4 ;  /* 0x0000002605047223 */ /* 0x000fe20000010004 */
[C---:B------:R-:W-:Y:S01]  /*11a0*/  LOP3.LUT R9, R40.reuse, 0xffff0000, RZ, 0xc0, !PT ;  /* 0xffff000028097812 */ /* 0x040fe200078ec0ff */
[----:B------:R-:W-:Y:S01]  /*11b0*/  IMAD.U32 R8, R40, 0x10000, RZ ;  /* 0x0001000028087824 */ /* 0x000fe200078e00ff */
[C---:B------:R-:W-:Y:S01]  /*11c0*/  SHF.L.U32 R40, R41.reuse, 0x10, RZ ;  /* 0x0000001029287819 */ /* 0x040fe200000006ff */
[----:B------:R-:W-:Y:S01]  /*11d0*/  FFMA.FTZ R71, R6, R71, R4 ;  /* 0x0000004706477223 */ /* 0x000fe20000010004 */
[----:B------:R-:W-:Y:S01]  /*11e0*/  LOP3.LUT R41, R41, 0xffff0000, RZ, 0xc0, !PT ;  /* 0xffff000029297812 */ /* 0x000fe200078ec0ff */
[C---:B------:R-:W-:Y:S01]  /*11f0*/  IMAD.U32 R4, R10.reuse, 0x10000, RZ ;  /* 0x000100000a047824 */ /* 0x040fe200078e00ff */
[----:B------:R-:W-:Y:S01]  /*1200*/  LOP3.LUT R6, R10, 0xffff0000, RZ, 0xc0, !PT ;  /* 0xffff00000a067812 */ /* 0x000fe200078ec0ff */
[----:B------:R-:W-:Y:S01]  /*1210*/  FFMA.FTZ R7, R7, R8, R71 ;  /* 0x0000000807077223 */ /* 0x000fe20000010047 */
[C---:B------:R-:W-:Y:S01]  /*1220*/  SHF.L.U32 R5, R11.reuse, 0x10, RZ ;  /* 0x000000100b057819 */ /* 0x040fe200000006ff */
[----:B------:R-:W-:Y:S01]  /*1230*/  IMAD.U32 R71, R44, 0x10000, RZ ;  /* 0x000100002c477824 */ /* 0x000fe200078e00ff */
[----:B------:R-:W-:Y:S01]  /*1240*/  LOP3.LUT R10, R11, 0xffff0000, RZ, 0xc0, !PT ;  /* 0xffff00000b0a7812 */ /* 0x000fe200078ec0ff */
[----:B------:R-:W-:Y:S01]  /*1250*/  FFMA.FTZ R7, R36, R9, R7 ;  /* 0x0000000924077223 */ /* 0x000fe20000010007 */
[C---:B------:R-:W-:Y:S01]  /*1260*/  LOP3.LUT R11, R42.reuse, 0xffff0000, RZ, 0xc0, !PT ;  /* 0xffff00002a0b7812 */ /* 0x040fe200078ec0ff */
[----:B------:R-:W-:Y:S01]  /*1270*/  IMAD.U32 R37, R42, 0x10000, RZ ;  /* 0x000100002a257824 */ /* 0x000fe200078e00ff */
[----:B------:R-:W-:Y:S01]  /*1280*/  SHF.L.U32 R8, R43, 0x10, RZ ;  /* 0x000000102b087819 */ /* 0x000fe200000006ff */
[----:B------:R-:W-:Y:S01]  /*1290*/  FFMA.FTZ R7, R39, R40, R7 ;  /* 0x0000002827077223 */ /* 0x000fe20000010007 */
[----:B------:R-:W-:Y:S01]  /*12a0*/  LOP3.LUT R39, R44, 0xffff0000, RZ, 0xc0, !PT ;  /* 0xffff00002c277812 */ /* 0x000fe200078ec0ff */
[----:B------:R-:W-:Y:S01]  /*12b0*/  IMAD.U32 R38, R12, 0x10000, RZ ;  /* 0x000100000c267824 */ /* 0x000fe200078e00ff */
[C---:B------:R-:W-:Y:S01]  /*12c0*/  SHF.L.U32 R40, R45.reuse, 0x10, RZ ;  /* 0x000000102d287819 */ /* 0x040fe200000006ff */
[----:B------:R-:W-:Y:S01]  /*12d0*/  IMAD.U32 R42, R14, 0x10000, RZ ;  /* 0x000100000e2a7824 */ /* 0x000fe200078e00ff */
[----:B------:R-:W-:Y:S01]  /*12e0*/  LOP3.LUT R44, R45, 0xffff0000, RZ, 0xc0, !PT ;  /* 0xffff00002d2c7812 */ /* 0x000fe200078ec0ff */
[----:B------:R-:W-:Y:S01]  /*12f0*/  FFMA.FTZ R45, R70, R41, R7 ;  /* 0x00000029462d7223 */ /* 0x000fe20000010007 */
[----:B------:R-:W-:-:S02]  /*1300*/  LOP3.LUT R70, R52, 0xffff0000, RZ, 0xc0, !PT ;  /* 0xffff000034467812 */ /* 0x000fc400078ec0ff */
[----:B------:R-:W-:Y:S01]  /*1310*/  LOP3.LUT R43, R43, 0xffff0000, RZ, 0xc0, !PT ;  /* 0xffff00002b2b7812 */ /* 0x000fe200078ec0ff */
[----:B------:R-:W-:Y:S01]  /*1320*/  FFMA.FTZ R4, R4, R37, R45 ;  /* 0x0000002504047223 */ /* 0x000fe2000001002d */
[----:B------:R-:W-:Y:S01]  /*1330*/  LOP3.LUT R36, R12, 0xffff0000, RZ, 0xc0, !PT ;  /* 0xffff00000c247812 */ /* 0x000fe200078ec0ff */
[----:B------:R-:W-:Y:S01]  /*1340*/  FMUL.FTZ R70, R70, R73 ;  /* 0x0000004946467220 */ /* 0x000fe20000410000 */
[----:B------:R-:W-:Y:S01]  /*1350*/  SHF.L.U32 R9, R13, 0x10, RZ ;  /* 0x000000100d097819 */ /* 0x000fe200000006ff */
[----:B------:R-:W-:Y:S01]  /*1360*/  IMAD.U32 R73, R52, 0x10000, RZ ;  /* 0x0001000034497824 */ /* 0x000fe200078e00ff */
[C---:B------:R-:W-:Y:S01]  /*1370*/  SHF.L.U32 R52, R17.reuse, 0x10, RZ ;  /* 0x0000001011347819 */ /* 0x040fe200000006ff */
[----:B------:R-:W-:Y:S01]  /*1380*/  FFMA.FTZ R4, R6, R11, R4 ;  /* 0x0000000b06047223 */ /* 0x000fe20000010004 */
[----:B------:R-:W-:Y:S01]  /*1390*/  LOP3.LUT R17, R17, 0xffff0000, RZ, 0xc0, !PT ;  /* 0xffff000011117812 */ /* 0x000fe200078ec0ff */
[----:B------:R-:W-:Y:S01]  /*13a0*/  FFMA.FTZ R16, R73, R16, R70 ;  /* 0x0000001049107223 */ /* 0x000fe20000010046 */
[----:B------:R-:W-:Y:S01]  /*13b0*/  SHF.L.U32 R6, R23, 0x10, RZ ;  /* 0x0000001017067819 */ /* 0x000fe200000006ff */
[C---:B------:R-:W-:Y:S01]  /*13c0*/  IMAD.U32 R73, R53.reuse, 0x10000, RZ ;  /* 0x0001000035497824 */ /* 0x040fe200078e00ff */
[----:B------:R-:W-:Y:S01]  /*13d0*/  LOP3.LUT R53, R53, 0xffff0000, RZ, 0xc0, !PT ;  /* 0xffff000035357812 */ /* 0x000fe200078ec0ff */
[C---:B------:R-:W-:Y:S01]  /*13e0*/  IMAD.U32 R11, R63.reuse, 0x10000, RZ ;  /* 0x000100003f0b7824 */ /* 0x040fe200078e00ff */
[----:B------:R-:W-:Y:S01]  /*13f0*/  LOP3.LUT R63, R63, 0xffff0000, RZ, 0xc0, !PT ;  /* 0xffff00003f3f7812 */ /* 0x000fe200078ec0ff */
[----:B------:R-:W-:Y:S01]  /*1400*/  FFMA.FTZ R16, R73, R52, R16 ;  /* 0x0000003449107223 */ /* 0x000fe20000010010 */
[C---:B------:R-:W-:Y:S01]  /*1410*/  SHF.L.U32 R52, R18.reuse, 0x10, RZ ;  /* 0x0000001012347819 */ /* 0x040fe200000006ff */
        /* <DEDUP_REMOVED lines=49> */
[----:B------:R-:W-:Y:S01]  /*1730*/  SHF.L.U32 R18, R67, 0x10, RZ ;  /* 0x0000001043127819 */ /* 0x000fe200000006ff */
        /* <DEDUP_REMOVED lines=8> */
[C---:B------:R-:W-:Y:S01]  /*17c0*/  IMAD.U32 R4, R28.reuse, 0x10000, RZ ;  /* 0x000100001c047824 */ /* 0x040fe200078e00ff */
[----:B------:R-:W-:Y:S01]  /*17d0*/  LOP3.LUT R28, R28, 0xffff0000, RZ, 0xc0, !PT ;  /* 0xffff00001c1c7812 */ /* 0x000fe200078ec0ff */
[----:B------:R-:W-:Y:S01]  /*17e0*/  FFMA.FTZ R5, R5, R8, R6 ;  /* 0x0000000805057223 */ /* 0x000fe20000010006 */
[----:B------:R-:W-:Y:S01]  /*17f0*/  SHF.L.U32 R8, R25, 0x10, RZ ;  /* 0x0000001019087819 */ /* 0x000fe200000006ff */
[----:B------:R-:W-:Y:S01]  /*1800*/  IMAD.U32 R6, R65, 0x10000, RZ ;  /* 0x0001000041067824 */ /* 0x000fe200078e00ff */
[----:B------:R-:W-:Y:S01]  /*1810*/  LOP3.LUT R12, R49, 0xffff0000, RZ, 0xc0, !PT ;  /* 0xffff0000310c7812 */ /* 0x000fe200078ec0ff */
[----:B------:R-:W-:Y:S01]  /*1820*/  FFMA.FTZ R5, R10, R11, R5 ;  /* 0x0000000b0a057223 */ /* 0x000fe20000010005 */
[----:B------:R-:W-:Y:S01]  /*1830*/  LOP3.LUT R10, R66, 0xffff0000, RZ, 0xc0, !PT ;  /* 0xffff0000420a7812 */ /* 0x000fe200078ec0ff */
[----:B------:R-:W-:Y:S01]  /*1840*/  IMAD.U32 R7, R48, 0x10000, RZ ;  /* 0x0001000030077824 */ /* 0x000fe200078e00ff */
[----:B------:R-:W-:Y:S01]  /*1850*/  LOP3.LUT R11, R26, 0xffff0000, RZ, 0xc0, !PT ;  /* 0xffff00001a0b7812 */ /* 0x000fe200078ec0ff */
[----:B------:R-:W-:Y:S01]  /*1860*/  FFMA.FTZ R5, R6, R8, R5 ;  /* 0x0000000806057223 */ /* 0x000fe20000010005 */
[----:B------:R-:W-:Y:S01]  /*1870*/  LOP3.LUT R13, R50, 0xffff0000, RZ, 0xc0, !PT ;  /* 0xffff0000320d7812 */ /* 0x000fe200078ec0ff */
[----:B------:R-:W-:Y:S01]  /*1880*/  IMAD.U32 R6, R66, 0x10000, RZ ;  /* 0x0001000042067824 */ /* 0x000fe200078e00ff */
        /* <DEDUP_REMOVED lines=12> */
[----:B------:R-:W-:Y:S01]  /*1950*/  LOP3.LUT R9, R48, 0xffff0000, RZ, 0xc0, !PT ;  /* 0xffff000030097812 */ /* 0x000fe200078ec0ff */
[----:B------:R-:W-:Y:S01]  /*1960*/  IMAD.U32 R14, R57, 0x10000, RZ ;  /* 0x00010000390e7824 */ /* 0x000fe200078e00ff */
        /* <DEDUP_REMOVED lines=19> */
[----:B------:R-:W-:Y:S01]  /*1aa0*/  IMAD.U32 R11, R50, 0x10000, RZ ;  /* 0x00010000320b7824 */ /* 0x000fe200078e00ff */
[----:B------:R-:W-:Y:S01]  /*1ab0*/  SHF.L.U32 R8, R31, 0x10, RZ ;  /* 0x000000101f087819 */ /* 0x000fe200000006ff */
[----:B------:R-:W-:Y:S01]  /*1ac0*/  FFMA.FTZ R4, R29, R12, R4 ;  /* 0x0000000c1d047223 */ /* 0x000fe20000010004 */
[----:B------:R-:W-:Y:S01]  /*1ad0*/  LOP3.LUT R31, R31, 0xffff0000, RZ, 0xc0, !PT ;  /* 0xffff00001f1f7812 */ /* 0x000fe200078ec0ff */
[C---:B------:R-:W-:Y:S01]  /*1ae0*/  IMAD.U32 R12, R58.reuse, 0x10000, RZ ;  /* 0x000100003a0c7824 */ /* 0x040fe200078e00ff */
[----:B------:R-:W-:Y:S01]  /*1af0*/  LOP3.LUT R58, R58, 0xffff0000, RZ, 0xc0, !PT ;  /* 0xffff00003a3a7812 */ /* 0x000fe200078ec0ff */
[----:B------:R-:W-:-:S02]  /*1b00*/  FFMA.FTZ R7, R10, R33, R7 ;  /* 0x000000210a077223 */ /* 0x000fc40000010007 */
[----:B------:R-:W-:Y:S02]  /*1b10*/  FFMA.FTZ R4, R6, R11, R4 ;  /* 0x0000000b06047223 */ /* 0x000fe40000010004 */
[----:B------:R-:W-:Y:S01]  /*1b20*/  FFMA.FTZ R5, R12, R5, R7 ;  /* 0x000000050c057223 */ /* 0x000fe20000010007 */
[C---:B------:R-:W-:Y:S01]  /*1b30*/  SHF.L.U32 R7, R35.reuse, 0x10, RZ ;  /* 0x0000001023077819 */ /* 0x040fe200000006ff */
[----:B------:R-:W-:Y:S01]  /*1b40*/  FFMA.FTZ R4, R30, R13, R4 ;  /* 0x0000000d1e047223 */ /* 0x000fe20000010004 */
[----:B------:R-:W-:Y:S01]  /*1b50*/  LOP3.LUT R35, R35, 0xffff0000, RZ, 0xc0, !PT ;  /* 0xffff000023237812 */ /* 0x000fe200078ec0ff */
[----:B------:R-:W-:Y:S01]  /*1b60*/  IMAD.U32 R6, R59, 0x10000, RZ ;  /* 0x000100003b067824 */ /* 0x000fe200078e00ff */
[----:B------:R-:W-:Y:S01]  /*1b70*/  LEA R12, P1, R69, c[0x0][0x3c8], 0x2 ;  /* 0x0000f200450c7a11 */ /* 0x000fe200078210ff */
[----:B------:R-:W-:Y:S02]  /*1b80*/  FFMA.FTZ R5, R58, R34, R5 ;  /* 0x000000223a057223 */ /* 0x000fe40000010005 */
[----:B------:R-:W-:Y:S01]  /*1b90*/  FFMA.FTZ R4, R8, R15, R4 ;  /* 0x0000000f08047223 */ /* 0x000fe20000010004 */
[----:B------:R-:W-:Y:S01]  /*1ba0*/  LOP3.LUT R8, R59, 0xffff0000, RZ, 0xc0, !PT ;  /* 0xffff00003b087812 */ /* 0x000fe200078ec0ff */
[----:B------:R-:W-:-:S02]  /*1bb0*/  FFMA.FTZ R5, R6, R7, R5 ;  /* 0x0000000706057223 */ /* 0x000fc40000010005 */
[----:B------:R-:W-:Y:S02]  /*1bc0*/  FFMA.FTZ R4, R31, R16, R4 ;  /* 0x000000101f047223 */ /* 0x000fe40000010004 */
[----:B------:R-:W-:Y:S02]  /*1bd0*/  FFMA.FTZ R8, R8, R35, R5 ;  /* 0x0000002308087223 */ /* 0x000fe40000010005 */
[----:B------:R-:W-:Y:S01]  /*1be0*/  IMAD.SHL.U32 R11, R68, 0x4, RZ ;  /* 0x00000004440b7824 */ /* 0x000fe200078e00ff */
[----:B------:R-:W1:Y:S04]  /*1bf0*/  SHFL.BFLY PT, R5, R4, 0x4, 0x1f ;  /* 0x0c801f0004057f89 */ /* 0x000e6800000e0000 */
[----:B------:R-:W2:Y:S01]  /*1c00*/  SHFL.BFLY PT, R7, R8, 0x4, 0x1f ;  /* 0x0c801f0008077f89 */ /* 0x000ea200000e0000 */
[----:B-1----:R-:W-:-:S02]  /*1c10*/  FADD.FTZ R5, R4, R5 ;  /* 0x0000000504057221 */ /* 0x002fc40000010000 */
[----:B--2---:R-:W-:-:S03]  /*1c20*/  FADD.FTZ R7, R8, R7 ;  /* 0x0000000708077221 */ /* 0x004fc60000010000 */
[----:B------:R-:W1:Y:S01]  /*1c30*/  SHFL.BFLY PT, R6, R5, 0x2, 0x1f ;  /* 0x0c401f0005067f89 */ /* 0x000e6200000e0000 */
[----:B------:R-:W-:-:S03]  /*1c40*/  IADD3 R8, R11, 0x10, R11 ;  /* 0x000000100b087810 */ /* 0x000fc60007ffe00b */
[----:B------:R-:W2:Y:S01]  /*1c50*/  SHFL.BFLY PT, R10, R7, 0x2, 0x1f ;  /* 0x0c401f00070a7f89 */ /* 0x000ea200000e0000 */
[----:B-1----:R-:W-:Y:S02]  /*1c60*/  FADD.FTZ R14, R5, R6 ;  /* 0x00000006050e7221 */ /* 0x002fe40000010000 */
[C---:B------:R-:W-:Y:S01]  /*1c70*/  IMAD.WIDE R4, R11.reuse, 0x10, R2 ;  /* 0x000000100b047825 */ /* 0x040fe200078e0202 */
[----:B------:R-:W-:Y:S02]  /*1c80*/  IADD3 R11, R11, R8, RZ ;  /* 0x000000080b0b7210 */ /* 0x000fe40007ffe0ff */
[----:B------:R-:W1:Y:S01]  /*1c90*/  SHFL.BFLY PT, R13, R14, 0x1, 0x1f ;  /* 0x0c201f000e0d7f89 */ /* 0x000e6200000e0000 */
[----:B--2---:R-:W-:-:S05]  /*1ca0*/  FADD.FTZ R10, R7, R10 ;  /* 0x0000000a070a7221 */ /* 0x004fca0000010000 */
[----:B------:R-:W2:Y:S01]  /*1cb0*/  SHFL.BFLY PT, R9, R10, 0x1, 0x1f ;  /* 0x0c201f000a097f89 */ /* 0x000ea200000e0000 */
[----:B-1----:R-:W-:Y:S01]  /*1cc0*/  @!P0 FADD.FTZ R6, R14, R13 ;  /* 0x0000000d0e068221 */ /* 0x002fe20000010000 */
[----:B------:R-:W-:-:S03]  /*1cd0*/  LEA.HI.X R13, R69, c[0x0][0x3cc], R0, 0x2, P1 ;  /* 0x0000f300450d7a11 */ /* 0x000fc600008f1400 */
[----:B------:R-:W-:Y:S02]  /*1ce0*/  @!P0 FMUL.FTZ R15, R6, c[0x0][0x2d4] ;  /* 0x0000b500060f8a20 */ /* 0x000fe40000410000 */
[----:B--2---:R-:W-:Y:S02]  /*1cf0*/  FADD.FTZ R9, R10, R9 ;  /* 0x000000090a097221 */ /* 0x004fe40000010000 */
[C---:B------:R-:W-:Y:S01]  /*1d00*/  IMAD.WIDE R6, R68.reuse, 0x40, R4 ;  /* 0x0000004044067825 */ /* 0x040fe200078e0204 */
[----:B------:R-:W-:Y:S03]  /*1d10*/  @!P0 STG.E [R12.64], R15 ;  /* 0x0000000f0c008986 */ /* 0x000fe6000c101904 */
[----:B------:R-:W-:Y:S02]  /*1d20*/  FMUL.FTZ R17, R9, c[0x0][0x2d4] ;  /* 0x0000b50009117a20 */ /* 0x000fe40000410000 */
[----:B------:R-:W-:-:S03]  /*1d30*/  IMAD.WIDE R68, R68, 0x40, R6 ;  /* 0x0000004044447825 */ /* 0x000fc600078e0206 */
[----:B------:R-:W-:Y:S01]  /*1d40*/  @!P0 STG.E [R12.64+0x80], R17 ;  /* 0x000080110c008986 */ /* 0x000fe2000c101904 */
[----:B------:R-:W-:-:S03]  /*1d50*/  IMAD.WIDE R8, R8, 0x10, R2 ;  /* 0x0000001008087825 */ /* 0x000fc600078e0202 */
[----:B------:R-:W-:Y:S01]  /*1d60*/  STG.E.128 [R2.64], RZ ;  /* 0x000000ff02007986 */ /* 0x000fe2000c101d04 */
[----:B------:R-:W-:-:S03]  /*1d70*/  IMAD.WIDE R10, R11, 0x10, R2 ;  /* 0x000000100b0a7825 */ /* 0x000fc600078e0202 */
[----:B------:R-:W-:Y:S04]  /*1d80*/  STG.E.128 [R4.64], RZ ;  /* 0x000000ff04007986 */ /* 0x000fe8000c101d04 */
[----:B------:R-:W-:Y:S04]  /*1d90*/  STG.E.128 [R6.64], RZ ;  /* 0x000000ff06007986 */ /* 0x000fe8000c101d04 */
[----:B------:R-:W-:Y:S04]  /*1da0*/  STG.E.128 [R68.64], RZ ;  /* 0x000000ff44007986 */ /* 0x000fe8000c101d04 */
[----:B------:R-:W-:Y:S04]  /*1db0*/  STG.E.128 [R2.64+0x100], RZ ;  /* 0x000100ff02007986 */ /* 0x000fe8000c101d04 */
[----:B------:R-:W-:Y:S04]  /*1dc0*/  STG.E.128 [R4.64+0x100], RZ ;  /* 0x000100ff04007986 */ /* 0x000fe8000c101d04 */
[----:B------:R-:W-:Y:S04]  /*1dd0*/  STG.E.128 [R8.64], RZ ;  /* 0x000000ff08007986 */ /* 0x000fe8000c101d04 */
[----:B------:R-:W-:Y:S04]  /*1de0*/  STG.E.128 [R10.64], RZ ;  /* 0x000000ff0a007986 */ /* 0x000fe8000c101d04 */
[----:B------:R-:W-:Y:S04]  /*1df0*/  STG.E.128 [R2.64+0x200], RZ ;  /* 0x000200ff02007986 */ /* 0x000fe8000c101d04 */
[----:B------:R-:W-:Y:S04]  /*1e00*/  STG.E.128 [R4.64+0x200], RZ ;  /* 0x000200ff04007986 */ /* 0x000fe8000c101d04 */
[----:B------:R-:W-:Y:S04]  /*1e10*/  STG.E.128 [R8.64+0x100], RZ ;  /* 0x000100ff08007986 */ /* 0x000fe8000c101d04 */
[----:B------:R-:W-:Y:S04]  /*1e20*/  STG.E.128 [R10.64+0x100], RZ ;  /* 0x000100ff0a007986 */ /* 0x000fe8000c101d04 */
[----:B------:R-:W-:Y:S04]  /*1e30*/  STG.E.128 [R2.64+0x300], RZ ;  /* 0x000300ff02007986 */ /* 0x000fe8000c101d04 */
[----:B------:R-:W-:Y:S04]  /*1e40*/  STG.E.128 [R4.64+0x300], RZ ;  /* 0x000300ff04007986 */ /* 0x000fe8000c101d04 */
[----:B------:R-:W-:Y:S04]  /*1e50*/  STG.E.128 [R8.64+0x200], RZ ;  /* 0x000200ff08007986 */ /* 0x000fe8000c101d04 */
[----:B------:R-:W-:Y:S01]  /*1e60*/  STG.E.128 [R10.64+0x200], RZ ;  /* 0x000200ff0a007986 */ /* 0x000fe2000c101d04 */
[----:B------:R-:W-:Y:S05]  /*1e70*/  EXIT ;  /* 0x000000000000794d */ /* 0x000fea0003800000 */
.L_x_198:
        /* <DEDUP_REMOVED lines=16> */
.L_x_1023:


//--------------------- .text._ZN5flash44flash_bwd_dq_dk_dv_loop_seqk_parallel_kernelI23Flash_bwd_kernel_traitsILi256ELi64ELi64ELi8ELi4ELi2ELi2ELb0ELb1EN7cutlass10bfloat16_tE19Flash_kernel_traitsILi256ELi64ELi64ELi8ES3_EELb0ELb1ELb0ELb0ELb0ELb0ELb0EEEvNS_16Flash_bwd_paramsE --------------------------
	.section	.text._ZN5flash44flash_bwd_dq_dk_dv_loop_seqk_parallel_kernelI23Flash_bwd_kernel_traitsILi256ELi64ELi64ELi8ELi4ELi2ELi2ELb0ELb1EN7cutlass10bfloat16_tE19Flash_kernel_traitsILi256ELi64ELi64ELi8ES3_EELb0ELb1ELb0ELb0ELb0ELb0ELb0EEEvNS_16Flash_bwd_paramsE,"ax",@progbits
	.sectioninfo	@"SHI_REGISTERS=254"
	.align	128
        .global         _ZN5flash44flash_bwd_dq_dk_dv_loop_seqk_parallel_kernelI23Flash_bwd_kernel_traitsILi256ELi64ELi64ELi8ELi4ELi2ELi2ELb0ELb1EN7cutlass10bfloat16_tE19Flash_kernel_traitsILi256ELi64ELi64ELi8ES3_EELb0ELb1ELb0ELb0ELb0ELb0ELb0EEEvNS_16Flash_bwd_paramsE
        .type           _ZN5flash44flash_bwd_dq_dk_dv_loop_seqk_parallel_kernelI23Flash_bwd_kernel_traitsILi256ELi64ELi64ELi8ELi4ELi2ELi2ELb0ELb1EN7cutlass10bfloat16_tE19Flash_kernel_traitsILi256ELi64ELi64ELi8ES3_EELb0ELb1ELb0ELb0ELb0ELb0ELb0EEEvNS_16Flash_bwd_paramsE,@function
        .size           _ZN5flash44flash_bwd_dq_dk_dv_loop_seqk_parallel_kernelI23Flash_bwd_kernel_traitsILi256ELi64ELi64ELi8ELi4ELi2ELi2ELb0ELb1EN7cutlass10bfloat16_tE19Flash_kernel_traitsILi256ELi64ELi64ELi8ES3_EELb0ELb1ELb0ELb0ELb0ELb0ELb0EEEvNS_16Flash_bwd_paramsE,(.L_x_1024 - _ZN5flash44flash_bwd_dq_dk_dv_loop_seqk_parallel_kernelI23Flash_bwd_kernel_traitsILi256ELi64ELi64ELi8ELi4ELi2ELi2ELb0ELb1EN7cutlass10bfloat16_tE19Flash_kernel_traitsILi256ELi64ELi64ELi8ES3_EELb0ELb1ELb0ELb0ELb0ELb0ELb0EEEvNS_16Flash_bwd_paramsE)
        .other          _ZN5flash44flash_bwd_dq_dk_dv_loop_seqk_parallel_kernelI23Flash_bwd_kernel_traitsILi256ELi64ELi64ELi8ELi4ELi2ELi2ELb0ELb1EN7cutlass10bfloat16_tE19Flash_kernel_traitsILi256ELi64ELi64ELi8ES3_EELb0ELb1ELb0ELb0ELb0ELb0ELb0EEEvNS_16Flash_bwd_paramsE,@"STO_CUDA_ENTRY STV_DEFAULT"
_ZN5flash44flash_bwd_dq_dk_dv_loop_seqk_parallel_kernelI23Flash_bwd_kernel_traitsILi256ELi64ELi64ELi8ELi4ELi2ELi2ELb0ELb1EN7cutlass10bfloat16_tE19Flash_kernel_traitsILi256ELi64ELi64ELi8ES3_EELb0ELb1ELb0ELb0ELb0ELb0ELb0EEEvNS_16Flash_bwd_paramsE:
.text._ZN5flash44flash_bwd_dq_dk_dv_loop_seqk_parallel_kernelI23Flash_bwd_kernel_traitsILi256ELi64ELi64ELi8ELi4ELi2ELi2ELb0ELb1EN7cutlass10bfloat16_tE19Flash_kernel_traitsILi256ELi64ELi64ELi8ES3_EELb0ELb1ELb0ELb0ELb0ELb0ELb0EEEvNS_16Flash_bwd_paramsE:
[----:B------:R-:W-:Y:S02]  /*0000*/  MOV R1, c[0x0][0x28] ;  /* 0x00000a0000017a02 */ /* 0x000fe40000000f00 */
[----:B------:R-:W1:Y:S01]  /*0010*/  S2UR UR18, SR_CTAID.X ;  /* 0x00000000001279c3 */ /* 0x000e620000002500 */
[----:B------:R-:W-:Y:S02]  /*0020*/  ULDC UR4, c[0x0][0x218] ;  /* 0x0000860000047ab9 */ /* 0x000fe40000000800 */
[----:B------:R-:W-:-:S04]  /*0030*/  UIADD3 UR5, UR4, 0x3f, URZ ;  /* 0x0000003f04057890 */ /* 0x000fc8000fffe03f */
        /* <DEDUP_REMOVED lines=9> */
[----:B------:R-:W-:Y:S02]  /*00d0*/  ULDC.U8 UR7, c[0x0][0x328] ;  /* 0x0000ca0000077ab9 */ /* 0x000fe40000000000 */
[----:B------:R-:W-:Y:S02]  /*00e0*/  UISETP.NE.AND UP5, UPT, UR7, URZ, UPT ;  /* 0x0000003f0700728c */ /* 0x000fe4000bfa5270 */
[----:B------:R-:W-:Y:S02]  /*00f0*/  ULDC UR61, c[0x0][0x224] ;  /* 0x00008900003d7ab9 */ /* 0x000fe40000000800 */
[----:B------:R-:W3:Y:S01]  /*0100*/  S2UR UR33, SR_CTAID.Y ;  /* 0x00000000002179c3 */ /* 0x000ee20000002600 */
[----:B------:R-:W-:-:S02]  /*0110*/  ULDC UR45, c[0x0][0x22c] ;  /* 0x00008b00002d7ab9 */ /* 0x000fc40000000800 */
[----:B------:R-:W-:Y:S02]  /*0120*/  ULDC UR36, c[0x0][0x1c0] ;  /* 0x0000700000247ab9 */ /* 0x000fe40000000800 */
[----:B------:R-:W-:Y:S02]  /*0130*/  ULDC UR10, c[0x0][0x1c0] ;  /* 0x00007000000a7ab9 */ /* 0x000fe40000000800 */
[----:B------:R-:W-:Y:S02]  /*0140*/  USHF.R.S32.HI UR5, URZ, 0x1f, UR61 ;  /* 0x0000001f3f057899 */ /* 0x000fe4000801143d */
        /* <DEDUP_REMOVED lines=10> */
[--C-:B------:R-:W-:Y:S01]  /*01f0*/  SHF.R.S32.HI R0, RZ, 0x5, R11.reuse ;  /* 0x00000005ff007819 */ /* 0x100fe2000001140b */
[----:B------:R-:W-:Y:S01]  /*0200*/  ULDC UR9, c[0x0][0x1c0] ;  /* 0x0000700000097ab9 */ /* 0x000fe20000000800 */
[----:B------:R-:W-:Y:S01]  /*0210*/  SHF.R.S32.HI R3, RZ, 0x1f, R11 ;  /* 0x0000001fff037819 */ /* 0x000fe2000001140b */
[----:B------:R-:W-:Y:S01]  /*0220*/  UIMAD UR54, UR6, UR4, UR54 ;  /* 0x00000004063672a4 */ /* 0x000fe2000f8e0236 */
[-C--:B------:R-:W-:Y:S01]  /*0230*/  LEA.HI R2, R11, R0.reuse, RZ, 0x1 ;  /* 0x000000000b027211 */ /* 0x080fe200078f08ff */
[----:B---3--:R-:W-:Y:S01]  /*0240*/  UIMAD UR51, UR5, UR33, URZ ;  /* 0x00000021053372a4 */ /* 0x008fe2000f8e023f */
[----:B------:R-:W-:Y:S01]  /*0250*/  LEA.HI R3, R3, R0, RZ, 0x2 ;  /* 0x0000000003037211 */ /* 0x000fe200078f10ff */
[----:B------:R-:W-:Y:S01]  /*0260*/  UIMAD.WIDE.U32 UR42, UR33, UR61, URZ ;  /* 0x0000003d212a72a5 */ /* 0x000fe2000f8e003f */
[----:B------:R-:W-:Y:S01]  /*0270*/  LOP3.LUT R2, R2, 0xfffffffe, RZ, 0xc0, !PT ;  /* 0xfffffffe02027812 */ /* 0x000fe200078ec0ff */
[----:B------:R-:W-:Y:S01]  /*0280*/  UIMAD UR4, UR33, UR9, UR34 ;  /* 0x00000009210472a4 */ /* 0x000fe2000f8e0222 */
[----:B------:R-:W-:Y:S01]  /*0290*/  LOP3.LUT R3, R3, 0xfffffffc, RZ, 0xc0, !PT ;  /* 0xfffffffc03037812 */ /* 0x000fe200078ec0ff */
[----:B------:R-:W-:Y:S01]  /*02a0*/  @!UP5 UIMAD UR5, UR33, UR11, UR34 ;  /* 0x0000000b2105d2a4 */ /* 0x000fe2000f8e0222 */
[----:B------:R-:W-:Y:S01]  /*02b0*/  LEA.HI R13, R19, R224, RZ, 0x4 ;  /* 0x000000e0130d7211 */ /* 0x000fe200078f20ff */
[C---:B------:R-:W-:Y:S01]  /*02c0*/  IMAD.IADD R2, R0.reuse, 0x1, -R2 ;  /* 0x0000000100027824 */ /* 0x040fe200078e0a02 */
[----:B------:R-:W-:Y:S01]  /*02d0*/  SHF.R.S32.HI R7, RZ, 0x2, R5 ;  /* 0x00000002ff077819 */ /* 0x000fe20000011405 */
[----:B------:R-:W-:Y:S01]  /*02e0*/  IMAD.IADD R3, R0, 0x1, -R3 ;  /* 0x0000000100037824 */ /* 0x000fe200078e0a03 */
[----:B------:R-:W-:Y:S01]  /*02f0*/  SHF.R.S32.HI R12, RZ, 0x1f, R5 ;  /* 0x0000001fff0c7819 */ /* 0x000fe20000011405 */
[----:B------:R-:W-:Y:S01]  /*0300*/  IMAD.SHL.U32 R15, R2, 0x10, RZ ;  /* 0x00000010020f7824 */ /* 0x000fe200078e00ff */
[----:B------:R-:W-:Y:S01]  /*0310*/  SHF.R.S32.HI R0, RZ, 0x4, R13 ;  /* 0x00000004ff007819 */ /* 0x000fe2000001140d */
[----:B------:R-:W-:Y:S01]  /*0320*/  USHF.L.U32 UR44, UR45, 0x6, URZ ;  /* 0x000000062d2c7899 */ /* 0x000fe2000800063f */
[----:B------:R-:W-:Y:S01]  /*0330*/  LEA.HI R12, R12, R7, RZ, 0x3 ;  /* 0x000000070c0c7211 */ /* 0x000fe200078f18ff */
[----:B------:R-:W-:Y:S01]  /*0340*/  ULDC UR48, c[0x0][0x214] ;  /* 0x0000850000307ab9 */ /* 0x000fe20000000800 */
[----:B------:R-:W-:Y:S01]  /*0350*/  LEA.HI R6, R13, R0, RZ, 0x1 ;  /* 0x000000000d067211 */ /* 0x000fe200078f08ff */
[----:B------:R-:W-:Y:S01]  /*0360*/  ULDC UR55, c[0x0][0x1c8] ;  /* 0x0000720000377ab9 */ /* 0x000fe20000000800 */
[----:B------:R-:W-:Y:S01]  /*0370*/  LOP3.LUT R12, R12, 0xfffffff8, RZ, 0xc0, !PT ;  /* 0xfffffff80c0c7812 */ /* 0x000fe200078ec0ff */
[----:B------:R-:W-:Y:S01]  /*0380*/  ULDC.U8 UR8, c[0x0][0x3d0] ;  /* 0x0000f40000087ab9 */ /* 0x000fe20000000000 */
[----:B------:R-:W-:Y:S01]  /*0390*/  LOP3.LUT R6, R6, 0xfffffffe, RZ, 0xc0, !PT ;  /* 0xfffffffe06067812 */ /* 0x000fe200078ec0ff */
[----:B------:R-:W-:Y:S01]  /*03a0*/  ULDC UR49, c[0x0][0x224] ;  /* 0x0000890000317ab9 */ /* 0x000fe20000000800 */
[----:B------:R-:W-:Y:S01]  /*03b0*/  LEA.HI R17, R19, R224, RZ, 0x3 ;  /* 0x000000e013117211 */ /* 0x000fe200078f18ff */
[----:B------:R-:W-:Y:S01]  /*03c0*/  IMAD.IADD R12, R7, 0x1, -R12 ;  /* 0x00000001070c7824 */ /* 0x000fe200078e0a0c */
[----:B------:R-:W-:Y:S01]  /*03d0*/  LOP3.LUT R13, R13, 0xfffffff0, RZ, 0xc0, !PT ;  /* 0xfffffff00d0d7812 */ /* 0x000fe200078ec0ff */
[----:B------:R-:W-:Y:S01]  /*03e0*/  IMAD.IADD R6, R0, 0x1, -R6 ;  /* 0x0000000100067824 */ /* 0x000fe200078e0a06 */
[----:B------:R-:W-:Y:S01]  /*03f0*/  LOP3.LUT R7, R17, 0xfffffff8, RZ, 0xc0, !PT ;  /* 0xfffffff811077812 */ /* 0x000fe200078ec0ff */
[----:B------:R-:W-:Y:S01]  /*0400*/  @UP5 UIMAD UR53, UR33, UR48, URZ ;  /* 0x00000030213552a4 */ /* 0x000fe2000f8e023f */
[----:B------:R-:W-:Y:S01]  /*0410*/  LOP3.LUT R11, R11, 0xffffffe0, RZ, 0xc0, !PT ;  /* 0xffffffe00b0b7812 */ /* 0x000fe200078ec0ff */
[C---:B------:R-:W-:Y:S01]  /*0420*/  IMAD.IADD R0, R224.reuse, 0x1, -R13 ;  /* 0x00000001e0007824 */ /* 0x040fe200078e0a0d */
[----:B------:R-:W-:Y:S01]  /*0430*/  SHF.R.S32.HI R230, RZ, 0x3, R17 ;  /* 0x00000003ffe67819 */ /* 0x000fe20000011411 */
[C---:B------:R-:W-:Y:S01]  /*0440*/  IMAD.IADD R8, R224.reuse, 0x1, -R7 ;  /* 0x00000001e0087824 */ /* 0x040fe200078e0a07 */
[----:B------:R-:W-:Y:S01]  /*0450*/  LOP3.LUT R5, R5, 0x7ffffffc, RZ, 0xc0, !PT ;  /* 0x7ffffffc05057812 */ /* 0x000fe200078ec0ff */
[----:B------:R-:W-:Y:S01]  /*0460*/  IMAD.IADD R11, R224, 0x1, -R11 ;  /* 0x00000001e00b7824 */ /* 0x000fe200078e0a0b */
[----:B------:R-:W-:Y:S01]  /*0470*/  SHF.R.S32.HI R7, RZ, 0x1f, R0 ;  /* 0x0000001fff077819 */ /* 0x000fe20000011400 */
[C---:B------:R-:W-:Y:S01]  /*0480*/  IMAD.SHL.U32 R232, R8.reuse, 0x8, RZ ;  /* 0x0000000808e87824 */ /* 0x040fe200078e00ff */
[----:B------:R-:W-:Y:S01]  /*0490*/  LOP3.LUT P4, RZ, R8, 0x4, RZ, 0xc0, !PT ;  /* 0x0000000408ff7812 */ /* 0x000fe2000788c0ff */
[----:B------:R-:W-:Y:S01]  /*04a0*/  IMAD.SHL.U32 R9, R230, 0x40, RZ ;  /* 0x00000040e6097824 */ /* 0x000fe200078e00ff */
[----:B------:R-:W-:Y:S01]  /*04b0*/  LEA.HI R7, R7, R0, RZ, 0x3 ;  /* 0x0000000007077211 */ /* 0x000fe200078f18ff */
[----:B------:R-:W-:Y:S01]  /*04c0*/  UMOV UR39, URZ ;  /* 0x0000003f00277c82 */ /* 0x000fe20008000000 */
[C---:B------:R-:W-:Y:S01]  /*04d0*/  LOP3.LUT P3, RZ, R8.reuse, 0x2, RZ, 0xc0, !PT ;  /* 0x0000000208ff7812 */ /* 0x040fe2000786c0ff */
[----:B------:R-:W-:Y:S01]  /*04e0*/  IMAD.SHL.U32 R8, R8, 0x40, RZ ;  /* 0x0000004008087824 */ /* 0x000fe200078e00ff */
[C---:B------:R-:W-:Y:S01]  /*04f0*/  LOP3.LUT R13, R7.reuse, 0xfffffff8, RZ, 0xc0, !PT ;  /* 0xfffffff8070d7812 */ /* 0x040fe200078ec0ff */
[----:B------:R-:W-:Y:S01]  /*0500*/  IMAD.SHL.U32 R7, R7, 0x40, RZ ;  /* 0x0000004007077824 */ /* 0x000fe200078e00ff */
[----:B------:R-:W-:Y:S01]  /*0510*/  SHF.R.S32.HI R4, RZ, 0x1f, R11 ;  /* 0x0000001fff047819 */ /* 0x000fe2000001140b */
[----:B------:R-:W-:Y:S01]  /*0520*/  UMOV UR59, 0x4 ;  /* 0x00000004003b7882 */ /* 0x000fe20000000000 */
[----:B------:R-:W-:Y:S01]  /*0530*/  LOP3.LUT R8, R8, 0x1c0, RZ, 0xc0, !PT ;  /* 0x000001c008087812 */ /* 0x000fe200078ec0ff */
[----:B------:R-:W-:Y:S01]  /*0540*/  IMAD.IADD R13, R0, 0x1, -R13 ;  /* 0x00000001000d7824 */ /* 0x000fe200078e0a0d */
[----:B------:R-:W-:Y:S01]  /*0550*/  LOP3.LUT R0, R12, 0x1, RZ, 0xc0, !PT ;  /* 0x000000010c007812 */ /* 0x000fe200078ec0ff */
[----:B------:R-:W-:Y:S01]  /*0560*/  ULOP3.LUT UR55, UR34, UR55, URZ, 0x3c, !UPT ;  /* 0x0000003722377292 */ /* 0x000fe2000f8e3c3f */
[----:B------:R-:W-:Y:S01]  /*0570*/  LOP3.LUT R9, R9, 0x1c0, RZ, 0xc0, !PT ;  /* 0x000001c009097812 */ /* 0x000fe200078ec0ff */
[----:B------:R-:W-:Y:S01]  /*0580*/  USHF.L.U32 UR60, UR33, 0x7, URZ ;  /* 0x00000007213c7899 */ /* 0x000fe2000800063f */
[----:B------:R-:W-:Y:S01]  /*0590*/  ISETP.NE.U32.AND P0, PT, R0, 0x1, PT ;  /* 0x000000010000780c */ /* 0x000fe20003f05070 */
[----:B------:R-:W-:Y:S01]  /*05a0*/  UISETP.NE.AND UP6, UPT, UR8, URZ, UPT ;  /* 0x0000003f0800728c */ /* 0x000fe2000bfc5270 */
[----:B------:R-:W-:Y:S01]  /*05b0*/  LOP3.LUT R0, R8, 0x10, R15, 0xf8, !PT ;  /* 0x0000001008007812 */ /* 0x000fe200078ef80f */
[----:B------:R-:W-:Y:S01]  /*05c0*/  USHF.R.S32.HI UR56, URZ, 0x1f, UR34 ;  /* 0x0000001f3f387899 */ /* 0x000fe20008011422 */
[----:B------:R-:W-:Y:S01]  /*05d0*/  LEA.HI R4, R4, R11, RZ, 0x2 ;  /* 0x0000000b04047211 */ /* 0x000fe200078f10ff */
[----:B------:R-:W-:Y:S01]  /*05e0*/  USHF.R.S32.HI UR58, URZ, 0x1f, UR33 ;  /* 0x0000001f3f3a7899 */ /* 0x000fe20008011421 */
[----:B------:R-:W-:Y:S01]  /*05f0*/  LOP3.LUT R10, R9, 0x38, R232, 0xf8, !PT ;  /* 0x00000038090a7812 */ /* 0x000fe200078ef8e8 */
[----:B------:R-:W-:Y:S01]  /*0600*/  USHF.R.S32.HI UR57, URZ, 0x1f, UR34 ;  /* 0x0000001f3f397899 */ /* 0x000fe20008011422 */
[----:B------:R-:W-:Y:S01]  /*0610*/  LOP3.LUT R222, R8, 0x8, R17, 0xf8, !PT ;  /* 0x0000000808de7812 */ /* 0x000fe200078ef811 */
[----:B------:R-:W-:Y:S01]  /*0620*/  UIMAD.WIDE.U32 UR40, UR36, UR42, URZ ;  /* 0x0000002a242872a5 */ /* 0x000fe2000f8e003f */
[----:B------:R-:W-:Y:S01]  /*0630*/  SHF.R.U32.HI R15, RZ, 0x3, R8 ;  /* 0x00000003ff0f7819 */ /* 0x000fe20000011608 */
[----:B------:R-:W-:Y:S01]  /*0640*/  UIMAD UR50, UR37, UR42, URZ ;  /* 0x0000002a253272a4 */ /* 0x000fe2000f8e023f */
[----:B------:R-:W-:Y:S01]  /*0650*/  SHF.R.U32.HI R9, RZ, 0x3, R9 ;  /* 0x00000003ff097819 */ /* 0x000fe20000011609 */
[----:B------:R-:W-:Y:S01]  /*0660*/  USHF.R.S32.HI UR52, URZ, 0x1f, UR46 ;  /* 0x0000001f3f347899 */ /* 0x000fe2000801142e */
[CC--:B------:R-:W-:Y:S01]  /*0670*/  LEA.HI R11, R19.reuse, R224.reuse, RZ, 0x7 ;  /* 0x000000e0130b7211 */ /* 0x0c0fe200078f38ff */
[----:B------:R-:W-:Y:S01]  /*0680*/  UIMAD UR49, UR4, UR49, URZ ;  /* 0x00000031043172a4 */ /* 0x000fe2000f8e023f */
[----:B------:R-:W-:Y:S01]  /*0690*/  LEA.HI R8, R19, R224, RZ, 0x6 ;  /* 0x000000e013087211 */ /* 0x000fe200078f30ff */
[----:B------:R-:W-:Y:S01]  /*06a0*/  @!UP5 UIMAD UR48, UR5, UR48, URZ ;  /* 0x000000300530d2a4 */ /* 0x000fe2000f8e023f */
[----:B------:R-:W-:Y:S01]  /*06b0*/  LOP3.LUT R9, R10, R9, RZ, 0x3c, !PT ;  /* 0x000000090a097212 */ /* 0x000fe200078e3cff */
[----:B------:R-:W-:Y:S01]  /*06c0*/  IMAD.SHL.U32 R10, R6, 0x200, RZ ;  /* 0x00000200060a7824 */ /* 0x000fe200078e00ff */
[----:B------:R-:W-:Y:S01]  /*06d0*/  SHF.R.S32.HI R11, RZ, 0x7, R11 ;  /* 0x00000007ff0b7819 */ /* 0x000fe2000001140b */
[----:B------:R-:W-:Y:S01]  /*06e0*/  USHF.R.S32.HI UR47, URZ, 0x1f, UR44 ;  /* 0x0000001f3f2f7899 */ /* 0x000fe2000801142c */
[----:B------:R-:W-:-:S02]  /*06f0*/  SHF.R.S32.HI R8, RZ, 0x6, R8 ;  /* 0x00000006ff087819 */ /* 0x000fc40000011408 */
[C---:B------:R-:W-:Y:S01]  /*0700*/  R2P PR, R12.reuse, 0x6 ;  /* 0x000000060c007804 */ /* 0x040fe20000000000 */
[----:B------:R-:W-:Y:S01]  /*0710*/  IMAD.SHL.U32 R12, R12, 0x40, RZ ;  /* 0x000000400c0c7824 */ /* 0x000fe200078e00ff */
[----:B------:R-:W-:Y:S01]  /*0720*/  LOP3.LUT R0, R0, 0x8, R17, 0xf8, !PT ;  /* 0x0000000800007812 */ /* 0x000fe200078ef811 */
[----:B------:R-:W-:Y:S01]  /*0730*/  IMAD R17, R11, 0x800, R10 ;  /* 0x000008000b117824 */ /* 0x000fe200078e020a */
[----:B------:R-:W-:Y:S01]  /*0740*/  LOP3.LUT P6, RZ, R13, 0x4, RZ, 0xc0, !PT ;  /* 0x000000040dff7812 */ /* 0x000fe200078cc0ff */
[----:B------:R-:W-:Y:S01]  /*0750*/  IMAD R226, R8, 0x200, R9 ;  /* 0x0000020008e27824 */ /* 0x000fe200078e0209 */
[----:B------:R-:W-:Y:S01]  /*0760*/  LOP3.LUT R0, R10, R0, R15, 0xf6, !PT ;  /* 0x000000000a007212 */ /* 0x000fe200078ef60f */
[----:B------:R-:W-:Y:S01]  /*0770*/  IMAD.SHL.U32 R8, R8, 0x8, RZ ;  /* 0x0000000808087824 */ /* 0x000fe200078e00ff */
[----:B------:R-:W-:Y:S01]  /*0780*/  LOP3.LUT R12, R12, 0x1c0, RZ, 0xc0, !PT ;  /* 0x000001c00c0c7812 */ /* 0x000fe200078ec0ff */
[----:B------:R-:W-:Y:S01]  /*0790*/  IMAD.SHL.U32 R11, R11, 0x20, RZ ;  /* 0x000000200b0b7824 */ /* 0x000fe200078e00ff */
[C---:B------:R-:W-:Y:S01]  /*07a0*/  LOP3.LUT P5, RZ, R13.reuse, 0x2, RZ, 0xc0, !PT ;  /* 0x000000020dff7812 */ /* 0x040fe200078ac0ff */
[----:B------:R-:W-:Y:S01]  /*07b0*/  IMAD.IADD R10, R224, 0x1, -R5 ;  /* 0x00000001e00a7824 */ /* 0x000fe200078e0a05 */
[----:B------:R-:W-:Y:S01]  /*07c0*/  LOP3.LUT R8, R8, 0x18, RZ, 0xc0, !PT ;  /* 0x0000001808087812 */ /* 0x000fe200078ec0ff */
[----:B------:R-:W-:Y:S01]  /*07d0*/  IMAD.SHL.U32 R5, R6, 0x20, RZ ;  /* 0x0000002006057824 */ /* 0x000fe200078e00ff */
[----:B------:R-:W-:Y:S01]  /*07e0*/  SHF.R.U32.HI R9, RZ, 0x3, R12 ;  /* 0x00000003ff097819 */ /* 0x000fe2000001160c */
[----:B------:R-:W-:Y:S01]  /*07f0*/  IMAD.SHL.U32 R10, R10, 0x2, RZ ;  /* 0x000000020a0a7824 */ /* 0x000fe200078e00ff */
[----:B------:R-:W-:Y:S01]  /*0800*/  LOP3.LUT R14, R12, 0x20, R11, 0xf8, !PT ;  /* 0x000000200c0e7812 */ /* 0x000fe200078ef80b */
[----:B------:R-:W-:Y:S01]  /*0810*/  IMAD.SHL.U32 R13, R13, 0x40, RZ ;  /* 0x000000400d0d7824 */ /* 0x000fe200078e00ff */
[----:B------:R-:W-:Y:S01]  /*0820*/  LOP3.LUT R231, R9, R12, R8, 0x1e, !PT ;  /* 0x0000000c09e77212 */ /* 0x000fe200078e1e08 */
[----:B------:R-:W-:Y:S01]  /*0830*/  IMAD.SHL.U32 R224, R224, 0x2, RZ ;  /* 0x00000002e0e07824 */ /* 0x000fe200078e00ff */
[----:B------:R-:W-:Y:S01]  /*0840*/  LOP3.LUT R14, R14, R9, RZ, 0x3c, !PT ;  /* 0x000000090e0e7212 */ /* 0x000fe200078e3cff */
[--C-:B------:R-:W-:Y:S01]  /*0850*/  IMAD R9, R3, 0x400, R10.reuse ;  /* 0x0000040003097824 */ /* 0x100fe200078e020a */
[----:B------:R-:W-:Y:S01]  /*0860*/  LOP3.LUT R5, R8, 0x20, R5, 0xf8, !PT ;  /* 0x0000002008057812 */ /* 0x000fe200078ef805 */
[----:B------:R-:W-:Y:S01]  /*0870*/  IMAD R10, R2, 0x400, R10 ;  /* 0x00000400020a7824 */ /* 0x000fe200078e020a */
[----:B------:R-:W-:Y:S01]  /*0880*/  LOP3.LUT R8, R13, 0x1c0, RZ, 0xc0, !PT ;  /* 0x000001c00d087812 */ /* 0x000fe200078ec0ff */
[----:B------:R-:W-:Y:S01]  /*0890*/  IMAD.IADD R234, R9, 0x1, R14 ;  /* 0x0000000109ea7824 */ /* 0x000fe200078e020e */
[----:B------:R-:W-:Y:S01]  /*08a0*/  SHF.R.S32.HI R4, RZ, 0x2, R4 ;  /* 0x00000002ff047819 */ /* 0x000fe20000011404 */
[----:B------:R-:W-:Y:S01]  /*08b0*/  IMAD.SHL.U32 R9, R6, 0x8, RZ ;  /* 0x0000000806097824 */ /* 0x000fe200078e00ff */
[----:B------:R-:W-:Y:S01]  /*08c0*/  SHF.R.U32.HI R6, RZ, 0x3, R8 ;  /* 0x00000003ff067819 */ /* 0x000fe20000011608 */
[----:B------:R-:W-:Y:S01]  /*08d0*/  IMAD.SHL.U32 R234, R234, 0x2, RZ ;  /* 0x00000002eaea7824 */ /* 0x000fe200078e00ff */
[----:B------:R-:W-:Y:S01]  /*08e0*/  LOP3.LUT R222, R222, R15, RZ, 0x3c, !PT ;  /* 0x0000000fdede7212 */ /* 0x000fe200078e3cff */
[----:B------:R-:W-:Y:S01]  /*08f0*/  IMAD R225, R3, 0x10, R4 ;  /* 0x0000001003e17824 */ /* 0x000fe200078e0204 */
[----:B------:R-:W-:Y:S01]  /*0900*/  LOP3.LUT R9, R8, 0x8, R9, 0xf8, !PT ;  /* 0x0000000808097812 */ /* 0x000fe200078ef809 */
[----:B------:R-:W-:Y:S01]  /*0910*/  IMAD.IADD R231, R10, 0x1, R231 ;  /* 0x000000010ae77824 */ /* 0x000fe200078e02e7 */
[----:B------:R-:W-:Y:S01]  /*0920*/  LOP3.LUT R5, R6, R5, R8, 0x1e, !PT ;  /* 0x0000000506057212 */ /* 0x000fe200078e1e08 */
[----:B------:R-:W-:Y:S01]  /*0930*/  IMAD.IADD R222, R17, 0x1, R222 ;  /* 0x0000000111de7824 */ /* 0x000fe200078e02de */
[----:B------:R-:W-:Y:S01]  /*0940*/  LOP3.LUT R8, R7, 0xfffffe00, RZ, 0xc0, !PT ;  /* 0xfffffe0007087812 */ /* 0x000fe200078ec0ff */
[----:B------:R-:W-:Y:S01]  /*0950*/  IMAD.MOV.U32 R7, RZ, RZ, -0x10 ;  /* 0xfffffff0ff077424 */ /* 0x000fe200078e00ff */
[----:B------:R-:W-:Y:S01]  /*0960*/  LOP3.LUT R9, R9, R6, RZ, 0x3c, !PT ;  /* 0x0000000609097212 */ /* 0x000fe200078e3cff */
[----:B------:R-:W-:Y:S01]  /*0970*/  IMAD.SHL.U32 R222, R222, 0x2, RZ ;  /* 0x00000002dede7824 */ /* 0x000fe200078e00ff */
[----:B------:R-:W-:Y:S01]  /*0980*/  LOP3.LUT R217, R5, R8, RZ, 0xfc, !PT ;  /* 0x0000000805d97212 */ /* 0x000fe200078efcff */
[--C-:B------:R-:W-:Y:S01]  /*0990*/  IMAD R4, R3, 0x400, R8.reuse ;  /* 0x0000040003047824 */ /* 0x100fe200078e0208 */
[C---:B------:R-:W-:Y:S01]  /*09a0*/  SEL R3, R213.reuse, 0xffffffe0, !P3 ;  /* 0xffffffe0d5037807 */ /* 0x040fe20005800000 */
[----:B------:R-:W-:Y:S01]  /*09b0*/  IMAD R216, R2, 0x400, R8 ;  /* 0x0000040002d87824 */ /* 0x000fe200078e0208 */
[----:B------:R-:W-:Y:S01]  /*09c0*/  SEL R213, R213, 0xffffffe0, !P5 ;  /* 0xffffffe0d5d57807 */ /* 0x000fe20006800000 */
[----:B------:R-:W-:Y:S01]  /*09d0*/  IMAD.IADD R223, R4, 0x1, R9 ;  /* 0x0000000104df7824 */ /* 0x000fe200078e0209 */
[----:B------:R-:W-:Y:S01]  /*09e0*/  IADD3 R236, R234, 0x20, RZ ;  /* 0x00000020eaec7810 */ /* 0x000fe20007ffe0ff */
[----:B------:R-:W-:Y:S01]  /*09f0*/  IMAD.MOV.U32 R4, RZ, RZ, 0x40 ;  /* 0x00000040ff047424 */ /* 0x000fe200078e00ff */
[----:B------:R-:W-:Y:S01]  /*0a00*/  SEL R7, R7, 0x10, !P0 ;  /* 0x0000001007077807 */ /* 0x000fe20004000000 */
[----:B------:R-:W-:Y:S01]  /*0a10*/  IMAD.IADD R216, R9, 0x1, R216 ;  /* 0x0000000109d87824 */ /* 0x000fe200078e02d8 */
[----:B------:R-:W-:Y:S01]  /*0a20*/  LEA R231, R231, 0x10000, 0x1 ;  /* 0x00010000e7e77811 */ /* 0x000fe200078e08ff */
[----:B------:R-:W-:Y:S01]  /*0a30*/  IMAD.SHL.U32 R223, R223, 0x2, RZ ;  /* 0x00000002dfdf7824 */ /* 0x000fe200078e00ff */
[----:B------:R-:W-:Y:S01]  /*0a40*/  SEL R5, R4, 0xffffffc0, !P4 ;  /* 0xffffffc004057807 */ /* 0x000fe20006000000 */
[----:B------:R-:W-:Y:S01]  /*0a50*/  IMAD.IADD R212, R222, 0x1, R3 ;  /* 0x00000001ded47824 */ /* 0x000fe200078e0203 */
[----:B------:R-:W-:Y:S01]  /*0a60*/  SEL R4, R4, 0xffffffc0, !P6 ;  /* 0xffffffc004047807 */ /* 0x000fe20007000000 */
[----:B------:R-:W-:Y:S01]  /*0a70*/  IMAD.IADD R221, R223, 0x1, R213 ;  /* 0x00000001dfdd7824 */ /* 0x000fe200078e02d5 */
[----:B------:R-:W-:Y:S01]  /*0a80*/  LEA R216, R216, 0x20000, 0x1 ;  /* 0x00020000d8d87811 */ /* 0x000fe200078e08ff */
[----:B------:R-:W-:Y:S01]  /*0a90*/  IMAD.SHL.U32 R218, R0, 0x2, RZ ;  /* 0x0000000200da7824 */ /* 0x000fe200078e00ff */
[----:B------:R-:W-:Y:S01]  /*0aa0*/  @P1 IADD3 R236, R234, -0x20, RZ ;  /* 0xffffffe0eaec1810 */ /* 0x000fe20007ffe0ff */
[----:B------:R-:W-:Y:S01]  /*0ab0*/  IMAD.SHL.U32 R226, R226, 0x2, RZ ;  /* 0x00000002e2e27824 */ /* 0x000fe200078e00ff */
[----:B------:R-:W-:Y:S01]  /*0ac0*/  IADD3 R235, R231, 0x40, RZ ;  /* 0x00000040e7eb7810 */ /* 0x000fe20007ffe0ff */
[----:B------:R-:W-:Y:S01]  /*0ad0*/  IMAD.IADD R214, R4, 0x1, R216 ;  /* 0x0000000104d67824 */ /* 0x000fe200078e02d8 */
[----:B------:R-:W-:Y:S01]  /*0ae0*/  LOP3.LUT R224, R11, 0x6, R224, 0xf8, !PT ;  /* 0x000000060be07812 */ /* 0x000fe200078ef8e0 */
[----:B------:R-:W-:Y:S01]  /*0af0*/  IMAD.IADD R215, R213, 0x1, R216 ;  /* 0x00000001d5d77824 */ /* 0x000fe200078e02d8 */
[----:B------:R-:W-:Y:S01]  /*0b00*/  IADD3 R229, R232, 0x40, RZ ;  /* 0x00000040e8e57810 */ /* 0x000fe20007ffe0ff */
[--C-:B------:R-:W-:Y:S01]  /*0b10*/  IMAD R0, R0, 0x2, R5.reuse ;  /* 0x0000000200007824 */ /* 0x100fe200078e0205 */
[----:B------:R-:W-:Y:S01]  /*0b20*/  IADD3 R228, R232, 0x80, RZ ;  /* 0x00000080e8e47810 */ /* 0x000fe20007ffe0ff */
[----:B------:R-:W-:Y:S01]  /*0b30*/  IMAD.IADD R3, R222, 0x1, R5 ;  /* 0x00000001de037824 */ /* 0x000fe200078e0205 */
[----:B------:R-:W-:Y:S01]  /*0b40*/  IADD3 R227, R232, 0xc0, RZ ;  /* 0x000000c0e8e37810 */ /* 0x000fe20007ffe0ff */
[----:B------:R-:W-:Y:S01]  /*0b50*/  IMAD.IADD R2, R5, 0x1, R212 ;  /* 0x0000000105027824 */ /* 0x000fe200078e02d4 */
[----:B------:R-:W-:Y:S01]  /*0b60*/  @P2 IADD3 R235, R231, -0x40, RZ ;  /* 0xffffffc0e7eb2810 */ /* 0x000fe20007ffe0ff */
[----:B------:R-:W-:-:S02]  /*0b70*/  IMAD.IADD R237, R234, 0x1, R7 ;  /* 0x00000001eaed7824 */ /* 0x000fc400078e0207 */
[----:B------:R-:W-:Y:S02]  /*0b80*/  IMAD.SHL.U32 R217, R217, 0x2, RZ ;  /* 0x00000002d9d97824 */ /* 0x000fe400078e00ff */
[----:B------:R-:W-:Y:S02]  /*0b90*/  IMAD.IADD R238, R7, 0x1, R236 ;  /* 0x0000000107ee7824 */ /* 0x000fe400078e02ec */
[--C-:B------:R-:W-:Y:S02]  /*0ba0*/  IMAD.IADD R220, R223, 0x1, R4.reuse ;  /* 0x00000001dfdc7824 */ /* 0x100fe400078e0204 */
[----:B------:R-:W-:Y:S02]  /*0bb0*/  IMAD.IADD R219, R221, 0x1, R4 ;  /* 0x00000001dddb7824 */ /* 0x000fe400078e0204 */
[----:B------:R-:W-:Y:S02]  /*0bc0*/  IMAD.IADD R213, R213, 0x1, R214 ;  /* 0x00000001d5d57824 */ /* 0x000fe400078e02d6 */
.L_x_243:
[----:B------:R-:W-:Y:S02]  /*0bd0*/  ULDC.64 UR4, c[0x0][0x240] ;  /* 0x0000900000047ab9 */ /* 0x000fe40000000a00 */
[----:B------:R-:W-:-:S02]  /*0be0*/  ULDC.64 UR6, c[0x0][0x250] ;  /* 0x0000940000067ab9 */ /* 0x000fc40000000a00 */
[----:B------:R-:W-:Y:S02]  /*0bf0*/  UISETP.NE.U32.AND UP1, UPT, URZ, UR4, UPT ;  /* 0x000000043f00728c */ /* 0x000fe4000bf25070 */
[----:B------:R-:W-:Y:S02]  /*0c00*/  UISETP.NE.U32.AND UP3, UPT, URZ, UR6, UPT ;  /* 0x000000063f00728c */ /* 0x000fe4000bf65070 */
[----:B------:R-:W-:Y:S02]  /*0c10*/  USHF.R.S32.HI UR38, URZ, 0x1f, UR33 ;  /* 0x0000001f3f267899 */ /* 0x000fe40008011421 */
[----:B------:R-:W-:Y:S02]  /*0c20*/  USHF.L.U32 UR12, UR33, 0x2, URZ ;  /* 0x00000002210c7899 */ /* 0x000fe4000800063f */
[----:B------:R-:W-:Y:S02]  /*0c30*/  UISETP.NE.AND.EX UP1, UPT, URZ, UR5, UPT, UP1 ;  /* 0x000000053f00728c */ /* 0x000fe4000bf25310 */
[----:B------:R-:W-:-:S02]  /*0c40*/  UISETP.NE.AND.EX UP3, UPT, URZ, UR7, UPT, UP3 ;  /* 0x000000073f00728c */ /* 0x000fc4000bf65330 */
[----:B------:R-:W-:Y:S02]  /*0c50*/  USHF.L.U64.HI UR11, UR33, 0x2, UR38 ;  /* 0x00000002210b7899 */ /* 0x000fe40008010226 */
[----:B------:R-:W-:Y:S01]  /*0c60*/  UIADD3 UR4, UP0, UR12, UR4, URZ ;  /* 0x000000040c047290 */ /* 0x000fe2000ff1e03f */
[----:B------:R-:W-:Y:S01]  /*0c70*/  PLOP3.LUT P2, PT, PT, PT, UP1, 0x80, 0x0 ;  /* 0x000000000000781c */ /* 0x000fe20003f4f018 */
[----:B------:R-:W-:Y:S02]  /*0c80*/  ULDC.U8 UR10, c[0x0][0x312] ;  /* 0x0000c480000a7ab9 */ /* 0x000fe40000000000 */
[----:B------:R-:W-:Y:S02]  /*0c90*/  UIADD3.X UR5, UR11, UR5, URZ, UP0, !UPT ;  /* 0x000000050b057290 */ /* 0x000fe400087fe43f */
[----:B------:R-:W-:Y:S01]  /*0ca0*/  ULDC.64 UR8, c[0x0][0x248] ;  /* 0x0000920000087ab9 */ /* 0x000fe20000000a00 */
[----:B-1----:R-:W-:Y:S01]  /*0cb0*/  IMAD.U32 R12, RZ, RZ, UR4 ;  /* 0x00000004ff0c7e24 */ /* 0x002fe2000f8e00ff */
[----:B------:R-:W-:-:S02]  /*0cc0*/  UISETP.NE.AND UP4, UPT, UR10, URZ, UPT ;  /* 0x0000003f0a00728c */ /* 0x000fc4000bf85270 */
[----:B------:R-:W-:Y:S01]  /*0cd0*/  UISETP.EQ.U32.AND UP2, UPT, URZ, UR8, UPT ;  /* 0x000000083f00728c */ /* 0x000fe2000bf42070 */
[----:B------:R-:W-:Y:S01]  /*0ce0*/  IMAD.U32 R13, RZ, RZ, UR5 ;  /* 0x00000005ff0d7e24 */ /* 0x000fe2000f8e00ff */
[----:B------:R-:W-:Y:S02]  /*0cf0*/  @UP3 UIADD3 UR6, UP0, UR12, UR6, URZ ;  /* 0x000000060c063290 */ /* 0x000fe4000ff1e03f */
[----:B------:R-:W-:Y:S02]  /*0d00*/  UISETP.EQ.OR.EX UP2, UPT, URZ, UR9, !UP4, UP2 ;  /* 0x000000093f00728c */ /* 0x000fe4000e742720 */
[----:B------:R-:W-:Y:S02]  /*0d10*/  @UP3 UIADD3.X UR7, UR11, UR7, URZ, UP0, !UPT ;  /* 0x000000070b073290 */ /* 0x000fe400087fe43f */
[----:B------:R-:W-:Y:S02]  /*0d20*/  ULDC.64 UR4, c[0x0][0x118] ;  /* 0x0000460000047ab9 */ /* 0x000fe40000000a00 */
[----:B------:R-:W-:Y:S01]  /*0d30*/  UIADD3 UR10, UP0, UR12, UR8, URZ ;  /* 0x000000080c0a7290 */ /* 0x000fe2000ff1e03f */
[----:B--2---:R-:W2:Y:S01]  /*0d40*/  @P2 LDG.E R9, [R12.64] ;  /* 0x000000040c092981 */ /* 0x004ea2000c1e1900 */
[----:B------:R-:W-:-:S03]  /*0d50*/  PLOP3.LUT P1, PT, PT, PT, UP2, 0x80, 0x0 ;  /* 0x000000000000781c */ /* 0x000fc60003f2f028 */
[----:B---3--:R-:W3:Y:S01]  /*0d60*/  @P2 LDG.E R4, [R12.64+0x4] ;  /* 0x000004040c042981 */ /* 0x008ee2000c1e1900 */
[----:B------:R-:W-:Y:S01]  /*0d70*/  UIADD3.X UR8, UR11, UR9, URZ, UP0, !UPT ;  /* 0x000000090b087290 */ /* 0x000fe200087fe43f */
[----:B------:R-:W-:Y:S01]  /*0d80*/  IMAD.U32 R6, RZ, RZ, UR10 ;  /* 0x0000000aff067e24 */ /* 0x000fe2000f8e00ff */
[----:B------:R-:W-:Y:S01]  /*0d90*/  PLOP3.LUT P0, PT, PT, PT, UP3, 0x80, 0x0 ;  /* 0x000000000000781c */ /* 0x000fe20003f0f038 */
[----:B------:R-:W-:Y:S02]  /*0da0*/  IMAD.U32 R10, RZ, RZ, UR6 ;  /* 0x00000006ff0a7e24 */ /* 0x000fe4000f8e00ff */
[----:B------:R-:W-:Y:S02]  /*0db0*/  IMAD.U32 R11, RZ, RZ, UR7 ;  /* 0x00000007ff0b7e24 */ /* 0x000fe4000f8e00ff */
[----:B------:R-:W-:-:S05]  /*0dc0*/  IMAD.U32 R7, RZ, RZ, UR8 ;  /* 0x00000008ff077e24 */ /* 0x000fca000f8e00ff */
[----:B------:R-:W4:Y:S04]  /*0dd0*/  @!P1 LDG.E R8, [R6.64] ;  /* 0x0000000406089981 */ /* 0x000f28000c1e1900 */
[----:B-----5:R1:W5:Y:S01]  /*0de0*/  @P0 LDG.E R5, [R10.64] ;  /* 0x000000040a050981 */ /* 0x020362000c1e1900 */
[----:B------:R-:W1:Y:S01]  /*0df0*/  S2UR UR28, SR_CTAID.X ;  /* 0x00000000001c79c3 */ /* 0x000e620000002500 */
[----:B------:R-:W-:Y:S02]  /*0e00*/  UMOV UR14, 0xffffffff ;  /* 0xffffffff000e7882 */ /* 0x000fe40000000000 */
[----:B------:R-:W-:Y:S02]  /*0e10*/  UMOV UR26, 0xffffffff ;  /* 0xffffffff001a7882 */ /* 0x000fe40000000000 */
[----:B------:R-:W-:-:S02]  /*0e20*/  ULDC UR8, c[0x0][0xc] ;  /* 0x0000030000087ab9 */ /* 0x000fc40000000800 */
[----:B------:R-:W-:Y:S02]  /*0e30*/  USHF.L.U32 UR8, UR8, 0x6, URZ ;  /* 0x0000000608087899 */ /* 0x000fe4000800063f */
[----:B------:R-:W-:Y:S02]  /*0e40*/  UMOV UR19, URZ ;  /* 0x0000003f00137c82 */ /* 0x000fe40008000000 */
[----:B-1----:R-:W-:-:S04]  /*0e50*/  USHF.L.U32 UR6, UR28, 0x6, URZ ;  /* 0x000000061c067899 */ /* 0x002fc8000800063f */
[----:B------:R-:W-:-:S03]  /*0e60*/  UIMAD UR6, UR8, UR39, UR6 ;  /* 0x00000027080672a4 */ /* 0x000fc6000f8e0206 */
[----:B------:R-:W-:-:S03]  /*0e70*/  ULDC UR8, c[0x0][0x218] ;  /* 0x0000860000087ab9 */ /* 0x000fc60000000800 */
[----:B------:R-:W-:Y:S01]  /*0e80*/  IMAD.U32 R11, RZ, RZ, UR6 ;  /* 0x00000006ff0b7e24 */ /* 0x000fe2000f8e00ff */
[----:B--2---:R-:W1:Y:S08]  /*0e90*/  @P2 R2UR UR14, R9 ;  /* 0x00000000090e23c2 */ /* 0x004e7000000e0000 */
[----:B---3--:R-:W1:Y:S08]  /*0ea0*/  @P2 R2UR UR7, R4 ;  /* 0x00000000040723c2 */ /* 0x008e7000000e0000 */
[----:B----4-:R2:W3:Y:S01]  /*0eb0*/  @!P1 R2UR UR26, R8 ;  /* 0x00000000081a93c2 */ /* 0x0104e200000e0000 */
[----:B------:R-:W-:-:S04]  /*0ec0*/  ISETP.NE.U32.AND P1, PT, RZ, c[0x0][0x248], PT ;  /* 0x00009200ff007a0c */ /* 0x000fc80003f25070 */
[----:B------:R-:W-:-:S03]  /*0ed0*/  ISETP.NE.AND.EX P1, PT, RZ, c[0x0][0x24c], PT, P1 ;  /* 0x00009300ff007a0c */ /* 0x000fc60003f25310 */
[----:B-----5:R2:W4:Y:S01]  /*0ee0*/  @P0 R2UR UR19, R5 ;  /* 0x00000000051303c2 */ /* 0x02052200000e0000 */
[----:B------:R-:W-:Y:S01]  /*0ef0*/  IADD3 R12, P0, R230, UR6, RZ ;  /* 0x00000006e60c7c10 */ /* 0x000fe2000ff1e0ff */
[----:B-1----:R-:W-:Y:S01]  /*0f00*/  @UP1 UIADD3 UR25, UR7, -UR14, URZ ;  /* 0x8000000e07191290 */ /* 0x002fe2000fffe03f */
[----:B------:R-:W-:-:S06]  /*0f10*/  SHF.R.S32.HI R4, RZ, 0x1f, R230 ;  /* 0x0000001fff047819 */ /* 0x000fcc00000114e6 */
[----:B------:R-:W-:Y:S01]  /*0f20*/  @!UP1 ULDC UR25, c[0x0][0x214] ;  /* 0x0000850000199ab9 */ /* 0x000fe20000000800 */
[----:B------:R-:W-:Y:S01]  /*0f30*/  LEA.HI.X.SX32 R11, R11, R4, 0x1, P0 ;  /* 0x000000040b0b7211 */ /* 0x000fe200000f0eff */
[----:B------:R-:W-:Y:S05]  /*0f40*/  @!P1 BRA `(.L_x_199) ;  /* 0x0000007000009947 */ /* 0x000fea0003800000 */
[----:B---3--:R-:W-:-:S13]  /*0f50*/  PLOP3.LUT P0, PT, PT, PT, UP4, 0x80, 0x0 ;  /* 0x000000000000781c */ /* 0x008fda0003f0f048 */
[----:B--2---:R-:W2:Y:S04]  /*0f60*/  @P0 LDG.E R5, [R6.64+0x4] ;  /* 0x0000040406050981 */ /* 0x004ea8000c1e1900 */
[----:B------:R-:W3:Y:S01]  /*0f70*/  @!P0 LDG.E R8, [R6.64] ;  /* 0x0000000406088981 */ /* 0x000ee2000c1e1900 */
[----:B--2---:R-:W1:Y:S02]  /*0f80*/  @P0 R2UR UR6, R5 ;  /* 0x00000000050603c2 */ /* 0x004e6400000e0000 */
[----:B-1----:R-:W-:-:S11]  /*0f90*/  @UP4 UIADD3 UR8, UR6, -UR26, URZ ;  /* 0x8000001a06084290 */ /* 0x002fd6000fffe03f */
[----:B---3--:R1:W2:Y:S01]  /*0fa0*/  @!P0 R2UR UR8, R8 ;  /* 0x00000000080883c2 */ /* 0x0082a200000e0000 */
[----:B------:R-:W-:-:S07]  /*0fb0*/  DEPBAR.LE SB1, 0x0, {2} ;  /* 0x000090040000791a */ /* 0x000fce0000000000 */
.L_x_199:
        /* <DEDUP_REMOVED lines=9> */
[----:B--2---:R-:W2:Y:S01]  /*1050*/  @P0 LDG.E R5, [R6.64] ;  /* 0x0000000406050981 */ /* 0x004ea2000c1e1900 */
[----:B------:R-:W-:Y:S02]  /*1060*/  @!UP2 UISETP.NE.U32.AND UP0, UPT, URZ, UR6, UPT ;  /* 0x000000063f00a28c */ /* 0x000fe4000bf05070 */
[----:B------:R-:W-:Y:S02]  /*1070*/  ULDC UR10, c[0x0][0x21c] ;  /* 0x00008700000a7ab9 */ /* 0x000fe40000000800 */
[----:B------:R-:W-:Y:S02]  /*1080*/  @!UP2 UISETP.NE.AND.EX UP0, UPT, URZ, UR7, UPT, UP0 ;  /* 0x000000073f00a28c */ /* 0x000fe4000bf05300 */
[----:B------:R-:W-:Y:S02]  /*1090*/  USHF.L.U32 UR23, UR18, 0x6, URZ ;  /* 0x0000000612177899 */ /* 0x000fe4000800063f */
[----:B------:R-:W-:Y:S01]  /*10a0*/  @!UP2 USEL UR6, URZ, UR10, !UP0 ;  /* 0x0000000a3f06a287 */ /* 0x000fe2000c000000 */
[----:B--2---:R-:W1:Y:S02]  /*10b0*/  @P0 R2UR UR9, R5 ;  /* 0x00000000050903c2 */ /* 0x004e6400000e0000 */
[----:B-1--4-:R-:W-:-:S02]  /*10c0*/  @UP2 UIADD3 UR15, UR9, -UR19, URZ ;  /* 0x80000013090f2290 */ /* 0x012fc4000fffe03f */
[----:B------:R-:W-:-:S04]  /*10d0*/  @!UP2 UIADD3 UR15, UR6, UR8, -UR19 ;  /* 0x00000008060fa290 */ /* 0x000fc8000fffe813 */
[----:B------:R-:W-:-:S06]  /*10e0*/  UISETP.GT.AND UP0, UPT, UR15, UR23, UPT ;  /* 0x000000170f00728c */ /* 0x000fcc000bf04270 */
[----:B------:R-:W-:-:S13]  /*10f0*/  PLOP3.LUT P0, PT, PT, PT, UP0, 0x80, 0x0 ;  /* 0x000000000000781c */ /* 0x000fda0003f0f008 */
[----:B------:R-:W-:Y:S05]  /*1100*/  @!P0 BRA `(.L_x_200) ;  /* 0x00008b7000008947 */ /* 0x000fea0003800000 */
[----:B------:R-:W-:Y:S02]  /*1110*/  ULDC.64 UR6, c[0x0][0x190] ;  /* 0x0000640000067ab9 */ /* 0x000fe40000000a00 */
[----:B------:R-:W-:Y:S02]  /*1120*/  UISETP.NE.AND UP0, UPT, UR26, -0x1, UPT ;  /* 0xffffffff1a00788c */ /* 0x000fe4000bf05270 */
[----:B------:R-:W-:Y:S02]  /*1130*/  UIMAD.WIDE.U32 UR8, UR14, UR6, URZ ;  /* 0x000000060e0872a5 */ /* 0x000fe4000f8e003f */
[----:B------:R-:W-:Y:S02]  /*1140*/  UIADD3 UR6, UR25, 0x3f, URZ ;  /* 0x0000003f19067890 */ /* 0x000fe4000fffe03f */
[----:B------:R-:W-:Y:S01]  /*1150*/  UIMAD UR24, UR14, UR7, URZ ;  /* 0x000000070e1872a4 */ /* 0x000fe2000f8e023f */
[----:B------:R-:W-:Y:S01]  /*1160*/  PLOP3.LUT P1, PT, PT, PT, UP0, 0x80, 0x0 ;  /* 0x000000000000781c */ /* 0x000fe20003f2f008 */
[----:B------:R-:W-:-:S02]  /*1170*/  USHF.R.S32.HI UR7, URZ, 0x1f, UR6 ;  /* 0x0000001f3f077899 */ /* 0x000fc40008011406 */
[----:B------:R-:W-:Y:S02]  /*1180*/  UISETP.NE.AND UP2, UPT, UR14, -0x1, UPT ;  /* 0xffffffff0e00788c */ /* 0x000fe4000bf45270 */
[----:B------:R-:W-:Y:S02]  /*1190*/  ULEA.HI UR12, UR7, UR6, URZ, 0x6 ;  /* 0x00000006070c7291 */ /* 0x000fe4000f8f303f */
[----:B------:R-:W-:Y:S02]  /*11a0*/  ULDC.64 UR16, c[0x0][0x178] ;  /* 0x00005e0000107ab9 */ /* 0x000fe40000000a00 */
[----:B------:R-:W-:Y:S02]  /*11b0*/  @UP0 UIADD3 UR13, UR19, UR26, URZ ;  /* 0x0000001a130d0290 */ /* 0x000fe4000fffe03f */
[----:B------:R-:W-:Y:S02]  /*11c0*/  UIMAD UR22, UR38, UR16, URZ ;  /* 0x00000010261672a4 */ /* 0x000fe4000f8e023f */
[----:B------:R-:W-:-:S02]  /*11d0*/  ULDC.64 UR20, c[0x0][0x198] ;  /* 0x0000660000147ab9 */ /* 0x000fc40000000a00 */
[----:B------:R-:W-:Y:S02]  /*11e0*/  USHF.R.S32.HI UR35, URZ, 0x6, UR12 ;  /* 0x000000063f237899 */ /* 0x000fe4000801140c */
[----:B------:R-:W-:Y:S02]  /*11f0*/  ULOP3.LUT UR12, UR12, 0xffffffc0, URZ, 0xc0, !UPT ;  /* 0xffffffc00c0c7892 */ /* 0x000fe4000f8ec03f */
[----:B------:R-:W-:Y:S02]  /*1200*/  @UP0 UIMAD.WIDE.U32 UR6, UR13, UR20, URZ ;  /* 0x000000140d0602a5 */ /* 0x000fe4000f8e003f */
[----:B------:R-:W-:Y:S02]  /*1210*/  UIMAD.WIDE.U32 UR10, UR33, UR16, URZ ;  /* 0x00000010210a72a5 */ /* 0x000fe4000f8e003f */
[----:B------:R-:W-:Y:S02]  /*1220*/  UIMAD UR17, UR33, UR17, UR22 ;  /* 0x00000011211172a4 */ /* 0x000fe4000f8e0216 */
[----:B------:R-:W-:-:S02]  /*1230*/  UIADD3 UR22, UR12, -0x40, URZ ;  /* 0xffffffc00c167890 */ /* 0x000fc4000fffe03f */
[----:B------:R-:W-:Y:S02]  /*1240*/  UIADD3 UR29, UR11, UR17, URZ ;  /* 0x000000110b1d7290 */ /* 0x000fe4000fffe03f */
[----:B------:R-:W-:Y:S02]  /*1250*/  @UP2 UIADD3 UR29, UR9, UR24, URZ ;  /* 0x00000018091d2290 */ /* 0x000fe4000fffe03f */
[----:B------:R-:W-:Y:S02]  /*1260*/  @UP0 UIMAD UR27, UR13, UR21, UR7 ;  /* 0x000000150d1b02a4 */ /* 0x000fe4000f8e0207 */
        /* <DEDUP_REMOVED lines=16> */
.L_x_201:
[----:B------:R-:W-:Y:S01]  /*1370*/  IABS R7, c[0x0][0x1c8] ;  /* 0x0000720000077a13 */ /* 0x000fe20000000000 */
[----:B------:R-:W-:Y:S01]  /*1380*/  @UP0 UIADD3 UR8, UR19, UR26, URZ ;  /* 0x0000001a13080290 */ /* 0x000fe2000fffe03f */
[----:B------:R-:W-:Y:S01]  /*1390*/  ISETP.LE.AND P0, PT, RZ, UR55, PT ;  /* 0x00000037ff007c0c */ /* 0x000fe2000bf03270 */
[----:B------:R-:W-:Y:S01]  /*13a0*/  ULDC.64 UR10, c[0x0][0x1a0] ;  /* 0x00006800000a7ab9 */ /* 0x000fe20000000a00 */
[----:B------:R-:W1:Y:S01]  /*13b0*/  I2F.RP R13, R7 ;  /* 0x00000007000d7306 */ /* 0x000e620000209400 */
[----:B------:R-:W-:-:S04]  /*13c0*/  @UP0 UIMAD.WIDE.U32 UR6, UR8, UR10, URZ ;  /* 0x0000000a080602a5 */ /* 0x000fc8000f8e003f */
[----:B------:R-:W-:-:S03]  /*13d0*/  @UP0 UIMAD UR21, UR8, UR11, UR7 ;  /* 0x0000000b081502a4 */ /* 0x000fc6000f8e0207 */
[----:B------:R-:W-:Y:S01]  /*13e0*/  @UP0 UMOV UR20, UR6 ;  /* 0x0000000600140c82 */ /* 0x000fe20008000000 */
[----:B-1----:R-:W1:Y:S02]  /*13f0*/  MUFU.RCP R8, R13 ;  /* 0x0000000d00087308 */ /* 0x002e640000001000 */
[----:B-1----:R-:W-:-:S06]  /*1400*/  IADD3 R8, R8, 0xffffffe, RZ ;  /* 0x0ffffffe08087810 */ /* 0x002fcc0007ffe0ff */
[----:B------:R-:W1:Y:S02]  /*1410*/  F2I.FTZ.U32.TRUNC.NTZ R9, R8 ;  /* 0x0000000800097305 */ /* 0x000e64000021f000 */
[----:B-1----:R-:W-:Y:S02]  /*1420*/  IMAD.MOV R5, RZ, RZ, -R9 ;  /* 0x000000ffff057224 */ /* 0x002fe400078e0a09 */
[----:B------:R-:W-:Y:S02]  /*1430*/  IMAD.MOV.U32 R8, RZ, RZ, RZ ;  /* 0x000000ffff087224 */ /* 0x000fe400078e00ff */
[----:B------:R-:W-:Y:S01]  /*1440*/  IMAD R6, R5, R7, RZ ;  /* 0x0000000705067224 */ /* 0x000fe200078e02ff */
[----:B------:R-:W-:-:S03]  /*1450*/  IABS R5, UR34 ;  /* 0x0000002200057c13 */ /* 0x000fc60008000000 */
[----:B------:R-:W-:-:S06]  /*1460*/  IMAD.HI.U32 R6, R9, R6, R8 ;  /* 0x0000000609067227 */ /* 0x000fcc00078e0008 */
[----:B------:R-:W-:-:S04]  /*1470*/  IMAD.HI.U32 R10, R6, R5, RZ ;  /* 0x00000005060a7227 */ /* 0x000fc800078e00ff */
[----:B------:R-:W-:-:S04]  /*1480*/  IMAD.MOV R6, RZ, RZ, -R10 ;  /* 0x000000ffff067224 */ /* 0x000fc800078e0a0a */
[----:B------:R-:W-:-:S05]  /*1490*/  IMAD R6, R7, R6, R5 ;  /* 0x0000000607067224 */ /* 0x000fca00078e0205 */
[----:B------:R-:W-:-:S13]  /*14a0*/  ISETP.GT.U32.AND P2, PT, R7, R6, PT ;  /* 0x000000060700720c */ /* 0x000fda0003f44070 */
[----:B------:R-:W-:Y:S01]  /*14b0*/  @!P2 IMAD.IADD R6, R6, 0x1, -R7 ;  /* 0x000000010606a824 */ /* 0x000fe200078e0a07 */
[----:B------:R-:W-:Y:S02]  /*14c0*/  @!P2 IADD3 R10, R10, 0x1, RZ ;  /* 0x000000010a0aa810 */ /* 0x000fe40007ffe0ff */
[----:B------:R-:W-:Y:S02]  /*14d0*/  ISETP.NE.AND P2, PT, RZ, c[0x0][0x1c8], PT ;  /* 0x00007200ff007a0c */ /* 0x000fe40003f45270 */
[----:B------:R-:W-:-:S13]  /*14e0*/  ISETP.GE.U32.AND P3, PT, R6, R7, PT ;  /* 0x000000070600720c */ /* 0x000fda0003f66070 */
[----:B------:R-:W-:-:S05]  /*14f0*/  @P3 IADD3 R10, R10, 0x1, RZ ;  /* 0x000000010a0a3810 */ /* 0x000fca0007ffe0ff */
[----:B------:R-:W-:Y:S01]  /*1500*/  @!P0 IMAD.MOV R10, RZ, RZ, -R10 ;  /* 0x000000ffff0a8224 */ /* 0x000fe200078e0a0a */
[----:B------:R-:W-:-:S04]  /*1510*/  @!P2 LOP3.LUT R10, RZ, c[0x0][0x1c8], RZ, 0x33, !PT ;  /* 0x00007200ff0aaa12 */ /* 0x000fc800078e33ff */
[----:B------:R-:W-:Y:S01]  /*1520*/  SHF.R.S32.HI R8, RZ, 0x1f, R10 ;  /* 0x0000001fff087819 */ /* 0x000fe2000001140a */
        /* <DEDUP_REMOVED lines=13> */
.L_x_202:
[----:B------:R-:W-:Y:S01]  /*1600*/  ULDC.64 UR8, c[0x0][0x370] ;  /* 0x0000dc0000087ab9 */ /* 0x000fe20000000a00 */
[----:B------:R-:W-:Y:S01]  /*1610*/  PLOP3.LUT P0, PT, PT, PT, UP5, 0x80, 0x0 ;  /* 0x000000000000781c */ /* 0x000fe20003f0f058 */
[----:B------:R-:W-:Y:S02]  /*1620*/  @UP2 UIMAD.WIDE.U32 UR6, UR14, UR8, URZ ;  /* 0x000000080e0622a5 */ /* 0x000fe4000f8e003f */
[----:B------:R-:W-:Y:S02]  /*1630*/  ULDC UR13, c[0x0][0x234] ;  /* 0x00008d00000d7ab9 */ /* 0x000fe40000000800 */
[----:B------:R-:W-:-:S03]  /*1640*/  @UP2 UIMAD UR17, UR14, UR9, UR7 ;  /* 0x000000090e1122a4 */ /* 0x000fc6000f8e0207 */
[----:B------:R-:W-:Y:S02]  /*1650*/  @UP2 UMOV UR16, UR6 ;  /* 0x0000000600102c82 */ /* 0x000fe40008000000 */
[----:B------:R-:W-:Y:S02]  /*1660*/  ULDC.64 UR6, c[0x0][0x368] ;  /* 0x0000da0000067ab9 */ /* 0x000fe40000000a00 */
[----:B------:R-:W-:-:S04]  /*1670*/  @!UP2 UIMAD UR8, UR38, UR6, URZ ;  /* 0x000000062608a2a4 */ /* 0x000fc8000f8e023f */
[----:B------:R-:W-:Y:S02]  /*1680*/  @!UP2 UIMAD UR8, UR33, UR7, UR8 ;  /* 0x000000072108a2a4 */ /* 0x000fe4000f8e0208 */
[----:B------:R-:W-:-:S04]  /*1690*/  @!UP2 UIMAD.WIDE.U32 UR6, UR33, UR6, URZ ;  /* 0x000000062106a2a5 */ /* 0x000fc8000f8e003f */
[----:B------:R-:W-:-:S03]  /*16a0*/  @!UP2 UIADD3 UR17, UR7, UR8, URZ ;  /* 0x000000080711a290 */ /* 0x000fc6000fffe03f */
[----:B------:R-:W-:Y:S02]  /*16b0*/  ULDC.64 UR8, c[0x0][0x3d8] ;  /* 0x0000f60000087ab9 */ /* 0x000fe40000000a00 */
[----:B------:R-:W-:Y:S02]  /*16c0*/  @!UP2 UMOV UR16, UR6 ;  /* 0x000000060010ac82 */ /* 0x000fe40008000000 */
[----:B------:R-:W-:-:S04]  /*16d0*/  UIMAD.WIDE.U32 UR6, UR28, UR8, URZ ;  /* 0x000000081c0672a5 */ /* 0x000fc8000f8e003f */
[----:B------:R-:W-:Y:S02]  /*16e0*/  UIMAD UR10, UR28, UR9, UR7 ;  /* 0x000000091c0a72a4 */ /* 0x000fe4000f8e0207 */
[----:B------:R-:W-:Y:S02]  /*16f0*/  UIMAD UR7, UR38, UR61, UR51 ;  /* 0x0000003d260772a4 */ /* 0x000fe4000f8e0233 */
[----:B------:R-:W-:Y:S02]  /*1700*/  UIMAD.WIDE.U32 UR8, UR36, UR14, URZ ;  /* 0x0000000e240872a5 */ /* 0x000fe4000f8e003f */
[----:B------:R-:W-:Y:S02]  /*1710*/  UIADD3 UR7, UR43, UR7, URZ ;  /* 0x000000072b077290 */ /* 0x000fe4000fffe03f */
[----:B------:R-:W-:Y:S02]  /*1720*/  USEL UR12, UR6, URZ, UP6 ;  /* 0x0000003f060c7287 */ /* 0x000fe4000b000000 */
[----:B------:R-:W-:-:S02]  /*1730*/  UIMAD UR7, UR36, UR7, UR50 ;  /* 0x00000007240772a4 */ /* 0x000fc4000f8e0232 */
[----:B------:R-:W-:Y:S02]  /*1740*/  USHF.L.U64.HI UR6, UR33, 0x7, UR38 ;  /* 0x0000000721067899 */ /* 0x000fe40008010226 */
[----:B------:R-:W-:Y:S02]  /*1750*/  UIADD3 UR11, UR41, UR7, URZ ;  /* 0x00000007290b7290 */ /* 0x000fe4000fffe03f */
[----:B------:R-:W-:Y:S02]  /*1760*/  UIMAD UR7, UR37, UR14, URZ ;  /* 0x0000000e250772a4 */ /* 0x000fe4000f8e023f */
[----:B------:R-:W-:Y:S02]  /*1770*/  USEL UR28, UR40, UR8, !UP2 ;  /* 0x00000008281c7287 */ /* 0x000fe4000d000000 */
[----:B------:R-:W-:Y:S02]  /*1780*/  @UP2 UIADD3 UR11, UR9, UR7, URZ ;  /* 0x00000007090b2290 */ /* 0x000fe4000fffe03f */
[----:B------:R-:W-:-:S02]  /*1790*/  USEL UR7, UR60, URZ, UP1 ;  /* 0x0000003f3c077287 */ /* 0x000fc40008800000 */
[----:B------:R-:W-:Y:S02]  /*17a0*/  USEL UR6, UR6, URZ, UP1 ;  /* 0x0000003f06067287 */ /* 0x000fe40008800000 */
[----:B------:R-:W-:Y:S02]  /*17b0*/  UIADD3 UR8, UP1, UR22, UR7, URZ ;  /* 0x0000000716087290 */ /* 0x000fe4000ff3e03f */
[----:B------:R-:W-:Y:S02]  /*17c0*/  USEL UR10, UR10, URZ, UP6 ;  /* 0x0000003f0a0a7287 */ /* 0x000fe4000b000000 */
[----:B------:R-:W-:Y:S02]  /*17d0*/  UIADD3.X UR7, UR32, UR6, URZ, UP1, !UPT ;  /* 0x0000000620077290 */ /* 0x000fe40008ffe43f */
[----:B------:R-:W-:-:S04]  /*17e0*/  UIMAD UR6, UR37, UR8, URZ ;  /* 0x00000008250672a4 */ /* 0x000fc8000f8e023f */
[----:B------:R-:W-:Y:S02]  /*17f0*/  UIMAD UR9, UR36, UR7, UR6 ;  /* 0x00000007240972a4 */ /* 0x000fe4000f8e0206 */
[----:B------:R-:W-:-:S04]  /*1800*/  @UP5 USEL UR6, UR53, UR14, !UP2 ;  /* 0x0000000e35065287 */ /* 0x000fc8000d000000 */
[----:B------:R-:W-:Y:S02]  /*1810*/  @UP5 UIMAD UR13, UR34, UR13, UR6 ;  /* 0x0000000d220d52a4 */ /* 0x000fe4000f8e0206 */
[----:B------:R-:W-:-:S04]  /*1820*/  UIMAD.WIDE.U32 UR6, UR36, UR8, URZ ;  /* 0x00000008240672a5 */ /* 0x000fc8000f8e003f */
[----:B------:R-:W-:Y:S02]  /*1830*/  UIADD3 UR9, UR7, UR9, URZ ;  /* 0x0000000907097290 */ /* 0x000fe4000fffe03f */
[----:B------:R-:W-:Y:S01]  /*1840*/  @!UP5 UMOV UR13, UR48 ;  /* 0x00000030000ddc82 */ /* 0x000fe20008000000 */
[----:B------:R-:W-:Y:S05]  /*1850*/  @!P0 BRA `(.L_x_203) ;  /* 0x0000005000008947 */ /* 0x000fea0003800000 */
[----:B------:R-:W-:Y:S02]  /*1860*/  ULDC UR8, c[0x0][0x224] ;  /* 0x0000890000087ab9 */ /* 0x000fe40000000800 */
[----:B------:R-:W-:-:S04]  /*1870*/  @!UP2 UIMAD UR14, UR33, UR8, URZ ;  /* 0x00000008210ea2a4 */ /* 0x000fc8000f8e023f */
[----:B------:R-:W-:-:S04]  /*1880*/  ULEA UR8, UR33, UR14, 0x7 ;  /* 0x0000000e21087291 */ /* 0x000fc8000f8e383f */
[----:B------:R-:W-:Y:S01]  /*1890*/  UIMAD UR8, UR54, UR34, UR8 ;  /* 0x00000022360872a4 */ /* 0x000fe2000f8e0208 */
[----:B------:R-:W-:Y:S05]  /*18a0*/  BRA `(.L_x_204) ;  /* 0x0000001000007947 */ /* 0x000fea0003800000 */
.L_x_203:
[----:B------:R-:W-:-:S04]  /*18b0*/  UMOV UR8, UR49 ;  /* 0x0000003100087c82 */ /* 0x000fc80008000000 */
.L_x_204:
[----:B------:R-:W-:Y:S01]  /*18c0*/  UIADD3 UR6, UP4, UP3, UR6, UR44, UR46 ;  /* 0x0000002c06067290 */ /* 0x000fe2000fb9e02e */
[----:B------:R-:W-:Y:S01]  /*18d0*/  IMAD.U32 R6, RZ, RZ, UR5 ;  /* 0x00000005ff067e24 */ /* 0x000fe2000f8e00ff */
[----:B------:R-:W1:Y:S01]  /*18e0*/  S2R R9, SR_TID.X ;  /* 0x0000000000097919 */ /* 0x000e620000002100 */
[----:B------:R-:W-:Y:S01]  /*18f0*/  IMAD.U32 R5, RZ, RZ, UR4 ;  /* 0x00000004ff057e24 */ /* 0x000fe2000f8e00ff */
[----:B------:R-:W-:Y:S01]  /*1900*/  UIADD3 UR30, UP2, UP1, UR12, UR6, UR28 ;  /* 0x000000060c1e7290 */ /* 0x000fe2000f95e01c */
[--C-:B------:R-:W-:Y:S01]  /*1910*/  SHF.R.S32.HI R233, RZ, 0x1f, R232.reuse ;  /* 0x0000001fffe97819 */ /* 0x100fe200000114e8 */
[----:B------:R-:W-:Y:S01]  /*1920*/  UIADD3.X UR6, UR9, UR47, UR52, UP4, UP3 ;  /* 0x0000002f09067290 */ /* 0x000fe2000a7e6434 */
[----:B------:R-:W-:Y:S01]  /*1930*/  IADD3 R16, P2, R232, UR16, RZ ;  /* 0x00000010e8107c10 */ /* 0x000fe2000ff5e0ff */
[----:B------:R-:W-:Y:S01]  /*1940*/  ULDC.64 UR4, c[0x0][0x3c8] ;  /* 0x0000f20000047ab9 */ /* 0x000fe20000000a00 */
[----:B------:R-:W-:Y:S01]  /*1950*/  IADD3 R15, P0, R230, UR22, RZ ;  /* 0x00000016e60f7c10 */ /* 0x000fe2000ff1e0ff */
[----:B------:R-:W-:Y:S01]  /*1960*/  UIADD3.X UR28, UR10, UR6, UR11, UP2, UP1 ;  /* 0x000000060a1c7290 */ /* 0x000fe200097e240b */
[----:B------:R-:W-:Y:S01]  /*1970*/  IADD3.X R17, R233, UR17, RZ, P2, !PT ;  /* 0x00000011e9117c10 */ /* 0x000fe200097fe4ff */
[----:B------:R-:W-:Y:S01]  /*1980*/  IMAD.U32 R20, RZ, RZ, UR22 ;  /* 0x00000016ff147e24 */ /* 0x000fe2000f8e00ff */
[----:B------:R-:W-:Y:S01]  /*1990*/  ULDC.64 UR6, c[0x0][0x1a8] ;  /* 0x00006a0000067ab9 */ /* 0x000fe20000000a00 */
[----:B------:R-:W-:Y:S01]  /*19a0*/  IMAD.WIDE.U32 R22, R15, c[0x0][0x190], R232 ;  /* 0x000064000f167a25 */ /* 0x000fe200078e00e8 */
[----:B------:R-:W-:Y:S01]  /*19b0*/  UIMAD UR6, UR56, UR6, URZ ;  /* 0x00000006380672a4 */ /* 0x000fe2000f8e023f */
[----:B------:R-:W-:Y:S02]  /*19c0*/  BSSY B1, `(.L_x_200) ;  /* 0x000082b000017945 */ /* 0x000fe40003800000 */
[----:B------:R-:W-:Y:S01]  /*19d0*/  IMAD.WIDE.U32 R20, R20, c[0x0][0x370], R16 ;  /* 0x0000dc0014147a25 */ /* 0x000fe200078e0010 */
[----:B------:R-:W-:-:S03]  /*19e0*/  UIMAD UR14, UR34, UR7, UR6 ;  /* 0x00000007220e72a4 */ /* 0x000fc6000f8e0206 */
[----:B------:R-:W-:Y:S01]  /*19f0*/  ULDC.64 UR6, c[0x0][0x370] ;  /* 0x0000dc0000067ab9 */ /* 0x000fe20000000a00 */
[----:B------:R-:W-:Y:S01]  /*1a00*/  IMAD.U32 R16, RZ, RZ, UR34 ;  /* 0x00000022ff107e24 */ /* 0x000fe2000f8e00ff */
[----:B------:R-:W-:-:S04]  /*1a10*/  UIMAD UR6, UR32, UR6, URZ ;  /* 0x00000006200672a4 */ /* 0x000fc8000f8e023f */
[----:B------:R-:W-:-:S03]  /*1a20*/  UIMAD UR11, UR22, UR7, UR6 ;  /* 0x00000007160b72a4 */ /* 0x000fc6000f8e0206 */
[----:B------:R-:W-:Y:S02]  /*1a30*/  ULDC.64 UR6, c[0x0][0x378] ;  /* 0x0000de0000067ab9 */ /* 0x000fe40000000a00 */
[----:B------:R-:W-:Y:S01]  /*1a40*/  UIMAD UR6, UR56, UR6, URZ ;  /* 0x00000006380672a4 */ /* 0x000fe2000f8e023f */
[----:B------:R-:W-:-:S03]  /*1a50*/  IADD3 R21, R21, UR11, RZ ;  /* 0x0000000b15157c10 */ /* 0x000fc6000fffe0ff */
[----:B------:R-:W-:Y:S02]  /*1a60*/  UIMAD UR12, UR34, UR7, UR6 ;  /* 0x00000007220c72a4 */ /* 0x000fe4000f8e0206 */
[----:B------:R-:W-:Y:S01]  /*1a70*/  UIADD3 UR6, UR22, UR8, URZ ;  /* 0x0000000816067290 */ /* 0x000fe2000fffe03f */
[----:B------:R-:W-:-:S03]  /*1a80*/  IMAD.WIDE.U32 R16, R16, c[0x0][0x378], R20 ;  /* 0x0000de0010107a25 */ /* 0x000fc600078e0014 */
[----:B------:R-:W-:Y:S01]  /*1a90*/  UIMAD.WIDE UR6, UR6, UR59, UR4 ;  /* 0x0000003b060672a5 */ /* 0x000fe2000f8e0204 */
[----:B------:R-:W-:Y:S01]  /*1aa0*/  IMAD.U32 R20, RZ, RZ, UR34 ;  /* 0x00000022ff147e24 */ /* 0x000fe2000f8e00ff */
[----:B------:R-:W-:Y:S01]  /*1ab0*/  IADD3 R17, R17, UR12, RZ ;  /* 0x0000000c11117c10 */ /* 0x000fe2000fffe0ff */
[----:B------:R-:W-:-:S04]  /*1ac0*/  ULDC.64 UR4, c[0x0][0x200] ;  /* 0x0000800000047ab9 */ /* 0x000fc80000000a00 */
[----:B------:R-:W-:Y:S01]  /*1ad0*/  UMOV UR10, UR6 ;  /* 0x00000006000a7c82 */ /* 0x000fe20008000000 */
[----:B------:R-:W-:Y:S01]  /*1ae0*/  IMAD.WIDE.U32 R16, R230, c[0x0][0x370], R16 ;  /* 0x0000dc00e6107a25 */ /* 0x000fe200078e0010 */
[----:B------:R-:W-:Y:S02]  /*1af0*/  UIADD3 UR6, UR22, UR13, URZ ;  /* 0x0000000d16067290 */ /* 0x000fe4000fffe03f */
[----:B------:R-:W-:Y:S02]  /*1b00*/  UMOV UR9, UR7 ;  /* 0x0000000700097c82 */ /* 0x000fe40008000000 */
[----:B------:R-:W-:Y:S01]  /*1b10*/  UIMAD.WIDE UR6, UR6, UR59, UR4 ;  /* 0x0000003b060672a5 */ /* 0x000fe2000f8e0204 */
[----:B------:R1:W2:Y:S01]  /*1b20*/  R2UR UR5, R6 ;  /* 0x00000000060573c2 */ /* 0x0002a200000e0000 */
[----:B------:R-:W-:Y:S01]  /*1b30*/  ULDC UR13, c[0x0][0x2e8] ;  /* 0x0000ba00000d7ab9 */ /* 0x000fe20000000800 */
[----:B------:R-:W-:-:S04]  /*1b40*/  LEA R246, P3, R16, c[0x0][0x330], 0x1 ;  /* 0x0000cc0010f67a11 */ /* 0x000fc800078608ff */
[----:B------:R-:W-:Y:S02]  /*1b50*/  UMOV UR8, UR6 ;  /* 0x0000000600087c82 */ /* 0x000fe40008000000 */
[----:B------:R-:W-:Y:S01]  /*1b60*/  UIADD3 UR6, -UR15, UR25, UR23 ;  /* 0x000000190f067290 */ /* 0x000fe2000fffe117 */
[----:B------:R3:W4:Y:S03]  /*1b70*/  R2UR UR4, R5 ;  /* 0x00000000050473c2 */ /* 0x00072600000e0000 */
[----:B------:R-:W-:-:S04]  /*1b80*/  UIADD3 UR6, UR6, -UR13, URZ ;  /* 0x8000000d06067290 */ /* 0x000fc8000fffe03f */
[----:B------:R-:W-:-:S04]  /*1b90*/  USHF.R.S32.HI UR13, URZ, 0x1f, UR6 ;  /* 0x0000001f3f0d7899 */ /* 0x000fc80008011406 */
[----:B------:R-:W-:Y:S02]  /*1ba0*/  ULEA.HI UR13, UR13, UR6, URZ, 0x6 ;  /* 0x000000060d0d7291 */ /* 0x000fe4000f8f303f */
[----:B------:R-:W-:Y:S01]  /*1bb0*/  UIADD3 UR6, UR35, -0x1, URZ ;  /* 0xffffffff23067890 */ /* 0x000fe2000fffe03f */
[----:B-1----:R-:W-:Y:S01]  /*1bc0*/  SHF.R.S32.HI R6, RZ, 0x1f, R9 ;  /* 0x0000001fff067819 */ /* 0x002fe20000011409 */
[----:B------:R-:W-:-:S03]  /*1bd0*/  USHF.R.S32.HI UR13, URZ, 0x6, UR13 ;  /* 0x000000063f0d7899 */ /* 0x000fc6000801140d */
[----:B------:R-:W-:Y:S01]  /*1be0*/  LEA.HI R7, R6, R9, RZ, 0x5 ;  /* 0x0000000906077211 */ /* 0x000fe200078f28ff */
[----:B------:R-:W-:-:S03]  /*1bf0*/  UISETP.LT.AND UP1, UPT, URZ, UR13, UPT ;  /* 0x0000000d3f00728c */ /* 0x000fc6000bf21270 */
[----:B------:R-:W-:Y:S01]  /*1c00*/  LOP3.LUT R6, R7, 0xffffffe0, RZ, 0xc0, !PT ;  /* 0xffffffe007067812 */ /* 0x000fe200078ec0ff */
[----:B------:R-:W-:Y:S01]  /*1c10*/  USEL UR13, URZ, UR13, !UP1 ;  /* 0x0000000d3f0d7287 */ /* 0x000fe2000c800000 */
[----:B------:R-:W-:Y:S02]  /*1c20*/  SHF.R.S32.HI R7, RZ, 0x5, R7 ;  /* 0x00000005ff077819 */ /* 0x000fe40000011407 */
[C---:B---3--:R-:W-:Y:S01]  /*1c30*/  IADD3.X R5, R4.reuse, UR32, RZ, P0, !PT ;  /* 0x0000002004057c10 */ /* 0x048fe200087fe4ff */
[----:B------:R-:W-:Y:S01]  /*1c40*/  IMAD.IADD R6, R9, 0x1, -R6 ;  /* 0x0000000109067824 */ /* 0x000fe200078e0a06 */
[----:B------:R-:W-:Y:S01]  /*1c50*/  UISETP.GT.AND UP1, UPT, UR35, UR13, UPT ;  /* 0x0000000d2300728c */ /* 0x000fe2000bf24270 */
[----:B------:R-:W-:Y:S02]  /*1c60*/  IMAD R9, R4, c[0x0][0x370], RZ ;  /* 0x0000dc0004097a24 */ /* 0x000fe400078e02ff */
[----:B------:R-:W-:Y:S02]  /*1c70*/  IMAD R6, R7, UR45, R6 ;  /* 0x0000002d07067c24 */ /* 0x000fe4000f8e0206 */
[----:B------:R-:W-:-:S02]  /*1c80*/  IMAD R18, R5, c[0x0][0x190], RZ ;  /* 0x0000640005127a24 */ /* 0x000fc400078e02ff */
[----:B------:R-:W-:Y:S01]  /*1c90*/  IMAD R9, R230, c[0x0][0x374], R9 ;  /* 0x0000dd00e6097a24 */ /* 0x000fe200078e0209 */
[C---:B------:R-:W-:Y:S01]  /*1ca0*/  IADD3 R7, P0, R6.reuse, UR30, RZ ;  /* 0x0000001e06077c10 */ /* 0x040fe2000ff1e0ff */
[----:B------:R-:W-:Y:S02]  /*1cb0*/  IMAD R18, R15, c[0x0][0x194], R18 ;  /* 0x000065000f127a24 */ /* 0x000fe400078e0212 */
[----:B------:R-:W-:Y:S01]  /*1cc0*/  IMAD.IADD R9, R17, 0x1, R9 ;  /* 0x0000000111097824 */ /* 0x000fe200078e0209 */
[----:B------:R-:W-:Y:S02]  /*1cd0*/  LEA.HI.X.SX32 R6, R6, UR28, 0x1, P0 ;  /* 0x0000001c06067c11 */ /* 0x000fe400080f0eff */
[----:B------:R-:W-:Y:S02]  /*1ce0*/  IADD3 R22, P0, R22, UR31, RZ ;  /* 0x0000001f16167c10 */ /* 0x000fe4000ff1e0ff */
[----:B------:R-:W-:Y:S02]  /*1cf0*/  LEA R250, P2, R7, c[0x0][0x350], 0x2 ;  /* 0x0000d40007fa7a11 */ /* 0x000fe400078410ff */
[----:B------:R-:W-:-:S02]  /*1d00*/  IADD3.X R23, R23, UR29, R18, P0, !PT ;  /* 0x0000001d17177c10 */ /* 0x000fc400087fe412 */
[----:B------:R-:W-:Y:S02]  /*1d10*/  PLOP3.LUT P0, PT, PT, PT, UP1, 0x80, 0x0 ;  /* 0x000000000000781c */ /* 0x000fe40003f0f018 */
[----:B------:R-:W-:Y:S01]  /*1d20*/  LEA.HI.X R251, R7, c[0x0][0x354], R6, 0x2, P2 ;  /* 0x0000d50007fb7a11 */ /* 0x000fe200010f1406 */
[----:B------:R-:W-:Y:S01]  /*1d30*/  IMAD.WIDE.U32 R20, R20, c[0x0][0x1a8], R22 ;  /* 0x00006a0014147a25 */ /* 0x000fe200078e0016 */
[----:B------:R-:W-:-:S04]  /*1d40*/  LEA.HI.X R247, R16, c[0x0][0x334], R9, 0x1, P3 ;  /* 0x0000cd0010f77a11 */ /* 0x000fc800018f0c09 */
[----:B------:R-:W-:Y:S02]  /*1d50*/  LEA R244, P4, R20, c[0x0][0x160], 0x1 ;  /* 0x0000580014f47a11 */ /* 0x000fe400078808ff */
[----:B------:R-:W-:-:S04]  /*1d60*/  IADD3 R13, R21, UR14, RZ ;  /* 0x0000000e150d7c10 */ /* 0x000fc8000fffe0ff */
[----:B------:R-:W-:Y:S01]  /*1d70*/  LEA.HI.X R245, R20, c[0x0][0x164], R13, 0x1, P4 ;  /* 0x0000590014f57a11 */ /* 0x000fe200020f0c0d */
[----:B--2-4-:R-:W-:Y:S05]  /*1d80*/  @P0 BRA `(.L_x_205) ;  /* 0x0000091000000947 */ /* 0x014fea0003800000 */
        /* <DEDUP_REMOVED lines=18> */
.L_x_206:
        /* <DEDUP_REMOVED lines=18> */
.L_x_207:
[----:B------:R-:W-:Y:S01]  /*1fd0*/  USHF.R.S32.HI UR10, URZ, 0x1f, UR23 ;  /* 0x0000001f3f0a7899 */ /* 0x000fe20008011417 */
[----:B------:R-:W-:Y:S01]  /*1fe0*/  IMAD.U32 R5, RZ, RZ, UR23 ;  /* 0x00000017ff057e24 */ /* 0x000fe2000f8e00ff */
[----:B------:R-:W-:Y:S01]  /*1ff0*/  ULDC.64 UR6, c[0x0][0x3a0] ;  /* 0x0000e80000067ab9 */ /* 0x000fe20000000a00 */
[----:B------:R-:W-:Y:S01]  /*2000*/  IMAD.U32 R10, RZ, RZ, UR34 ;  /* 0x00000022ff0a7e24 */ /* 0x000fe2000f8e00ff */
[----:B------:R-:W-:Y:S01]  /*2010*/  UIMAD UR6, UR10, UR6, URZ ;  /* 0x000000060a0672a4 */ /* 0x000fe2000f8e023f */
[----:B------:R-:W-:Y:S01]  /*2020*/  IMAD.WIDE.U32 R6, R5, c[0x0][0x3a0], R232 ;  /* 0x0000e80005067a25 */ /* 0x000fe200078e00e8 */
[----:B------:R-:W-:Y:S01]  /*2030*/  ULDC.64 UR8, c[0x0][0x3b8] ;  /* 0x0000ee0000087ab9 */ /* 0x000fe20000000a00 */
[----:B------:R-:W-:Y:S01]  /*2040*/  BSSY B0, `(.L_x_208) ;  /* 0x000001b000007945 */ /* 0x000fe20003800000 */
[----:B------:R-:W-:-:S02]  /*2050*/  UIMAD UR7, UR23, UR7, UR6 ;  /* 0x00000007170772a4 */ /* 0x000fc4000f8e0206 */
[----:B------:R-:W-:Y:S01]  /*2060*/  UIADD3 UR6, -UR23, UR15, URZ ;  /* 0x0000000f17067290 */ /* 0x000fe2000fffe13f */
[----:B------:R-:W-:-:S03]  /*2070*/  IADD3 R8, P0, R6, UR13, RZ ;  /* 0x0000000d06087c10 */ /* 0x000fc6000ff1e0ff */
[----:B------:R-:W-:Y:S01]  /*2080*/  MOV R6, UR7 ;  /* 0x0000000700067c02 */ /* 0x000fe20008000f00 */
[----:B------:R-:W-:Y:S01]  /*2090*/  UIMAD UR7, UR56, UR8, URZ ;  /* 0x00000008380772a4 */ /* 0x000fe2000f8e023f */
[----:B------:R-:W-:Y:S02]  /*20a0*/  ISETP.GE.AND P5, PT, R230, UR6, PT ;  /* 0x00000006e6007c0c */ /* 0x000fe4000bfa6270 */
[----:B------:R-:W-:Y:S01]  /*20b0*/  IADD3.X R9, R7, UR14, R6, P0, !PT ;  /* 0x0000000e07097c10 */ /* 0x000fe200087fe406 */
[----:B------:R-:W-:-:S04]  /*20c0*/  UIMAD UR7, UR34, UR9, UR7 ;  /* 0x00000009220772a4 */ /* 0x000fc8000f8e0207 */
[----:B------:R-:W-:-:S05]  /*20d0*/  IMAD.WIDE.U32 R10, R10, c[0x0][0x3b8], R8 ;  /* 0x0000ee000a0a7a25 */ /* 0x000fca00078e0008 */
[----:B------:R-:W-:Y:S01]  /*20e0*/  IADD3 R7, R11, UR7, RZ ;  /* 0x000000070b077c10 */ /* 0x000fe2000fffe0ff */
[----:B------:R-:W-:Y:S05]  /*20f0*/  @P5 BRA `(.L_x_209) ;  /* 0x000000f000005947 */ /* 0x000fea0003800000 */
[----:B------:R-:W-:Y:S01]  /*2100*/  IMAD.MOV.U32 R6, RZ, RZ, R10 ;  /* 0x000000ffff067224 */ /* 0x000fe200078e000a */
[----:B------:R-:W-:Y:S01]  /*2110*/  ISETP.GE.AND P4, PT, R232, c[0x0][0x220], PT ;  /* 0x00008800e8007a0c */ /* 0x000fe20003f86270 */
[----:B------:R-:W-:Y:S01]  /*2120*/  IMAD R9, R4, c[0x0][0x3a0], RZ ;  /* 0x0000e80004097a24 */ /* 0x000fe200078e02ff */
[----:B------:R-:W-:Y:S01]  /*2130*/  ISETP.GE.AND P3, PT, R229, c[0x0][0x220], PT ;  /* 0x00008800e5007a0c */ /* 0x000fe20003f66270 */
[----:B------:R-:W-:Y:S01]  /*2140*/  IMAD.WIDE.U32 R12, R230, c[0x0][0x3a0], R6 ;  /* 0x0000e800e60c7a25 */ /* 0x000fe200078e0006 */
[----:B------:R-:W-:Y:S02]  /*2150*/  ISETP.GE.AND P2, PT, R228, c[0x0][0x220], PT ;  /* 0x00008800e4007a0c */ /* 0x000fe40003f46270 */
[----:B------:R-:W-:Y:S01]  /*2160*/  ISETP.GE.AND P1, PT, R227, c[0x0][0x220], PT ;  /* 0x00008800e3007a0c */ /* 0x000fe20003f26270 */
[----:B------:R-:W-:Y:S01]  /*2170*/  IMAD R6, R230, c[0x0][0x3a4], R9 ;  /* 0x0000e900e6067a24 */ /* 0x000fe200078e0209 */
[----:B------:R-:W-:-:S03]  /*2180*/  LEA R8, P0, R12, c[0x0][0x340], 0x1 ;  /* 0x0000d0000c087a11 */ /* 0x000fc600078008ff */
[----:B------:R-:W-:-:S05]  /*2190*/  IMAD.IADD R6, R13, 0x1, R6 ;  /* 0x000000010d067824 */ /* 0x000fca00078e0206 */
[----:B------:R-:W-:-:S05]  /*21a0*/  LEA.HI.X R9, R12, c[0x0][0x344], R6, 0x1, P0 ;  /* 0x0000d1000c097a11 */ /* 0x000fca00000f0c06 */
[----:B------:R1:W-:Y:S04]  /*21b0*/  @!P4 STG.E.128 [R8.64], RZ ;  /* 0x000000ff0800c986 */ /* 0x0003e8000c101d04 */
[----:B------:R1:W-:Y:S04]  /*21c0*/  @!P3 STG.E.128 [R8.64+0x80], RZ ;  /* 0x000080ff0800b986 */ /* 0x0003e8000c101d04 */
[----:B------:R1:W-:Y:S04]  /*21d0*/  @!P2 STG.E.128 [R8.64+0x100], RZ ;  /* 0x000100ff0800a986 */ /* 0x0003e8000c101d04 */
[----:B------:R1:W-:Y:S02]  /*21e0*/  @!P1 STG.E.128 [R8.64+0x180], RZ ;  /* 0x000180ff08009986 */ /* 0x0003e4000c101d04 */
.L_x_209:
[----:B------:R-:W-:Y:S05]  /*21f0*/  BSYNC B0 ;  /* 0x0000000000007941 */ /* 0x000fea0003800000 */
.L_x_208:
[----:B------:R-:W-:Y:S01]  /*2200*/  IADD3 R6, R230, 0x20, RZ ;  /* 0x00000020e6067810 */ /* 0x000fe20007ffe0ff */
[----:B------:R-:W-:Y:S03]  /*2210*/  BSSY B0, `(.L_x_210) ;  /* 0x0000014000007945 */ /* 0x000fe60003800000 */
[----:B------:R-:W-:-:S13]  /*2220*/  ISETP.GE.AND P4, PT, R6, UR6, PT ;  /* 0x0000000606007c0c */ /* 0x000fda000bf86270 */
[----:B------:R-:W-:Y:S05]  /*2230*/  @P4 BRA `(.L_x_211) ;  /* 0x0000011000004947 */ /* 0x000fea0003800000 */
[----:B-1----:R-:W-:Y:S01]  /*2240*/  IADD3 R9, P0, R230, 0x20, RZ ;  /* 0x00000020e6097810 */ /* 0x002fe20007f1e0ff */
[----:B------:R-:W-:Y:S01]  /*2250*/  IMAD.MOV.U32 R11, RZ, RZ, R7 ;  /* 0x000000ffff0b7224 */ /* 0x000fe200078e0007 */
[----:B------:R-:W-:Y:S02]  /*2260*/  ISETP.GE.AND P3, PT, R232, c[0x0][0x220], PT ;  /* 0x00008800e8007a0c */ /* 0x000fe40003f66270 */
[----:B------:R-:W-:Y:S01]  /*2270*/  ISETP.GE.AND P2, PT, R229, c[0x0][0x220], PT ;  /* 0x00008800e5007a0c */ /* 0x000fe20003f46270 */
[----:B------:R-:W-:Y:S01]  /*2280*/  IMAD.X R6, RZ, RZ, R4, P0 ;  /* 0x000000ffff067224 */ /* 0x000fe200000e0604 */
[----:B------:R-:W-:Y:S01]  /*2290*/  ISETP.GE.AND P1, PT, R228, c[0x0][0x220], PT ;  /* 0x00008800e4007a0c */ /* 0x000fe20003f26270 */
[----:B------:R-:W-:Y:S01]  /*22a0*/  IMAD.WIDE.U32 R10, R9, c[0x0][0x3a0], R10 ;  /* 0x0000e800090a7a25 */ /* 0x000fe200078e000a */
[----:B------:R-:W-:-:S03]  /*22b0*/  ISETP.GE.AND P0, PT, R227, c[0x0][0x220], PT ;  /* 0x00008800e3007a0c */ /* 0x000fc60003f06270 */
[----:B------:R-:W-:Y:S01]  /*22c0*/  IMAD R6, R6, c[0x0][0x3a0], RZ ;  /* 0x0000e80006067a24 */ /* 0x000fe200078e02ff */
[----:B------:R-:W-:-:S03]  /*22d0*/  LEA R8, P6, R10, c[0x0][0x340], 0x1 ;  /* 0x0000d0000a087a11 */ /* 0x000fc600078c08ff */
[----:B------:R-:W-:-:S04]  /*22e0*/  IMAD R6, R9, c[0x0][0x3a4], R6 ;  /* 0x0000e90009067a24 */ /* 0x000fc800078e0206 */
[----:B------:R-:W-:-:S05]  /*22f0*/  IMAD.IADD R7, R11, 0x1, R6 ;  /* 0x000000010b077824 */ /* 0x000fca00078e0206 */
[----:B------:R-:W-:-:S05]  /*2300*/  LEA.HI.X R9, R10, c[0x0][0x344], R7, 0x1, P6 ;  /* 0x0000d1000a097a11 */ /* 0x000fca00030f0c07 */
[----:B------:R1:W-:Y:S04]  /*2310*/  @!P3 STG.E.128 [R8.64], RZ ;  /* 0x000000ff0800b986 */ /* 0x0003e8000c101d04 */
[----:B------:R1:W-:Y:S04]  /*2320*/  @!P2 STG.E.128 [R8.64+0x80], RZ ;  /* 0x000080ff0800a986 */ /* 0x0003e8000c101d04 */
[----:B------:R1:W-:Y:S04]  /*2330*/  @!P1 STG.E.128 [R8.64+0x100], RZ ;  /* 0x000100ff08009986 */ /* 0x0003e8000c101d04 */
[----:B------:R1:W-:Y:S02]  /*2340*/  @!P0 STG.E.128 [R8.64+0x180], RZ ;  /* 0x000180ff08008986 */ /* 0x0003e4000c101d04 */
.L_x_211:
[----:B------:R-:W-:Y:S05]  /*2350*/  BSYNC B0 ;  /* 0x0000000000007941 */ /* 0x000fea0003800000 */
.L_x_210:
[----:B------:R-:W-:Y:S01]  /*2360*/  ULDC.64 UR6, c[0x0][0x3a8] ;  /* 0x0000ea0000067ab9 */ /* 0x000fe20000000a00 */
[----:B------:R-:W-:Y:S01]  /*2370*/  IMAD.WIDE.U32 R6, R5, c[0x0][0x3a8], R232 ;  /* 0x0000ea0005067a25 */ /* 0x000fe200078e00e8 */
[----:B------:R-:W-:Y:S01]  /*2380*/  UIMAD UR6, UR10, UR6, URZ ;  /* 0x000000060a0672a4 */ /* 0x000fe2000f8e023f */
[----:B-1----:R-:W-:Y:S01]  /*2390*/  MOV R8, UR34 ;  /* 0x0000002200087c02 */ /* 0x002fe20008000f00 */
[----:B------:R-:W-:Y:S02]  /*23a0*/  BSSY B0, `(.L_x_212) ;  /* 0x000001b000007945 */ /* 0x000fe40003800000 */
[----:B------:R-:W-:Y:S01]  /*23b0*/  UIMAD UR6, UR23, UR7, UR6 ;  /* 0x00000007170672a4 */ /* 0x000fe2000f8e0206 */
[----:B------:R-:W-:-:S05]  /*23c0*/  IADD3 R6, P0, R6, UR11, RZ ;  /* 0x0000000b06067c10 */ /* 0x000fca000ff1e0ff */
[----:B------:R-:W-:Y:S01]  /*23d0*/  IMAD.U32 R5, RZ, RZ, UR6 ;  /* 0x00000006ff057e24 */ /* 0x000fe2000f8e00ff */
[----:B------:R-:W-:Y:S02]  /*23e0*/  ULDC.64 UR6, c[0x0][0x3c0] ;  /* 0x0000f00000067ab9 */ /* 0x000fe40000000a00 */
[----:B------:R-:W-:Y:S02]  /*23f0*/  UIMAD UR6, UR56, UR6, URZ ;  /* 0x00000006380672a4 */ /* 0x000fe4000f8e023f */
[----:B------:R-:W-:Y:S02]  /*2400*/  IADD3.X R7, R7, UR12, R5, P0, !PT ;  /* 0x0000000c07077c10 */ /* 0x000fe400087fe405 */
[----:B------:R-:W-:-:S03]  /*2410*/  UIMAD UR6, UR34, UR7, UR6 ;  /* 0x00000007220672a4 */ /* 0x000fc6000f8e0206 */
[----:B------:R-:W-:-:S05]  /*2420*/  IMAD.WIDE.U32 R8, R8, c[0x0][0x3c0], R6 ;  /* 0x0000f00008087a25 */ /* 0x000fca00078e0006 */
[----:B------:R-:W-:Y:S01]  /*2430*/  IADD3 R5, R9, UR6, RZ ;  /* 0x0000000609057c10 */ /* 0x000fe2000fffe0ff */
[----:B------:R-:W-:Y:S05]  /*2440*/  @P5 BRA `(.L_x_213) ;  /* 0x0000010000005947 */ /* 0x000fea0003800000 */
[----:B------:R-:W-:Y:S01]  /*2450*/  IMAD R7, R4, c[0x0][0x3a8], RZ ;  /* 0x0000ea0004077a24 */ /* 0x000fe200078e02ff */
[----:B------:R-:W-:Y:S01]  /*2460*/  ISETP.GE.AND P3, PT, R232, c[0x0][0x220], PT ;  /* 0x00008800e8007a0c */ /* 0x000fe20003f66270 */
[----:B------:R-:W-:Y:S01]  /*2470*/  IMAD.MOV.U32 R10, RZ, RZ, R8 ;  /* 0x000000ffff0a7224 */ /* 0x000fe200078e0008 */
[----:B------:R-:W-:Y:S01]  /*2480*/  ISETP.GE.AND P2, PT, R229, c[0x0][0x220], PT ;  /* 0x00008800e5007a0c */ /* 0x000fe20003f46270 */
[----:B------:R-:W-:Y:S01]  /*2490*/  IMAD.MOV.U32 R11, RZ, RZ, R5 ;  /* 0x000000ffff0b7224 */ /* 0x000fe200078e0005 */
[----:B------:R-:W-:Y:S01]  /*24a0*/  ISETP.GE.AND P1, PT, R228, c[0x0][0x220], PT ;  /* 0x00008800e4007a0c */ /* 0x000fe20003f26270 */
[C---:B------:R-:W-:Y:S01]  /*24b0*/  IMAD R6, R230.reuse, c[0x0][0x3ac], R7 ;  /* 0x0000eb00e6067a24 */ /* 0x040fe200078e0207 */
[----:B------:R-:W-:Y:S01]  /*24c0*/  ISETP.GE.AND P0, PT, R227, c[0x0][0x220], PT ;  /* 0x00008800e3007a0c */ /* 0x000fe20003f06270 */
[----:B------:R-:W-:-:S04]  /*24d0*/  IMAD.WIDE.U32 R10, R230, c[0x0][0x3a8], R10 ;  /* 0x0000ea00e60a7a25 */ /* 0x000fc800078e000a */
[----:B------:R-:W-:Y:S01]  /*24e0*/  IMAD.IADD R6, R11, 0x1, R6 ;  /* 0x000000010b067824 */ /* 0x000fe200078e0206 */
[----:B------:R-:W-:-:S04]  /*24f0*/  LEA R12, P5, R10, c[0x0][0x348], 0x1 ;  /* 0x0000d2000a0c7a11 */ /* 0x000fc800078a08ff */
[----:B------:R-:W-:-:S05]  /*2500*/  LEA.HI.X R13, R10, c[0x0][0x34c], R6, 0x1, P5 ;  /* 0x0000d3000a0d7a11 */ /* 0x000fca00028f0c06 */
[----:B------:R1:W-:Y:S04]  /*2510*/  @!P3 STG.E.128 [R12.64], RZ ;  /* 0x000000ff0c00b986 */ /* 0x0003e8000c101d04 */
[----:B------:R1:W-:Y:S04]  /*2520*/  @!P2 STG.E.128 [R12.64+0x80], RZ ;  /* 0x000080ff0c00a986 */ /* 0x0003e8000c101d04 */
[----:B------:R1:W-:Y:S04]  /*2530*/  @!P1 STG.E.128 [R12.64+0x100], RZ ;  /* 0x000100ff0c009986 */ /* 0x0003e8000c101d04 */
[----:B------:R1:W-:Y:S02]  /*2540*/  @!P0 STG.E.128 [R12.64+0x180], RZ ;  /* 0x000180ff0c008986 */ /* 0x0003e4000c101d04 */
.L_x_213:
[----:B------:R-:W-:Y:S05]  /*2550*/  BSYNC B0 ;  /* 0x0000000000007941 */ /* 0x000fea0003800000 */
.L_x_212:
[----:B------:R-:W-:Y:S05]  /*2560*/  @P4 BRA `(.L_x_214) ;  /* 0x0000770000004947 */ /* 0x000fea0003800000 */
[----:B------:R-:W-:Y:S02]  /*2570*/  IADD3 R6, P0, R230, 0x20, RZ ;  /* 0x00000020e6067810 */ /* 0x000fe40007f1e0ff */
[----:B------:R-:W-:-:S02]  /*2580*/  ISETP.GE.AND P2, PT, R232, c[0x0][0x220], PT ;  /* 0x00008800e8007a0c */ /* 0x000fc40003f46270 */
[----:B------:R-:W-:Y:S01]  /*2590*/  ISETP.GE.AND P1, PT, R229, c[0x0][0x220], PT ;  /* 0x00008800e5007a0c */ /* 0x000fe20003f26270 */
[----:B------:R-:W-:Y:S01]  /*25a0*/  IMAD.X R4, RZ, RZ, R4, P0 ;  /* 0x000000ffff047224 */ /* 0x000fe200000e0604 */
[----:B------:R-:W-:-:S03]  /*25b0*/  ISETP.GE.AND P0, PT, R228, c[0x0][0x220], PT ;  /* 0x00008800e4007a0c */ /* 0x000fc60003f06270 */
[----:B------:R-:W-:Y:S02]  /*25c0*/  IMAD R7, R4, c[0x0][0x3a8], RZ ;  /* 0x0000ea0004077a24 */ /* 0x000fe400078e02ff */
[----:B------:R-:W-:Y:S02]  /*25d0*/  IMAD.MOV.U32 R4, RZ, RZ, R8 ;  /* 0x000000ffff047224 */ /* 0x000fe400078e0008 */
[C---:B------:R-:W-:Y:S02]  /*25e0*/  IMAD R7, R6.reuse, c[0x0][0x3ac], R7 ;  /* 0x0000eb0006077a24 */ /* 0x040fe400078e0207 */
[----:B------:R-:W-:-:S04]  /*25f0*/  IMAD.WIDE.U32 R4, R6, c[0x0][0x3a8], R4 ;  /* 0x0000ea0006047a25 */ /* 0x000fc800078e0004 */
[----:B------:R-:W-:Y:S01]  /*2600*/  IMAD.IADD R7, R5, 0x1, R7 ;  /* 0x0000000105077824 */ /* 0x000fe200078e0207 */
        /* <DEDUP_REMOVED lines=9> */
.L_x_205:
[----:B------:R-:W-:Y:S01]  /*26a0*/  PLOP3.LUT P0, PT, PT, PT, UP6, 0x80, 0x0 ;  /* 0x000000000000781c */ /* 0x000fe20003f0f068 */
[----:B------:R-:W-:Y:S01]  /*26b0*/  UIMAD UR11, UR6, -0x40, UR25 ;  /* 0xffffffc0060b78a4 */ /* 0x000fe2000f8e0219 */
        /* <DEDUP_REMOVED lines=8> */
[----:B------:R-:W-:Y:S01]  /*2740*/  IMAD R6, R5, c[0x0][0x370], RZ ;  /* 0x0000dc0005067a24 */ /* 0x000fe200078e02ff */
[----:B------:R-:W-:Y:S01]  /*2750*/  ISETP.GE.AND P4, PT, R232, c[0x0][0x220], PT ;  /* 0x00008800e8007a0c */ /* 0x000fe20003f86270 */
[----:B------:R-:W-:Y:S01]  /*2760*/  IMAD.U32 R22, RZ, RZ, UR16 ;  /* 0x00000010ff167e24 */ /* 0x000fe2000f8e00ff */
[----:B------:R-:W-:Y:S01]  /*2770*/  ISETP.GE.AND P3, PT, R229, c[0x0][0x220], PT ;  /* 0x00008800e5007a0c */ /* 0x000fe20003f66270 */
[----:B------:R-:W-:Y:S01]  /*2780*/  IMAD.U32 R23, RZ, RZ, UR17 ;  /* 0x00000011ff177e24 */ /* 0x000fe2000f8e00ff */
[----:B------:R-:W-:Y:S01]  /*2790*/  ISETP.GE.AND P2, PT, R228, c[0x0][0x220], PT ;  /* 0x00008800e4007a0c */ /* 0x000fe20003f46270 */
[----:B------:R-:W-:Y:S01]  /*27a0*/  IMAD R5, R15, c[0x0][0x374], R6 ;  /* 0x0000dd000f057a24 */ /* 0x000fe200078e0206 */
[----:B------:R-:W-:Y:S01]  /*27b0*/  ISETP.GE.AND P1, PT, R227, c[0x0][0x220], PT ;  /* 0x00008800e3007a0c */ /* 0x000fe20003f26270 */
[----:B------:R-:W-:-:S04]  /*27c0*/  IMAD.WIDE.U32 R6, R15, c[0x0][0x370], R22 ;  /* 0x0000dc000f067a25 */ /* 0x000fc800078e0016 */
[----:B------:R-:W-:Y:S01]  /*27d0*/  IMAD.MOV.U32 R22, RZ, RZ, R6 ;  /* 0x000000ffff167224 */ /* 0x000fe200078e0006 */
[----:B------:R-:W-:Y:S01]  /*27e0*/  IADD3 R23, R7, R5, RZ ;  /* 0x0000000507177210 */ /* 0x000fe20007ffe0ff */
[----:B------:R-:W-:Y:S01]  /*27f0*/  IMAD.U32 R5, RZ, RZ, UR34 ;  /* 0x00000022ff057e24 */ /* 0x000fe2000f8e00ff */
[----:B------:R-:W-:Y:S01]  /*2800*/  MOV R7, 0x2 ;  /* 0x0000000200077802 */ /* 0x000fe20000000f00 */
[----:B------:R2:W-:Y:S02]  /*2810*/  @P4 STS.128 [R226+0x8000], RZ ;  /* 0x008000ffe2004388 */ /* 0x0005e40000000c00 */
[----:B------:R-:W-:Y:S02]  /*2820*/  IMAD.WIDE.U32 R22, R5, c[0x0][0x378], R22 ;  /* 0x0000de0005167a25 */ /* 0x000fe400078e0016 */
[----:B------:R-:W-:Y:S01]  /*2830*/  @!PT LDS RZ, [RZ] ;  /* 0x00000000fffff984 */ /* 0x000fe20000000800 */
[----:B------:R-:W-:Y:S01]  /*2840*/  @!PT LDS RZ, [RZ] ;  /* 0x00000000fffff984 */ /* 0x000fe20000000800 */
[----:B------:R-:W-:Y:S01]  /*2850*/  @!PT LDS RZ, [RZ] ;  /* 0x00000000fffff984 */ /* 0x000fe20000000800 */
[----:B------:R2:W-:Y:S02]  /*2860*/  @!P4 LDGSTS.E.BYPASS.LTC128B.128 [R226+0x8000], [R246.64] ;  /* 0x08000000f6e2cfae */ /* 0x0005e4000b901d44 */
[----:B------:R-:W-:Y:S01]  /*2870*/  IMAD.WIDE R6, R232, R7, c[0x0][0x330] ;  /* 0x0000cc00e8067625 */ /* 0x000fe200078e0207 */
[----:B------:R-:W-:Y:S01]  /*2880*/  IADD3 R5, R23, UR12, RZ ;  /* 0x0000000c17057c10 */ /* 0x000fe2000fffe0ff */
[----:B------:R2:W-:Y:S03]  /*2890*/  @P3 STS.128 [R226+0xa000], RZ ;  /* 0x00a000ffe2003388 */ /* 0x0005e60000000c00 */
[----:B------:R-:W-:-:S04]  /*28a0*/  LEA R6, P0, R22, R6, 0x1 ;  /* 0x0000000616067211 */ /* 0x000fc800078008ff */
[----:B------:R-:W-:-:S05]  /*28b0*/  LEA.HI.X R7, R22, R7, R5, 0x1, P0 ;  /* 0x0000000716077211 */ /* 0x000fca00000f0c05 */
        /* <DEDUP_REMOVED lines=15> */
.L_x_216:
[----:B------:R-:W-:Y:S05]  /*29b0*/  BSYNC B0 ;  /* 0x0000000000007941 */ /* 0x000fea0003800000 */
.L_x_215:
[----:B--23--:R-:W-:Y:S01]  /*29c0*/  IADD3 R6, R230, 0x20, RZ ;  /* 0x00000020e6067810 */ /* 0x00cfe20007ffe0ff */
        /* <DEDUP_REMOVED lines=8> */
[----:B------:R-:W-:Y:S01]  /*2a50*/  ISETP.GE.AND P4, PT, R232, c[0x0][0x220], PT ;  /* 0x00008800e8007a0c */ /* 0x000fe20003f86270 */
[----:B------:R-:W-:Y:S01]  /*2a60*/  IMAD.WIDE.U32 R22, R5, c[0x0][0x370], RZ ;  /* 0x0000dc0005167a25 */ /* 0x000fe200078e00ff */
[----:B------:R-:W-:-:S02]  /*2a70*/  ISETP.GE.AND P3, PT, R229, c[0x0][0x220], PT ;  /* 0x00008800e5007a0c */ /* 0x000fc40003f66270 */
[----:B------:R-:W-:Y:S02]  /*2a80*/  ISETP.GE.AND P2, PT, R228, c[0x0][0x220], PT ;  /* 0x00008800e4007a0c */ /* 0x000fe40003f46270 */
[----:B------:R-:W-:Y:S01]  /*2a90*/  IADD3 R7, P1, R16, R22, RZ ;  /* 0x0000001610077210 */ /* 0x000fe20007f3e0ff */
[----:B------:R-:W-:-:S05]  /*2aa0*/  IMAD R16, R5, c[0x0][0x374], RZ ;  /* 0x0000dd0005107a24 */ /* 0x000fca00078e02ff */
[----:B------:R-:W-:Y:S01]  /*2ab0*/  IADD3.X R16, R9, R23, R16, P1, !PT ;  /* 0x0000001709107210 */ /* 0x000fe20000ffe410 */
[----:B------:R-:W-:Y:S01]  /*2ac0*/  @!P4 IMAD.MOV.U32 R17, RZ, RZ, c[0x0][0x370] ;  /* 0x0000dc00ff11c624 */ /* 0x000fe200078e00ff */
[----:B------:R3:W-:Y:S01]  /*2ad0*/  @P4 STS.128 [R226+0x9000], RZ ;  /* 0x009000ffe2004388 */ /* 0x0007e20000000c00 */
[----:B------:R-:W-:Y:S02]  /*2ae0*/  @!P4 IMAD.MOV.U32 R14, RZ, RZ, c[0x0][0x374] ;  /* 0x0000dd00ff0ec624 */ /* 0x000fe400078e00ff */
[----:B------:R-:W-:Y:S02]  /*2af0*/  @!P2 LEA R24, P1, R7, c[0x0][0x330], 0x1 ;  /* 0x0000cc000718aa11 */ /* 0x000fe400078208ff */
[----:B------:R-:W-:Y:S02]  /*2b00*/  @!P4 LEA R22, P0, R17, R246, 0x6 ;  /* 0x000000f61116c211 */ /* 0x000fe400078030ff */
[----:B------:R-:W-:Y:S02]  /*2b10*/  @!P2 LEA.HI.X R25, R7, c[0x0][0x334], R16, 0x1, P1 ;  /* 0x0000cd000719aa11 */ /* 0x000fe400008f0c10 */
[----:B------:R-:W-:-:S02]  /*2b20*/  @!P4 LEA.HI.X R23, R17, R247, R14, 0x6, P0 ;  /* 0x000000f71117c211 */ /* 0x000fc400000f340e */
[----:B------:R-:W-:-:S03]  /*2b30*/  @!P3 LEA R26, P0, R7, c[0x0][0x330], 0x1 ;  /* 0x0000cc00071aba11 */ /* 0x000fc600078008ff */
[----:B------:R-:W-:Y:S01]  /*2b40*/  @!PT LDS RZ, [RZ] ;  /* 0x00000000fffff984 */ /* 0x000fe20000000800 */
[----:B------:R-:W-:Y:S01]  /*2b50*/  @!PT LDS RZ, [RZ] ;  /* 0x00000000fffff984 */ /* 0x000fe20000000800 */
[----:B------:R-:W-:Y:S01]  /*2b60*/  @!PT LDS RZ, [RZ] ;  /* 0x00000000fffff984 */ /* 0x000fe20000000800 */
[----:B------:R3:W-:Y:S01]  /*2b70*/  @!P4 LDGSTS.E.BYPASS.LTC128B.128 [R226+0x9000], [R22.64] ;  /* 0x0900000016e2cfae */ /* 0x0007e2000b901d44 */
[----:B------:R-:W-:Y:S02]  /*2b80*/  @!P3 LEA.HI.X R27, R7, c[0x0][0x334], R16, 0x1, P0 ;  /* 0x0000cd00071bba11 */ /* 0x000fe400000f0c10 */
[----:B------:R-:W-:Y:S01]  /*2b90*/  ISETP.GE.AND P0, PT, R227, c[0x0][0x220], PT ;  /* 0x00008800e3007a0c */ /* 0x000fe20003f06270 */
        /* <DEDUP_REMOVED lines=12> */
[----:B---3--:R-:W-:-:S04]  /*2c60*/  LEA R22, P0, R7, c[0x0][0x330], 0x1 ;  /* 0x0000cc0007167a11 */ /* 0x008fc800078008ff */
[----:B------:R-:W-:-:S05]  /*2c70*/  LEA.HI.X R23, R7, c[0x0][0x334], R16, 0x1, P0 ;  /* 0x0000cd0007177a11 */ /* 0x000fca00000f0c10 */
[----:B------:R-:W-:Y:S01]  /*2c80*/  @!PT LDS RZ, [RZ] ;  /* 0x00000000fffff984 */ /* 0x000fe20000000800 */
[----:B------:R-:W-:Y:S01]  /*2c90*/  @!PT LDS RZ, [RZ] ;  /* 0x00000000fffff984 */ /* 0x000fe20000000800 */
[----:B------:R-:W-:Y:S01]  /*2ca0*/  @!PT LDS RZ, [RZ] ;  /* 0x00000000fffff984 */ /* 0x000fe20000000800 */
[----:B------:R3:W-:Y:S04]  /*2cb0*/  LDGSTS.E.BYPASS.LTC128B.128 [R226+0xf000], [R22.64+0x180] ;  /* 0x0f00018016e27fae */ /* 0x0007e8000b901d44 */
.L_x_218:
[----:B------:R-:W-:Y:S05]  /*2cc0*/  BSYNC B0 ;  /* 0x0000000000007941 */ /* 0x000fea0003800000 */
.L_x_217:
[----:B------:R4:W-:Y:S01]  /*2cd0*/  @P6 STS.128 [R226], RZ ;  /* 0x000000ffe2006388 */ /* 0x0009e20000000c00 */
[----:B------:R-:W-:Y:S03]  /*2ce0*/  BSSY B0, `(.L_x_219) ;  /* 0x0000029000007945 */ /* 0x000fe60003800000 */
[----:B------:R4:W-:Y:S04]  /*2cf0*/  @P6 STS.128 [R226+0x2000], RZ ;  /* 0x002000ffe2006388 */ /* 0x0009e80000000c00 */
[----:B------:R4:W-:Y:S04]  /*2d00*/  @P6 STS.128 [R226+0x4000], RZ ;  /* 0x004000ffe2006388 */ /* 0x0009e80000000c00 */
[----:B------:R4:W-:Y:S01]  /*2d10*/  @P6 STS.128 [R226+0x6000], RZ ;  /* 0x006000ffe2006388 */ /* 0x0009e20000000c00 */
[----:B------:R-:W-:Y:S05]  /*2d20*/  @P6 BRA `(.L_x_220) ;  /* 0x0000024000006947 */ /* 0x000fea0003800000 */
[----:B------:R-:W-:Y:S01]  /*2d30*/  IMAD.U32 R16, RZ, RZ, UR31 ;  /* 0x0000001fff107e24 */ /* 0x000fe2000f8e00ff */
[----:B------:R-:W-:Y:S01]  /*2d40*/  MOV R9, 0x2 ;  /* 0x0000000200097802 */ /* 0x000fe20000000f00 */
[----:B------:R-:W-:Y:S01]  /*2d50*/  IMAD.U32 R17, RZ, RZ, UR29 ;  /* 0x0000001dff117e24 */ /* 0x000fe2000f8e00ff */
[----:B------:R-:W-:Y:S01]  /*2d60*/  ISETP.GE.AND P3, PT, R232, c[0x0][0x220], PT ;  /* 0x00008800e8007a0c */ /* 0x000fe20003f66270 */
[----:B------:R-:W-:Y:S01]  /*2d70*/  IMAD.U32 R7, RZ, RZ, UR34 ;  /* 0x00000022ff077e24 */ /* 0x000fe2000f8e00ff */
[----:B------:R-:W-:Y:S01]  /*2d80*/  ISETP.GE.AND P2, PT, R229, c[0x0][0x220], PT ;  /* 0x00008800e5007a0c */ /* 0x000fe20003f46270 */
[----:B------:R-:W-:Y:S01]  /*2d90*/  IMAD.WIDE.U32 R14, R15, c[0x0][0x190], R16 ;  /* 0x000064000f0e7a25 */ /* 0x000fe200078e0010 */
[----:B------:R-:W-:-:S02]  /*2da0*/  ISETP.GE.AND P1, PT, R228, c[0x0][0x220], PT ;  /* 0x00008800e4007a0c */ /* 0x000fc40003f26270 */
[----:B------:R-:W-:Y:S01]  /*2db0*/  ISETP.GE.AND P0, PT, R227, c[0x0][0x220], PT ;  /* 0x00008800e3007a0c */ /* 0x000fe20003f06270 */
[----:B------:R-:W-:Y:S01]  /*2dc0*/  IMAD.WIDE R16, R232, R9, c[0x0][0x160] ;  /* 0x00005800e8107625 */ /* 0x000fe200078e0209 */
[----:B------:R-:W-:-:S05]  /*2dd0*/  IADD3 R15, R18, R15, RZ ;  /* 0x0000000f120f7210 */ /* 0x000fca0007ffe0ff */
[----:B------:R-:W-:Y:S01]  /*2de0*/  IMAD.WIDE.U32 R14, R7, c[0x0][0x1a8], R14 ;  /* 0x00006a00070e7a25 */ /* 0x000fe200078e000e */
[----:B------:R1:W-:Y:S04]  /*2df0*/  @P3 STS.128 [R226], RZ ;  /* 0x000000ffe2003388 */ /* 0x0003e80000000c00 */
[----:B------:R-:W-:Y:S01]  /*2e00*/  IADD3 R7, R15, UR14, RZ ;  /* 0x0000000e0f077c10 */ /* 0x000fe2000fffe0ff */
[----:B------:R-:W-:Y:S01]  /*2e10*/  @!PT LDS RZ, [RZ] ;  /* 0x00000000fffff984 */ /* 0x000fe20000000800 */
[----:B------:R-:W-:Y:S01]  /*2e20*/  @!PT LDS RZ, [RZ] ;  /* 0x00000000fffff984 */ /* 0x000fe20000000800 */
[----:B------:R-:W-:Y:S01]  /*2e30*/  @!PT LDS RZ, [RZ] ;  /* 0x00000000fffff984 */ /* 0x000fe20000000800 */
[----:B------:R1:W-:Y:S01]  /*2e40*/  @!P3 LDGSTS.E.BYPASS.LTC128B.128 [R226], [R244.64] ;  /* 0x00000000f4e2bfae */ /* 0x0003e2000b901d44 */
[----:B------:R-:W-:-:S03]  /*2e50*/  LEA R16, P4, R14, R16, 0x1 ;  /* 0x000000100e107211 */ /* 0x000fc600078808ff */
[----:B------:R1:W-:Y:S01]  /*2e60*/  @P2 STS.128 [R226+0x2000], RZ ;  /* 0x002000ffe2002388 */ /* 0x0003e20000000c00 */
        /* <DEDUP_REMOVED lines=16> */
.L_x_220:
[----:B------:R-:W-:Y:S05]  /*2f70*/  BSYNC B0 ;  /* 0x0000000000007941 */ /* 0x000fea0003800000 */
.L_x_219:
[----:B------:R1:W-:Y:S01]  /*2f80*/  @P5 STS.128 [R226+0x1000], RZ ;  /* 0x001000ffe2005388 */ /* 0x0003e20000000c00 */
[----:B------:R-:W-:Y:S03]  /*2f90*/  BSSY B0, `(.L_x_221) ;  /* 0x000002c000007945 */ /* 0x000fe60003800000 */
[----:B------:R1:W-:Y:S04]  /*2fa0*/  @P5 STS.128 [R226+0x3000], RZ ;  /* 0x003000ffe2005388 */ /* 0x0003e80000000c00 */
[----:B------:R1:W-:Y:S04]  /*2fb0*/  @P5 STS.128 [R226+0x5000], RZ ;  /* 0x005000ffe2005388 */ /* 0x0003e80000000c00 */
[----:B------:R1:W-:Y:S01]  /*2fc0*/  @P5 STS.128 [R226+0x7000], RZ ;  /* 0x007000ffe2005388 */ /* 0x0003e20000000c00 */
[----:B------:R-:W-:Y:S05]  /*2fd0*/  @P5 BRA `(.L_x_222) ;  /* 0x0000027000005947 */ /* 0x000fea0003800000 */
[----:B------:R-:W-:Y:S01]  /*2fe0*/  ISETP.GE.AND P4, PT, R232, c[0x0][0x220], PT ;  /* 0x00008800e8007a0c */ /* 0x000fe20003f86270 */
[----:B-1----:R-:W-:Y:S01]  /*2ff0*/  IMAD.WIDE.U32 R16, R5, c[0x0][0x190], RZ ;  /* 0x0000640005107a25 */ /* 0x002fe200078e00ff */
[----:B------:R-:W-:-:S02]  /*3000*/  ISETP.GE.AND P3, PT, R229, c[0x0][0x220], PT ;  /* 0x00008800e5007a0c */ /* 0x000fc40003f66270 */
[----:B------:R-:W-:Y:S02]  /*3010*/  ISETP.GE.AND P2, PT, R228, c[0x0][0x220], PT ;  /* 0x00008800e4007a0c */ /* 0x000fe40003f46270 */
[----:B------:R-:W-:Y:S01]  /*3020*/  IADD3 R20, P1, R20, R16, RZ ;  /* 0x0000001014147210 */ /* 0x000fe20007f3e0ff */
[----:B------:R-:W-:-:S05]  /*3030*/  IMAD R16, R5, c[0x0][0x194], RZ ;  /* 0x0000650005107a24 */ /* 0x000fca00078e02ff */
[----:B------:R-:W-:Y:S01]  /*3040*/  IADD3.X R13, R13, R17, R16, P1, !PT ;  /* 0x000000110d0d7210 */ /* 0x000fe20000ffe410 */
[----:B------:R-:W-:Y:S01]  /*3050*/  @!P4 IMAD.MOV.U32 R7, RZ, RZ, c[0x0][0x190] ;  /* 0x00006400ff07c624 */ /* 0x000fe200078e00ff */
[----:B------:R1:W-:Y:S01]  /*3060*/  @P4 STS.128 [R226+0x1000], RZ ;  /* 0x001000ffe2004388 */ /* 0x0003e20000000c00 */
[----:B------:R-:W-:Y:S01]  /*3070*/  @!P4 IMAD.MOV.U32 R14, RZ, RZ, c[0x0][0x194] ;  /* 0x00006500ff0ec624 */ /* 0x000fe200078e00ff */
[C---:B------:R-:W-:Y:S02]  /*3080*/  @!P3 LEA R16, P5, R20.reuse, c[0x0][0x160], 0x1 ;  /* 0x000058001410ba11 */ /* 0x040fe400078a08ff */
[C---:B------:R-:W-:Y:S02]  /*3090*/  @!P4 LEA R18, P0, R7.reuse, R244, 0x6 ;  /* 0x000000f40712c211 */ /* 0x040fe400078030ff */
[----:B------:R-:W-:Y:S02]  /*30a0*/  @!P3 LEA.HI.X R17, R20, c[0x0][0x164], R13, 0x1, P5 ;  /* 0x000059001411ba11 */ /* 0x000fe400028f0c0d */
[----:B------:R-:W-:-:S02]  /*30b0*/  @!P4 LEA.HI.X R19, R7, R245, R14, 0x6, P0 ;  /* 0x000000f50713c211 */ /* 0x000fc400000f340e */
[----:B------:R-:W-:Y:S02]  /*30c0*/  ISETP.GE.AND P0, PT, R227, c[0x0][0x220], PT ;  /* 0x00008800e3007a0c */ /* 0x000fe40003f06270 */
[C---:B------:R-:W-:Y:S01]  /*30d0*/  @!P2 LEA R14, P1, R20.reuse, c[0x0][0x160], 0x1 ;  /* 0x00005800140eaa11 */ /* 0x040fe200078208ff */
[----:B------:R-:W-:Y:S01]  /*30e0*/  @!PT LDS RZ, [RZ] ;  /* 0x00000000fffff984 */ /* 0x000fe20000000800 */
[----:B------:R-:W-:Y:S01]  /*30f0*/  @!PT LDS RZ, [RZ] ;  /* 0x00000000fffff984 */ /* 0x000fe20000000800 */
[----:B------:R-:W-:Y:S01]  /*3100*/  @!PT LDS RZ, [RZ] ;  /* 0x00000000fffff984 */ /* 0x000fe20000000800 */
[----:B------:R1:W-:Y:S03]  /*3110*/  @!P4 LDGSTS.E.BYPASS.LTC128B.128 [R226+0x1000], [R18.64] ;  /* 0x0100000012e2cfae */ /* 0x0003e6000b901d44 */
[----:B------:R-:W-:Y:S01]  /*3120*/  @!P2 LEA.HI.X R15, R20, c[0x0][0x164], R13, 0x1, P1 ;  /* 0x00005900140faa11 */ /* 0x000fe200008f0c0d */
        /* <DEDUP_REMOVED lines=18> */
.L_x_222:
[----:B------:R-:W-:Y:S05]  /*3250*/  BSYNC B0 ;  /* 0x0000000000007941 */ /* 0x000fea0003800000 */
.L_x_221:
[----:B------:R-:W-:Y:S01]  /*3260*/  UIADD3 UR12, -UR23, UR15, URZ ;  /* 0x0000000f170c7290 */ /* 0x000fe2000fffe13f */
[C---:B------:R-:W-:Y:S01]  /*3270*/  IADD3 R5, R225.reuse, 0x8, RZ ;  /* 0x00000008e1057810 */ /* 0x040fe20007ffe0ff */
[C---:B-1----:R-:W-:Y:S01]  /*3280*/  IMAD.SHL.U32 R16, R225.reuse, 0x4, RZ ;  /* 0x00000004e1107824 */ /* 0x042fe200078e00ff */
[----:B------:R-:W-:Y:S01]  /*3290*/  SHF.R.S32.HI R240, RZ, 0x1f, R225 ;  /* 0x0000001ffff07819 */ /* 0x000fe200000114e1 */
[----:B------:R-:W-:Y:S01]  /*32a0*/  ULDC.64 UR16, c[0x0][0x198] ;  /* 0x0000660000107ab9 */ /* 0x000fe20000000a00 */
[----:B------:R-:W-:Y:S01]  /*32b0*/  ISETP.GE.AND P2, PT, R225, UR11, PT ;  /* 0x0000000be1007c0c */ /* 0x000fe2000bf46270 */
[----:B------:R-:W-:Y:S01]  /*32c0*/  IMAD.MOV.U32 R248, RZ, RZ, 0x7f800000 ;  /* 0x7f800000fff87424 */ /* 0x000fe200078e00ff */
[----:B------:R-:W-:Y:S01]  /*32d0*/  ISETP.GE.AND P5, PT, R230, UR12, PT ;  /* 0x0000000ce6007c0c */ /* 0x000fe2000bfa6270 */
[----:B------:R-:W-:Y:S01]  /*32e0*/  IMAD.MOV.U32 R249, RZ, RZ, 0x7f800000 ;  /* 0x7f800000fff97424 */ /* 0x000fe200078e00ff */
[----:B------:R-:W-:Y:S01]  /*32f0*/  ISETP.GE.AND P1, PT, R5, UR11, PT ;  /* 0x0000000b05007c0c */ /* 0x000fe2000bf26270 */
[----:B------:R-:W-:Y:S01]  /*3300*/  USHF.R.S32.HI UR11, URZ, 0x1f, UR23 ;  /* 0x0000001f3f0b7899 */ /* 0x000fe20008011417 */
[----:B------:R-:W-:-:S02]  /*3310*/  IADD3 R16, P0, R16, UR8, RZ ;  /* 0x0000000810107c10 */ /* 0x000fc4000ff1e0ff */
[----:B------:R-:W-:Y:S01]  /*3320*/  SHF.L.U64.HI R5, R225, 0x2, R240 ;  /* 0x00000002e1057819 */ /* 0x000fe200000102f0 */
[----:B------:R-:W-:-:S03]  /*3330*/  UIMAD UR14, UR11, UR16, URZ ;  /* 0x000000100b0e72a4 */ /* 0x000fc6000f8e023f */
[----:B------:R-:W-:Y:S01]  /*3340*/  IADD3.X R17, R5, UR7, RZ, P0, !PT ;  /* 0x0000000705117c10 */ /* 0x000fe200087fe4ff */
[----:B------:R-:W-:Y:S01]  /*3350*/  IMAD.U32 R5, RZ, RZ, UR23 ;  /* 0x00000017ff057e24 */ /* 0x000fe2000f8e00ff */
[----:B------:R-:W-:Y:S01]  /*3360*/  UIMAD UR14, UR23, UR17, UR14 ;  /* 0x00000011170e72a4 */ /* 0x000fe2000f8e020e */
[----:B------:R1:W-:Y:S02]  /*3370*/  @P5 STS.128 [R226+0x10000], RZ ;  /* 0x010000ffe2005388 */ /* 0x0003e40000000c00 */
[----:B------:R-:W-:Y:S02]  /*3380*/  IMAD.WIDE.U32 R14, R5, c[0x0][0x198], R232 ;  /* 0x00006600050e7a25 */ /* 0x000fe400078e00e8 */
[----:B------:R1:W-:Y:S04]  /*3390*/  @P5 STS.128 [R226+0x12000], RZ ;  /* 0x012000ffe2005388 */ /* 0x0003e80000000c00 */
[----:B------:R1:W-:Y:S04]  /*33a0*/  @P5 STS.128 [R226+0x14000], RZ ;  /* 0x014000ffe2005388 */ /* 0x0003e80000000c00 */
[----:B------:R1:W-:Y:S01]  /*33b0*/  @P5 STS.128 [R226+0x16000], RZ ;  /* 0x016000ffe2005388 */ /* 0x0003e20000000c00 */
[----:B------:R-:W-:-:S03]  /*33c0*/  IMAD.U32 R7, RZ, RZ, UR14 ;  /* 0x0000000eff077e24 */ /* 0x000fc6000f8e00ff */
[----:B------:R2:W5:Y:S04]  /*33d0*/  @!P2 LDG.E R248, [R16.64] ;  /* 0x0000000410f8a981 */ /* 0x000568000c1e1900 */
[----:B------:R2:W5:Y:S01]  /*33e0*/  @!P1 LDG.E R249, [R16.64+0x20] ;  /* 0x0000200410f99981 */ /* 0x000562000c1e1900 */
[----:B------:R-:W-:Y:S01]  /*33f0*/  BSSY B0, `(.L_x_223) ;  /* 0x0000036000007945 */ /* 0x000fe20003800000 */
[----:B--2---:R-:W-:-:S04]  /*3400*/  IADD3 R16, P0, R14, UR24, RZ ;  /* 0x000000180e107c10 */ /* 0x004fc8000ff1e0ff */
[----:B------:R-:W-:Y:S01]  /*3410*/  IADD3.X R17, R15, UR27, R7, P0, !PT ;  /* 0x0000001b0f117c10 */ /* 0x000fe200087fe407 */
[----:B------:R-:W-:-:S04]  /*3420*/  IMAD R7, R8, c[0x0][0x1b0], RZ ;  /* 0x00006c0008077a24 */ /* 0x000fc800078e02ff */
[C---:B------:R-:W-:Y:S02]  /*3430*/  IMAD R14, R10.reuse, c[0x0][0x1b4], R7 ;  /* 0x00006d000a0e7a24 */ /* 0x040fe400078e0207 */
[----:B------:R-:W-:-:S04]  /*3440*/  IMAD.WIDE.U32 R16, R10, c[0x0][0x1b0], R16 ;  /* 0x00006c000a107a25 */ /* 0x000fc800078e0010 */
[----:B------:R-:W-:Y:S01]  /*3450*/  IMAD.IADD R9, R17, 0x1, R14 ;  /* 0x0000000111097824 */ /* 0x000fe200078e020e */
[----:B------:R-:W-:Y:S05]  /*3460*/  @P5 BRA `(.L_x_224) ;  /* 0x000002e000005947 */ /* 0x000fea0003800000 */
[----:B-1----:R-:W-:Y:S01]  /*3470*/  ISETP.GE.AND P3, PT, R232, c[0x0][0x220], PT ;  /* 0x00008800e8007a0c */ /* 0x002fe20003f66270 */
[----:B------:R-:W-:Y:S01]  /*3480*/  IMAD R7, R11, c[0x0][0x198], RZ ;  /* 0x000066000b077a24 */ /* 0x000fe200078e02ff */
[----:B------:R-:W-:Y:S02]  /*3490*/  MOV R18, UR24 ;  /* 0x0000001800127c02 */ /* 0x000fe40008000f00 */
[----:B------:R-:W-:Y:S01]  /*34a0*/  MOV R19, UR27 ;  /* 0x0000001b00137c02 */ /* 0x000fe20008000f00 */
[C---:B------:R-:W-:Y:S01]  /*34b0*/  IMAD R20, R12.reuse, c[0x0][0x19c], R7 ;  /* 0x000067000c147a24 */ /* 0x040fe200078e0207 */
[----:B------:R-:W-:Y:S02]  /*34c0*/  MOV R7, 0x2 ;  /* 0x0000000200077802 */ /* 0x000fe40000000f00 */
[----:B------:R-:W-:Y:S01]  /*34d0*/  ISETP.GE.AND P2, PT, R229, c[0x0][0x220], PT ;  /* 0x00008800e5007a0c */ /* 0x000fe20003f46270 */
[----:B------:R-:W-:Y:S01]  /*34e0*/  IMAD.WIDE.U32 R18, R12, c[0x0][0x198], R18 ;  /* 0x000066000c127a25 */ /* 0x000fe200078e0012 */
[----:B------:R-:W-:-:S02]  /*34f0*/  ISETP.GE.AND P1, PT, R228, c[0x0][0x220], PT ;  /* 0x00008800e4007a0c */ /* 0x000fc40003f26270 */
[----:B------:R-:W-:Y:S01]  /*3500*/  ISETP.GE.AND P0, PT, R227, c[0x0][0x220], PT ;  /* 0x00008800e3007a0c */ /* 0x000fe20003f06270 */
[----:B------:R-:W-:Y:S01]  /*3510*/  IMAD.IADD R21, R19, 0x1, R20 ;  /* 0x0000000113157824 */ /* 0x000fe200078e0214 */
[----:B------:R1:W-:Y:S01]  /*3520*/  @P3 STS.128 [R226+0x10000], RZ ;  /* 0x010000ffe2003388 */ /* 0x0003e20000000c00 */
[----:B------:R-:W-:Y:S01]  /*3530*/  IMAD.MOV.U32 R20, RZ, RZ, R18 ;  /* 0x000000ffff147224 */ /* 0x000fe200078e0012 */
[----:B------:R-:W-:Y:S01]  /*3540*/  @!P3 MOV R18, R16 ;  /* 0x000000100012b202 */ /* 0x000fe20000000f00 */
[----:B------:R-:W-:Y:S02]  /*3550*/  @!P3 IMAD R13, R4, c[0x0][0x198], RZ ;  /* 0x00006600040dba24 */ /* 0x000fe400078e02ff */
[----:B------:R-:W-:Y:S02]  /*3560*/  @!P3 IMAD.MOV.U32 R19, RZ, RZ, R9 ;  /* 0x000000ffff13b224 */ /* 0x000fe400078e0009 */
[C---:B------:R-:W-:Y:S02]  /*3570*/  @!P3 IMAD R13, R230.reuse, c[0x0][0x19c], R13 ;  /* 0x00006700e60dba24 */ /* 0x040fe400078e020d */
[----:B------:R-:W-:-:S04]  /*3580*/  @!P3 IMAD.WIDE.U32 R18, R230, c[0x0][0x198], R18 ;  /* 0x00006600e612ba25 */ /* 0x000fc800078e0012 */
[----:B------:R-:W-:Y:S01]  /*3590*/  IMAD.WIDE.U32 R20, R10, c[0x0][0x1b0], R20 ;  /* 0x00006c000a147a25 */ /* 0x000fe200078e0014 */
[----:B------:R-:W-:Y:S02]  /*35a0*/  @!P3 IADD3 R13, R19, R13, RZ ;  /* 0x0000000d130db210 */ /* 0x000fe40007ffe0ff */
[----:B---3--:R-:W-:Y:S01]  /*35b0*/  @!P3 LEA R24, P6, R18, c[0x0][0x168], 0x1 ;  /* 0x00005a001218ba11 */ /* 0x008fe200078c08ff */
[----:B------:R-:W-:-:S03]  /*35c0*/  IMAD.WIDE R22, R232, R7, c[0x0][0x168] ;  /* 0x00005a00e8167625 */ /* 0x000fc600078e0207 */
[----:B------:R-:W-:Y:S01]  /*35d0*/  @!P3 LEA.HI.X R25, R18, c[0x0][0x16c], R13, 0x1, P6 ;  /* 0x00005b001219ba11 */ /* 0x000fe200030f0c0d */
[----:B------:R-:W-:Y:S01]  /*35e0*/  IMAD.IADD R7, R14, 0x1, R21 ;  /* 0x000000010e077824 */ /* 0x000fe200078e0215 */
[----:B------:R-:W-:-:S03]  /*35f0*/  LEA R22, P4, R20, R22, 0x1 ;  /* 0x0000001614167211 */ /* 0x000fc600078808ff */
[----:B------:R-:W-:Y:S01]  /*3600*/  @!PT LDS RZ, [RZ] ;  /* 0x00000000fffff984 */ /* 0x000fe20000000800 */
[----:B------:R-:W-:Y:S01]  /*3610*/  @!PT LDS RZ, [RZ] ;  /* 0x00000000fffff984 */ /* 0x000fe20000000800 */
[----:B------:R-:W-:Y:S01]  /*3620*/  @!PT LDS RZ, [RZ] ;  /* 0x00000000fffff984 */ /* 0x000fe20000000800 */
[----:B------:R1:W-:Y:S01]  /*3630*/  @!P3 LDGSTS.E.BYPASS.LTC128B.128 [R226+0x10000], [R24.64] ;  /* 0x1000000018e2bfae */ /* 0x0003e2000b901d44 */
[----:B------:R-:W-:-:S03]  /*3640*/  LEA.HI.X R23, R20, R23, R7, 0x1, P4 ;  /* 0x0000001714177211 */ /* 0x000fc600020f0c07 */
        /* <DEDUP_REMOVED lines=16> */
.L_x_224:
[----:B-1----:R-:W-:Y:S05]  /*3750*/  BSYNC B0 ;  /* 0x0000000000007941 */ /* 0x002fea0003800000 */
.L_x_223:
[----:B------:R-:W-:Y:S01]  /*3760*/  ISETP.GE.AND P4, PT, R6, UR12, PT ;  /* 0x0000000c06007c0c */ /* 0x000fe2000bf86270 */
[----:B------:R-:W-:-:S12]  /*3770*/  BSSY B0, `(.L_x_225) ;  /* 0x0000036000007945 */ /* 0x000fd80003800000 */
[----:B------:R1:W-:Y:S04]  /*3780*/  @P4 STS.128 [R226+0x11000], RZ ;  /* 0x011000ffe2004388 */ /* 0x0003e80000000c00 */
[----:B------:R1:W-:Y:S04]  /*3790*/  @P4 STS.128 [R226+0x13000], RZ ;  /* 0x013000ffe2004388 */ /* 0x0003e80000000c00 */
[----:B------:R1:W-:Y:S04]  /*37a0*/  @P4 STS.128 [R226+0x15000], RZ ;  /* 0x015000ffe2004388 */ /* 0x0003e80000000c00 */
[----:B------:R1:W-:Y:S01]  /*37b0*/  @P4 STS.128 [R226+0x17000], RZ ;  /* 0x017000ffe2004388 */ /* 0x0003e20000000c00 */
[----:B------:R-:W-:Y:S05]  /*37c0*/  @P4 BRA `(.L_x_226) ;  /* 0x0000030000004947 */ /* 0x000fea0003800000 */
[----:B------:R-:W-:Y:S01]  /*37d0*/  IADD3 R18, P0, R12, 0x20, RZ ;  /* 0x000000200c127810 */ /* 0x000fe20007f1e0ff */
[----:B------:R-:W-:Y:S01]  /*37e0*/  IMAD.U32 R20, RZ, RZ, UR24 ;  /* 0x00000018ff147e24 */ /* 0x000fe2000f8e00ff */
[----:B------:R-:W-:Y:S01]  /*37f0*/  ISETP.GE.AND P3, PT, R232, c[0x0][0x220], PT ;  /* 0x00008800e8007a0c */ /* 0x000fe20003f66270 */
[----:B------:R-:W-:Y:S01]  /*3800*/  IMAD.U32 R21, RZ, RZ, UR27 ;  /* 0x0000001bff157e24 */ /* 0x000fe2000f8e00ff */
[----:B------:R-:W-:-:S02]  /*3810*/  IADD3.X R13, RZ, R11, RZ, P0, !PT ;  /* 0x0000000bff0d7210 */ /* 0x000fc400007fe4ff */
[----:B------:R-:W-:Y:S01]  /*3820*/  IADD3 R7, P0, R230, 0x20, RZ ;  /* 0x00000020e6077810 */ /* 0x000fe20007f1e0ff */
[----:B------:R-:W-:Y:S01]  /*3830*/  IMAD.WIDE.U32 R20, R18, c[0x0][0x198], R20 ;  /* 0x0000660012147a25 */ /* 0x000fe200078e0014 */
[----:B------:R-:W-:Y:S02]  /*3840*/  MOV R17, R9 ;  /* 0x0000000900117202 */ /* 0x000fe40000000f00 */
[----:B------:R-:W-:Y:S01]  /*3850*/  IADD3.X R6, RZ, R4, RZ, P0, !PT ;  /* 0x00000004ff067210 */ /* 0x000fe200007fe4ff */
[----:B------:R-:W-:Y:S01]  /*3860*/  IMAD R13, R13, c[0x0][0x198], RZ ;  /* 0x000066000d0d7a24 */ /* 0x000fe200078e02ff */
[----:B------:R-:W-:Y:S01]  /*3870*/  ISETP.GE.AND P2, PT, R229, c[0x0][0x220], PT ;  /* 0x00008800e5007a0c */ /* 0x000fe20003f46270 */
[----:B------:R-:W-:Y:S01]  /*3880*/  IMAD.WIDE.U32 R16, R7, c[0x0][0x198], R16 ;  /* 0x0000660007107a25 */ /* 0x000fe200078e0010 */
[----:B------:R-:W-:Y:S01]  /*3890*/  ISETP.GE.AND P1, PT, R228, c[0x0][0x220], PT ;  /* 0x00008800e4007a0c */ /* 0x000fe20003f26270 */
[----:B------:R1:W-:Y:S02]  /*38a0*/  @P3 STS.128 [R226+0x11000], RZ ;  /* 0x011000ffe2003388 */ /* 0x0003e40000000c00 */
[----:B------:R-:W-:-:S02]  /*38b0*/  IMAD R6, R6, c[0x0][0x198], RZ ;  /* 0x0000660006067a24 */ /* 0x000fc400078e02ff */
[----:B------:R-:W-:Y:S01]  /*38c0*/  IMAD R13, R18, c[0x0][0x19c], R13 ;  /* 0x00006700120d7a24 */ /* 0x000fe200078e020d */
[----:B------:R-:W-:Y:S01]  /*38d0*/  @!P3 LEA R18, P0, R16, c[0x0][0x168], 0x1 ;  /* 0x00005a001012ba11 */ /* 0x000fe200078008ff */
[----:B------:R-:W-:Y:S02]  /*38e0*/  IMAD R6, R7, c[0x0][0x19c], R6 ;  /* 0x0000670007067a24 */ /* 0x000fe400078e0206 */
[----:B------:R-:W-:Y:S02]  /*38f0*/  IMAD.IADD R21, R21, 0x1, R13 ;  /* 0x0000000115157824 */ /* 0x000fe400078e020d */
[----:B------:R-:W-:Y:S01]  /*3900*/  IMAD.MOV.U32 R7, RZ, RZ, 0x2 ;  /* 0x00000002ff077424 */ /* 0x000fe200078e00ff */
[----:B------:R-:W-:Y:S01]  /*3910*/  IADD3 R9, R17, R6, RZ ;  /* 0x0000000611097210 */ /* 0x000fe20007ffe0ff */
[----:B------:R-:W-:-:S03]  /*3920*/  IMAD.WIDE.U32 R20, R10, c[0x0][0x1b0], R20 ;  /* 0x00006c000a147a25 */ /* 0x000fc600078e0014 */
[----:B------:R-:W-:Y:S01]  /*3930*/  @!P3 LEA.HI.X R19, R16, c[0x0][0x16c], R9, 0x1, P0 ;  /* 0x00005b001013ba11 */ /* 0x000fe200000f0c09 */
[----:B--23--:R-:W-:Y:S01]  /*3940*/  IMAD.WIDE R22, R232, R7, c[0x0][0x168] ;  /* 0x00005a00e8167625 */ /* 0x00cfe200078e0207 */
[----:B------:R-:W-:-:S03]  /*3950*/  ISETP.GE.AND P0, PT, R227, c[0x0][0x220], PT ;  /* 0x00008800e3007a0c */ /* 0x000fc60003f06270 */
[----:B------:R-:W-:Y:S01]  /*3960*/  IMAD.IADD R7, R14, 0x1, R21 ;  /* 0x000000010e077824 */ /* 0x000fe200078e0215 */
[C---:B------:R-:W-:Y:S01]  /*3970*/  LEA R6, P6, R20.reuse, R22, 0x1 ;  /* 0x0000001614067211 */ /* 0x040fe200078c08ff */
[----:B------:R-:W-:Y:S01]  /*3980*/  @!PT LDS RZ, [RZ] ;  /* 0x00000000fffff984 */ /* 0x000fe20000000800 */
[----:B------:R-:W-:Y:S01]  /*3990*/  @!PT LDS RZ, [RZ] ;  /* 0x00000000fffff984 */ /* 0x000fe20000000800 */
[----:B------:R-:W-:Y:S01]  /*39a0*/  @!PT LDS RZ, [RZ] ;  /* 0x00000000fffff984 */ /* 0x000fe20000000800 */
[----:B------:R1:W-:Y:S03]  /*39b0*/  @!P3 LDGSTS.E.BYPASS.LTC128B.128 [R226+0x11000], [R18.64] ;  /* 0x1100000012e2bfae */ /* 0x0003e6000b901d44 */
[----:B------:R-:W-:Y:S01]  /*39c0*/  LEA.HI.X R7, R20, R23, R7, 0x1, P6 ;  /* 0x0000001714077211 */ /* 0x000fe200030f0c07 */
        /* <DEDUP_REMOVED lines=16> */
.L_x_226:
[----:B------:R-:W-:Y:S05]  /*3ad0*/  BSYNC B0 ;  /* 0x0000000000007941 */ /* 0x000fea0003800000 */
.L_x_225:
[----:B------:R-:W-:Y:S01]  /*3ae0*/  ULDC.64 UR16, c[0x0][0x1a0] ;  /* 0x0000680000107ab9 */ /* 0x000fe20000000a00 */
[----:B------:R1:W-:Y:S01]  /*3af0*/  @P5 STS.128 [R226+0x18000], RZ ;  /* 0x018000ffe2005388 */ /* 0x0003e20000000c00 */
[----:B------:R-:W-:Y:S01]  /*3b00*/  UIMAD UR11, UR11, UR16, URZ ;  /* 0x000000100b0b72a4 */ /* 0x000fe2000f8e023f */
[----:B-12---:R-:W-:Y:S01]  /*3b10*/  IMAD.WIDE.U32 R6, R5, c[0x0][0x1a0], R232 ;  /* 0x0000680005067a25 */ /* 0x006fe200078e00e8 */
[----:B------:R-:W-:Y:S01]  /*3b20*/  BSSY B0, `(.L_x_227) ;  /* 0x000003a000007945 */ /* 0x000fe20003800000 */
[----:B------:R1:W-:Y:S01]  /*3b30*/  @P5 STS.128 [R226+0x1a000], RZ ;  /* 0x01a000ffe2005388 */ /* 0x0003e20000000c00 */
[----:B------:R-:W-:-:S02]  /*3b40*/  UIMAD UR11, UR23, UR17, UR11 ;  /* 0x00000011170b72a4 */ /* 0x000fc4000f8e020b */
[----:B------:R-:W-:Y:S01]  /*3b50*/  IADD3 R14, P0, R6, UR20, RZ ;  /* 0x00000014060e7c10 */ /* 0x000fe2000ff1e0ff */
[----:B------:R1:W-:Y:S03]  /*3b60*/  @P5 STS.128 [R226+0x1c000], RZ ;  /* 0x01c000ffe2005388 */ /* 0x0003e60000000c00 */
[----:B------:R-:W-:Y:S01]  /*3b70*/  MOV R5, UR11 ;  /* 0x0000000b00057c02 */ /* 0x000fe20008000f00 */
[----:B------:R1:W-:Y:S03]  /*3b80*/  @P5 STS.128 [R226+0x1e000], RZ ;  /* 0x01e000ffe2005388 */ /* 0x0003e60000000c00 */
[----:B------:R-:W-:Y:S01]  /*3b90*/  IADD3.X R15, R7, UR21, R5, P0, !PT ;  /* 0x00000015070f7c10 */ /* 0x000fe200087fe405 */
[----:B------:R-:W-:-:S04]  /*3ba0*/  IMAD R5, R8, c[0x0][0x1b8], RZ ;  /* 0x00006e0008057a24 */ /* 0x000fc800078e02ff */
[C---:B------:R-:W-:Y:S02]  /*3bb0*/  IMAD R8, R10.reuse, c[0x0][0x1bc], R5 ;  /* 0x00006f000a087a24 */ /* 0x040fe400078e0205 */
[----:B------:R-:W-:-:S05]  /*3bc0*/  IMAD.WIDE.U32 R14, R10, c[0x0][0x1b8], R14 ;  /* 0x00006e000a0e7a25 */ /* 0x000fca00078e000e */
[----:B------:R-:W-:Y:S01]  /*3bd0*/  IADD3 R7, R15, R8, RZ ;  /* 0x000000080f077210 */ /* 0x000fe20007ffe0ff */
[----:B------:R-:W-:Y:S05]  /*3be0*/  @P5 BRA `(.L_x_228) ;  /* 0x000002d000005947 */ /* 0x000fea0003800000 */
[----:B------:R-:W-:Y:S01]  /*3bf0*/  ISETP.GE.AND P3, PT, R232, c[0x0][0x220], PT ;  /* 0x00008800e8007a0c */ /* 0x000fe20003f66270 */
[----:B------:R-:W-:Y:S01]  /*3c00*/  IMAD.U32 R16, RZ, RZ, UR20 ;  /* 0x00000014ff107e24 */ /* 0x000fe2000f8e00ff */
[----:B------:R-:W-:Y:S01]  /*3c10*/  ISETP.GE.AND P2, PT, R229, c[0x0][0x220], PT ;  /* 0x00008800e5007a0c */ /* 0x000fe20003f46270 */
[----:B------:R-:W-:Y:S01]  /*3c20*/  IMAD.U32 R17, RZ, RZ, UR21 ;  /* 0x00000015ff117e24 */ /* 0x000fe2000f8e00ff */
[----:B------:R-:W-:Y:S01]  /*3c30*/  ISETP.GE.AND P1, PT, R228, c[0x0][0x220], PT ;  /* 0x00008800e4007a0c */ /* 0x000fe20003f26270 */
[----:B------:R-:W-:Y:S01]  /*3c40*/  IMAD R5, R11, c[0x0][0x1a0], RZ ;  /* 0x000068000b057a24 */ /* 0x000fe200078e02ff */
[----:B------:R-:W-:Y:S01]  /*3c50*/  ISETP.GE.AND P0, PT, R227, c[0x0][0x220], PT ;  /* 0x00008800e3007a0c */ /* 0x000fe20003f06270 */
[----:B------:R-:W-:-:S04]  /*3c60*/  IMAD.WIDE.U32 R16, R12, c[0x0][0x1a0], R16 ;  /* 0x000068000c107a25 */ /* 0x000fc800078e0010 */
[----:B------:R-:W-:Y:S02]  /*3c70*/  IMAD R18, R12, c[0x0][0x1a4], R5 ;  /* 0x000069000c127a24 */ /* 0x000fe400078e0205 */
[----:B------:R-:W-:Y:S01]  /*3c80*/  @!P3 IMAD.MOV.U32 R6, RZ, RZ, R14 ;  /* 0x000000ffff06b224 */ /* 0x000fe200078e000e */
[----:B------:R2:W-:Y:S01]  /*3c90*/  @P3 STS.128 [R226+0x18000], RZ ;  /* 0x018000ffe2003388 */ /* 0x0005e20000000c00 */
[----:B------:R-:W-:Y:S01]  /*3ca0*/  @!P3 IMAD R9, R4, c[0x0][0x1a0], RZ ;  /* 0x000068000409ba24 */ /* 0x000fe200078e02ff */
[----:B------:R-:W-:Y:S01]  /*3cb0*/  IADD3 R19, R17, R18, RZ ;  /* 0x0000001211137210 */ /* 0x000fe20007ffe0ff */
[----:B------:R-:W-:Y:S01]  /*3cc0*/  IMAD.MOV.U32 R5, RZ, RZ, 0x2 ;  /* 0x00000002ff057424 */ /* 0x000fe200078e00ff */
[----:B------:R-:W-:Y:S01]  /*3cd0*/  MOV R18, R16 ;  /* 0x0000001000127202 */ /* 0x000fe20000000f00 */
[----:B------:R-:W-:-:S04]  /*3ce0*/  @!P3 IMAD.WIDE.U32 R16, R230, c[0x0][0x1a0], R6 ;  /* 0x00006800e610ba25 */ /* 0x000fc800078e0006 */
[----:B------:R-:W-:Y:S01]  /*3cf0*/  @!P3 IMAD R6, R230, c[0x0][0x1a4], R9 ;  /* 0x00006900e606ba24 */ /* 0x000fe200078e0209 */
[----:B---3--:R-:W-:Y:S01]  /*3d00*/  @!P3 LEA R22, P6, R16, c[0x0][0x170], 0x1 ;  /* 0x00005c001016ba11 */ /* 0x008fe200078c08ff */
[----:B------:R-:W-:-:S03]  /*3d10*/  IMAD.WIDE.U32 R18, R10, c[0x0][0x1b8], R18 ;  /* 0x00006e000a127a25 */ /* 0x000fc600078e0012 */
[----:B------:R-:W-:Y:S01]  /*3d20*/  @!P3 IADD3 R6, R17, R6, RZ ;  /* 0x000000061106b210 */ /* 0x000fe20007ffe0ff */
[----:B------:R-:W-:Y:S01]  /*3d30*/  IMAD.WIDE R20, R232, R5, c[0x0][0x170] ;  /* 0x00005c00e8147625 */ /* 0x000fe200078e0205 */
[----:B------:R-:W-:Y:S02]  /*3d40*/  IADD3 R5, R8, R19, RZ ;  /* 0x0000001308057210 */ /* 0x000fe40007ffe0ff */
[----:B------:R-:W-:Y:S02]  /*3d50*/  @!P3 LEA.HI.X R23, R16, c[0x0][0x174], R6, 0x1, P6 ;  /* 0x00005d001017ba11 */ /* 0x000fe400030f0c06 */
        /* <DEDUP_REMOVED lines=22> */
.L_x_228:
[----:B------:R-:W-:Y:S05]  /*3ec0*/  BSYNC B0 ;  /* 0x0000000000007941 */ /* 0x000fea0003800000 */
.L_x_227:
[----:B------:R1:W-:Y:S01]  /*3ed0*/  @P4 STS.128 [R226+0x19000], RZ ;  /* 0x019000ffe2004388 */ /* 0x0003e20000000c00 */
[----:B------:R-:W-:Y:S03]  /*3ee0*/  BSSY B0, `(.L_x_229) ;  /* 0x0000035000007945 */ /* 0x000fe60003800000 */
[----:B------:R1:W-:Y:S04]  /*3ef0*/  @P4 STS.128 [R226+0x1b000], RZ ;  /* 0x01b000ffe2004388 */ /* 0x0003e80000000c00 */
[----:B------:R1:W-:Y:S04]  /*3f00*/  @P4 STS.128 [R226+0x1d000], RZ ;  /* 0x01d000ffe2004388 */ /* 0x0003e80000000c00 */
[----:B------:R1:W-:Y:S01]  /*3f10*/  @P4 STS.128 [R226+0x1f000], RZ ;  /* 0x01f000ffe2004388 */ /* 0x0003e20000000c00 */
[----:B------:R-:W-:Y:S05]  /*3f20*/  @P4 BRA `(.L_x_230) ;  /* 0x0000030000004947 */ /* 0x000fea0003800000 */
[----:B------:R-:W-:Y:S01]  /*3f30*/  IADD3 R12, P0, R12, 0x20, RZ ;  /* 0x000000200c0c7810 */ /* 0x000fe20007f1e0ff */
[----:B------:R-:W-:Y:S01]  /*3f40*/  IMAD.U32 R17, RZ, RZ, UR21 ;  /* 0x00000015ff117e24 */ /* 0x000fe2000f8e00ff */
[----:B------:R-:W-:-:S02]  /*3f50*/  IADD3 R5, P1, R230, 0x20, RZ ;  /* 0x00000020e6057810 */ /* 0x000fc40007f3e0ff */
[----:B------:R-:W-:Y:S01]  /*3f60*/  MOV R16, UR20 ;  /* 0x0000001400107c02 */ /* 0x000fe20008000f00 */
[----:B------:R-:W-:Y:S01]  /*3f70*/  IMAD.X R11, RZ, RZ, R11, P0 ;  /* 0x000000ffff0b7224 */ /* 0x000fe200000e060b */
[----:B------:R-:W-:Y:S02]  /*3f80*/  IADD3.X R4, RZ, R4, RZ, P1, !PT ;  /* 0x00000004ff047210 */ /* 0x000fe40000ffe4ff */
[----:B------:R-:W-:Y:S01]  /*3f90*/  ISETP.GE.AND P3, PT, R232, c[0x0][0x220], PT ;  /* 0x00008800e8007a0c */ /* 0x000fe20003f66270 */
[----:B------:R-:W-:Y:S01]  /*3fa0*/  IMAD R11, R11, c[0x0][0x1a0], RZ ;  /* 0x000068000b0b7a24 */ /* 0x000fe200078e02ff */
[----:B------:R-:W-:Y:S01]  /*3fb0*/  MOV R6, R14 ;  /* 0x0000000e00067202 */ /* 0x000fe20000000f00 */
[----:B------:R-:W-:Y:S01]  /*3fc0*/  IMAD R4, R4, c[0x0][0x1a0], RZ ;  /* 0x0000680004047a24 */ /* 0x000fe200078e02ff */
[----:B------:R-:W-:Y:S01]  /*3fd0*/  ISETP.GE.AND P2, PT, R229, c[0x0][0x220], PT ;  /* 0x00008800e5007a0c */ /* 0x000fe20003f46270 */
[----:B------:R-:W-:Y:S01]  /*3fe0*/  IMAD.WIDE.U32 R16, R12, c[0x0][0x1a0], R16 ;  /* 0x000068000c107a25 */ /* 0x000fe200078e0010 */
[----:B------:R-:W-:-:S02]  /*3ff0*/  ISETP.GE.AND P1, PT, R228, c[0x0][0x220], PT ;  /* 0x00008800e4007a0c */ /* 0x000fc40003f26270 */
[----:B------:R-:W-:Y:S01]  /*4000*/  ISETP.GE.AND P0, PT, R227, c[0x0][0x220], PT ;  /* 0x00008800e3007a0c */ /* 0x000fe20003f06270 */
[----:B------:R-:W-:Y:S02]  /*4010*/  IMAD R11, R12, c[0x0][0x1a4], R11 ;  /* 0x000069000c0b7a24 */ /* 0x000fe400078e020b */
[C---:B------:R-:W-:Y:S02]  /*4020*/  IMAD.WIDE.U32 R6, R5.reuse, c[0x0][0x1a0], R6 ;  /* 0x0000680005067a25 */ /* 0x040fe400078e0006 */
[----:B------:R1:W-:Y:S02]  /*4030*/  @P3 STS.128 [R226+0x19000], RZ ;  /* 0x019000ffe2003388 */ /* 0x0003e40000000c00 */
[----:B------:R-:W-:Y:S01]  /*4040*/  IMAD R4, R5, c[0x0][0x1a4], R4 ;  /* 0x0000690005047a24 */ /* 0x000fe200078e0204 */
[----:B------:R-:W-:Y:S01]  /*4050*/  @!P3 LEA R14, P5, R6, c[0x0][0x170], 0x1 ;  /* 0x00005c00060eba11 */ /* 0x000fe200078a08ff */
[----:B------:R-:W-:Y:S02]  /*4060*/  IMAD.IADD R17, R17, 0x1, R11 ;  /* 0x0000000111117824 */ /* 0x000fe400078e020b */
[----:B------:R-:W-:-:S02]  /*4070*/  IMAD.MOV.U32 R5, RZ, RZ, 0x2 ;  /* 0x00000002ff057424 */ /* 0x000fc400078e00ff */
[----:B------:R-:W-:-:S04]  /*4080*/  IMAD.WIDE.U32 R10, R10, c[0x0][0x1b8], R16 ;  /* 0x00006e000a0a7a25 */ /* 0x000fc800078e0010 */
[----:B------:R-:W-:Y:S01]  /*4090*/  IMAD.WIDE R12, R232, R5, c[0x0][0x170] ;  /* 0x00005c00e80c7625 */ /* 0x000fe200078e0205 */
[----:B------:R-:W-:-:S03]  /*40a0*/  IADD3 R5, R7, R4, RZ ;  /* 0x0000000407057210 */ /* 0x000fc60007ffe0ff */
[----:B------:R-:W-:Y:S01]  /*40b0*/  IMAD.IADD R8, R8, 0x1, R11 ;  /* 0x0000000108087824 */ /* 0x000fe200078e020b */
[----:B------:R-:W-:Y:S02]  /*40c0*/  LEA R4, P4, R10, R12, 0x1 ;  /* 0x0000000c0a047211 */ /* 0x000fe400078808ff */
[----:B------:R-:W-:Y:S02]  /*40d0*/  @!P3 LEA.HI.X R15, R6, c[0x0][0x174], R5, 0x1, P5 ;  /* 0x00005d00060fba11 */ /* 0x000fe400028f0c05 */
[----:B------:R-:W-:-:S03]  /*40e0*/  LEA.HI.X R5, R10, R13, R8, 0x1, P4 ;  /* 0x0000000d0a057211 */ /* 0x000fc600020f0c08 */
        /* <DEDUP_REMOVED lines=20> */
.L_x_230:
[----:B------:R-:W-:Y:S05]  /*4230*/  BSYNC B0 ;  /* 0x0000000000007941 */ /* 0x000fea0003800000 */
.L_x_229:
[----:B------:R-:W0:Y:S01]  /*4240*/  LDGDEPBAR ;  /* 0x00000000000079af */ /* 0x000e220000000000 */
[----:B------:R-:W-:Y:S01]  /*4250*/  IMAD.MOV.U32 R241, RZ, RZ, c[0x0][0x22c] ;  /* 0x00008b00fff17624 */ /* 0x000fe200078e00ff */
[----:B-1----:R-:W-:Y:S01]  /*4260*/  IADD3 R5, R225, 0x1, RZ ;  /* 0x00000001e1057810 */ /* 0x002fe20007ffe0ff */
[----:B------:R-:W-:Y:S01]  /*4270*/  IMAD.U32 R242, RZ, RZ, UR25 ;  /* 0x00000019fff27e24 */ /* 0x000fe2000f8e00ff */
[----:B------:R-:W-:Y:S01]  /*4280*/  UIADD3 UR14, UR25, 0x40, UR23 ;  /* 0x00000040190e7890 */ /* 0x000fe2000fffe017 */
[----:B------:R-:W-:Y:S01]  /*4290*/  IMAD R241, R241, c[0x0][0x1c0], RZ ;  /* 0x00007000f1f17a24 */ /* 0x000fe200078e02ff */
[----:B------:R-:W-:Y:S01]  /*42a0*/  CS2R R190, SRZ ;  /* 0x0000000000be7805 */ /* 0x000fe2000001ff00 */
[----:B------:R-:W-:Y:S01]  /*42b0*/  CS2R R188, SRZ ;  /* 0x0000000000bc7805 */ /* 0x000fe2000001ff00 */
[----:B------:R-:W-:Y:S01]  /*42c0*/  IADD3 R242, R5, UR15, -R242 ;  /* 0x0000000f05f27c10 */ /* 0x000fe2000fffe8f2 */
        /* <DEDUP_REMOVED lines=58> */
[----:B---3--:R-:W-:Y:S01]  /*4670*/  CS2R R26, SRZ ;  /* 0x00000000001a7805 */ /* 0x008fe2000001ff00 */
[----:B------:R-:W-:Y:S01]  /*4680*/  CS2R R24, SRZ ;  /* 0x0000000000187805 */ /* 0x000fe2000001ff00 */
[----:B--2---:R-:W-:Y:S01]  /*4690*/  CS2R R22, SRZ ;  /* 0x0000000000167805 */ /* 0x004fe2000001ff00 */
[----:B------:R-:W-:Y:S01]  /*46a0*/  CS2R R20, SRZ ;  /* 0x0000000000147805 */ /* 0x000fe2000001ff00 */
[----:B------:R-:W-:Y:S01]  /*46b0*/  SHF.L.U64.HI R240, R225, 0x2, R240 ;  /* 0x00000002e1f07819 */ /* 0x000fe200000102f0 */
[----:B------:R-:W-:Y:S01]  /*46c0*/  IMAD.U32 R243, R241, -0x40, RZ ;  /* 0xffffffc0f1f37824 */ /* 0x000fe200078e00ff */
[----:B------:R-:W-:Y:S01]  /*46d0*/  SHF.L.U32 R239, R225, 0x2, RZ ;  /* 0x00000002e1ef7819 */ /* 0x000fe200000006ff */
[----:B------:R-:W-:-:S02]  /*46e0*/  UIADD3 UR14, UR14, -UR15, URZ ;  /* 0x8000000f0e0e7290 */ /* 0x000fc4000fffe03f */
.L_x_233:
[----:B------:R-:W0:Y:S01]  /*46f0*/  LDGDEPBAR ;  /* 0x00000000000079af */ /* 0x000e220000000000 */
[----:B------:R-:W-:Y:S01]  /*4700*/  USHF.L.U32 UR11, UR6, 0x6, URZ ;  /* 0x00000006060b7899 */ /* 0x000fe2000800063f */
[----:B------:R-:W-:Y:S01]  /*4710*/  IMAD.U32 R117, RZ, RZ, UR18 ;  /* 0x00000012ff757e24 */ /* 0x000fe2000f8e00ff */
[C---:B-----5:R-:W-:Y:S01]  /*4720*/  FSETP.NEU.FTZ.AND P1, PT, R248.reuse, -INF , PT ;  /* 0xff800000f800780b */ /* 0x060fe20003f3d000 */
[----:B------:R-:W-:Y:S01]  /*4730*/  FMUL.FTZ R196, R249, 1.4426950216293334961 ;  /* 0x3fb8aa3bf9c47820 */ /* 0x000fe20000410000 */
[----:B------:R-:W-:Y:S01]  /*4740*/  UISETP.GE.AND UP0, UPT, UR11, UR14, UPT ;  /* 0x0000000e0b00728c */ /* 0x000fe2000bf06270 */
[----:B------:R-:W-:Y:S01]  /*4750*/  FMUL.FTZ R129, R248, 1.4426950216293334961 ;  /* 0x3fb8aa3bf8817820 */ /* 0x000fe20000410000 */
[----:B------:R-:W-:Y:S02]  /*4760*/  USHF.L.U32 UR12, UR18, 0x6, URZ ;  /* 0x00000006120c7899 */ /* 0x000fe4000800063f */
[----:B------:R-:W-:Y:S02]  /*4770*/  UISETP.GT.AND UP2, UPT, UR6, UR13, UPT ;  /* 0x0000000d0600728c */ /* 0x000fe4000bf44270 */
[----:B------:R-:W-:Y:S01]  /*4780*/  FSEL R129, R129, RZ, P1 ;  /* 0x000000ff81817208 */ /* 0x000fe20000800000 */
[----:B------:R-:W-:Y:S04]  /*4790*/  UIADD3 UR12, UR12, 0x40, URZ ;  /* 0x000000400c0c7890 */ /* 0x000fe8000fffe03f */
[----:B------:R-:W-:Y:S06]  /*47a0*/  UISETP.LT.AND UP0, UPT, UR12, UR15, UP0 ;  /* 0x0000000f0c00728c */ /* 0x000fec0008701270 */
[----:B------:R-:W-:Y:S01]  /*47b0*/  PLOP3.LUT P0, PT, PT, PT, UP0, 0x80, 0x0 ;  /* 0x000000000000781c */ /* 0x000fe20003f0f008 */
[----:B------:R-:W-:Y:S04]  /*47c0*/  DEPBAR.LE SB0, 0x0 ;  /* 0x000080000000791a */ /* 0x000fe80000000000 */
[----:B------:R-:W-:Y:S08]  /*47d0*/  BAR.SYNC.DEFER_BLOCKING 0x0 ;  /* 0x0000000000007b1d */ /* 0x000ff00000010000 */
[----:B------:R-:W-:Y:S01]  /*47e0*/  @!P0 IMAD R128, R117, 0x40, R224 ;  /* 0x0000004075808824 */ /* 0x000fe200078e02e0 */
[----:B------:R-:W-:Y:S04]  /*47f0*/  @!P0 IADD3 R116, R242, UR11, RZ ;  /* 0x0000000bf2748c10 */ /* 0x000fe8000fffe0ff */
[----:B------:R-:W-:Y:S02]  /*4800*/  @!P0 IMNMX R131, R116, UR15, PT ;  /* 0x0000000f74838c17 */ /* 0x000fe4000b800200 */
[----:B------:R-:W-:Y:S02]  /*4810*/  @!P0 IADD3 R118, R128, 0x1, RZ ;  /* 0x0000000180768810 */ /* 0x000fe40007ffe0ff */
[----:B------:R-:W-:Y:S02]  /*4820*/  @!P0 IADD3 R197, R116, 0x8, RZ ;  /* 0x0000000874c58810 */ /* 0x000fe40007ffe0ff */
[-C--:B------:R-:W-:Y:S02]  /*4830*/  @!P0 ISETP.GE.AND P1, PT, R118, R131.reuse, PT ;  /* 0x000000837600820c */ /* 0x080fe40003f26270 */
[----:B------:R-:W-:Y:S02]  /*4840*/  @!P0 IMNMX R197, R197, UR15, PT ;  /* 0x0000000fc5c58c17 */ /* 0x000fe4000b800200 */
[C---:B------:R-:W-:Y:S01]  /*4850*/  @!P0 IADD3 R124, R128.reuse, 0x8, RZ ;  /* 0x00000008807c8810 */ /* 0x040fe20007ffe0ff */
[----:B------:R-:W-:Y:S01]  /*4860*/  LDSM.16.M88.4 R84, [R223] ;  /* 0x00000000df54783b */ /* 0x000fe20000000200 */
[C---:B------:R-:W-:Y:S02]  /*4870*/  @!P0 ISETP.GE.AND P2, PT, R128.reuse, R131, PT ;  /* 0x000000838000820c */ /* 0x040fe40003f46270 */
[C---:B------:R-:W-:Y:S02]  /*4880*/  @!P0 IADD3 R122, R128.reuse, 0x9, RZ ;  /* 0x00000009807a8810 */ /* 0x040fe40007ffe0ff */
[----:B-1----:R-:W1:Y:S01]  /*4890*/  LDSM.16.M88.4 R88, [R222+0x10000] ;  /* 0x01000000de58783b */ /* 0x002e620000000200 */
[C---:B------:R-:W-:Y:S02]  /*48a0*/  @!P0 IADD3 R130, R128.reuse, 0x10, RZ ;  /* 0x0000001080828810 */ /* 0x040fe40007ffe0ff */
[C---:B------:R-:W-:Y:S02]  /*48b0*/  @!P0 IADD3 R126, R128.reuse, 0x11, RZ ;  /* 0x00000011807e8810 */ /* 0x040fe40007ffe0ff */
[----:B------:R-:W2:Y:S01]  /*48c0*/  LDSM.16.M88.4 R92, [R222+0x10800] ;  /* 0x01080000de5c783b */ /* 0x000ea20000000200 */
[----:B------:R-:W-:Y:S04]  /*48d0*/  @!P0 IADD3 R198, R128, 0x19, RZ ;  /* 0x0000001980c68810 */ /* 0x000fe80007ffe0ff */
[----:B------:R-:W-:Y:S05]  /*48e0*/  LDSM.16.M88.4 R96, [R221] ;  /* 0x00000000dd60783b */ /* 0x000fea0000000200 */
[----:B------:R-:W3:Y:S05]  /*48f0*/  LDSM.16.M88.4 R100, [R212+0x10000] ;  /* 0x01000000d464783b */ /* 0x000eea0000000200 */
[----:B------:R-:W4:Y:S05]  /*4900*/  LDSM.16.M88.4 R104, [R212+0x10800] ;  /* 0x01080000d468783b */ /* 0x000f2a0000000200 */
[----:B------:R-:W-:Y:S05]  /*4910*/  LDSM.16.M88.4 R108, [R3+0x10000] ;  /* 0x01000000036c783b */ /* 0x000fea0000000200 */
[----:B------:R-:W-:Y:S01]  /*4920*/  LDSM.16.M88.4 R112, [R3+0x10800] ;  /* 0x010800000370783b */ /* 0x000fe20000000200 */
[C---:B-1----:R-:W-:Y:S08]  /*4930*/  HMMA.16816.F32.BF16 R4, R84.reuse, R88, RZ ;  /* 0x000000585404723c */ /* 0x042ff000000418ff */
[C---:B------:R-:W-:Y:S01]  /*4940*/  HMMA.16816.F32.BF16 R8, R84.reuse, R90, RZ ;  /* 0x0000005a5408723c */ /* 0x040fe200000418ff */
[----:B------:R-:W1:Y:S07]  /*4950*/  LDSM.16.M88.4 R88, [R220] ;  /* 0x00000000dc58783b */ /* 0x000e6e0000000200 */
[C---:B--2---:R-:W-:Y:S08]  /*4960*/  HMMA.16816.F32.BF16 R12, R84.reuse, R92, RZ ;  /* 0x0000005c540c723c */ /* 0x044ff000000418ff */
[----:B------:R-:W-:Y:S01]  /*4970*/  HMMA.16816.F32.BF16 R16, R84, R94, RZ ;  /* 0x0000005e5410723c */ /* 0x000fe200000418ff */
[----:B------:R-:W-:Y:S05]  /*4980*/  LDSM.16.M88.4 R84, [R219] ;  /* 0x00000000db54783b */ /* 0x000fea0000000200 */
[----:B------:R-:W2:Y:S02]  /*4990*/  LDSM.16.M88.4 R92, [R2+0x10000] ;  /* 0x01000000025c783b */ /* 0x000ea40000000200 */
[C---:B---3--:R-:W-:Y:S08]  /*49a0*/  HMMA.16816.F32.BF16 R4, R96.reuse, R100, R4 ;  /* 0x000000646004723c */ /* 0x048ff00000041804 */
[C---:B------:R-:W-:Y:S01]  /*49b0*/  HMMA.16816.F32.BF16 R8, R96.reuse, R102, R8 ;  /* 0x000000666008723c */ /* 0x040fe20000041808 */
[----:B------:R-:W3:Y:S07]  /*49c0*/  LDSM.16.M88.4 R100, [R2+0x10800] ;  /* 0x010800000264783b */ /* 0x000eee0000000200 */
[C---:B----4-:R-:W-:Y:S08]  /*49d0*/  HMMA.16816.F32.BF16 R12, R96.reuse, R104, R12 ;  /* 0x00000068600c723c */ /* 0x050ff0000004180c */
[----:B------:R-:W-:Y:S01]  /*49e0*/  HMMA.16816.F32.BF16 R16, R96, R106, R16 ;  /* 0x0000006a6010723c */ /* 0x000fe20000041810 */
[----:B------:R-:W-:Y:S05]  /*49f0*/  LDSM.16.M88.4 R96, [R223+0x2000] ;  /* 0x00200000df60783b */ /* 0x000fea0000000200 */
[----:B------:R-:W4:Y:S02]  /*4a00*/  LDSM.16.M88.4 R104, [R222+0x12000] ;  /* 0x01200000de68783b */ /* 0x000f240000000200 */
[C---:B-1----:R-:W-:Y:S08]  /*4a10*/  HMMA.16816.F32.BF16 R4, R88.reuse, R108, R4 ;  /* 0x0000006c5804723c */ /* 0x042ff00000041804 */
[C---:B------:R-:W-:Y:S01]  /*4a20*/  HMMA.16816.F32.BF16 R8, R88.reuse, R110, R8 ;  /* 0x0000006e5808723c */ /* 0x040fe20000041808 */
[----:B------:R-:W1:Y:S07]  /*4a30*/  LDSM.16.M88.4 R108, [R222+0x12800] ;  /* 0x01280000de6c783b */ /* 0x000e6e0000000200 */
[C---:B------:R-:W-:Y:S08]  /*4a40*/  HMMA.16816.F32.BF16 R12, R88.reuse, R112, R12 ;  /* 0x00000070580c723c */ /* 0x040ff0000004180c */
[----:B------:R-:W-:Y:S01]  /*4a50*/  HMMA.16816.F32.BF16 R16, R88, R114, R16 ;  /* 0x000000725810723c */ /* 0x000fe20000041810 */
[----:B------:R-:W-:Y:S05]  /*4a60*/  LDSM.16.M88.4 R88, [R221+0x2000] ;  /* 0x00200000dd58783b */ /* 0x000fea0000000200 */
[----:B------:R-:W-:Y:S02]  /*4a70*/  LDSM.16.M88.4 R112, [R212+0x12800] ;  /* 0x01280000d470783b */ /* 0x000fe40000000200 */
[C---:B--2---:R-:W-:Y:S08]  /*4a80*/  HMMA.16816.F32.BF16 R4, R84.reuse, R92, R4 ;  /* 0x0000005c5404723c */ /* 0x044ff00000041804 */
[C---:B------:R-:W-:Y:S01]  /*4a90*/  HMMA.16816.F32.BF16 R8, R84.reuse, R94, R8 ;  /* 0x0000005e5408723c */ /* 0x040fe20000041808 */
[----:B------:R-:W2:Y:S07]  /*4aa0*/  LDSM.16.M88.4 R92, [R212+0x12000] ;  /* 0x01200000d45c783b */ /* 0x000eae0000000200 */
[C---:B---3--:R-:W-:Y:S08]  /*4ab0*/  HMMA.16816.F32.BF16 R12, R84.reuse, R100, R12 ;  /* 0x00000064540c723c */ /* 0x048ff0000004180c */
[----:B------:R-:W-:Y:S01]  /*4ac0*/  HMMA.16816.F32.BF16 R16, R84, R102, R16 ;  /* 0x000000665410723c */ /* 0x000fe20000041810 */
[----:B------:R-:W-:Y:S05]  /*4ad0*/  LDSM.16.M88.4 R84, [R220+0x2000] ;  /* 0x00200000dc54783b */ /* 0x000fea0000000200 */
[----:B------:R-:W3:Y:S02]  /*4ae0*/  LDSM.16.M88.4 R100, [R3+0x12000] ;  /* 0x012000000364783b */ /* 0x000ee40000000200 */
[C---:B----4-:R-:W-:Y:S08]  /*4af0*/  HMMA.16816.F32.BF16 R4, R96.reuse, R104, R4 ;  /* 0x000000686004723c */ /* 0x050ff00000041804 */
[C---:B------:R-:W-:Y:S01]  /*4b00*/  HMMA.16816.F32.BF16 R8, R96.reuse, R106, R8 ;  /* 0x0000006a6008723c */ /* 0x040fe20000041808 */
[----:B------:R-:W4:Y:S07]  /*4b10*/  LDSM.16.M88.4 R104, [R3+0x12800] ;  /* 0x012800000368783b */ /* 0x000f2e0000000200 */
[C---:B-1----:R-:W-:Y:S08]  /*4b20*/  HMMA.16816.F32.BF16 R12, R96.reuse, R108, R12 ;  /* 0x0000006c600c723c */ /* 0x042ff0000004180c */
[----:B------:R-:W-:Y:S01]  /*4b30*/  HMMA.16816.F32.BF16 R16, R96, R110, R16 ;  /* 0x0000006e6010723c */ /* 0x000fe20000041810 */
[----:B------:R-:W-:Y:S05]  /*4b40*/  LDSM.16.M88.4 R96, [R2+0x12000] ;  /* 0x012000000260783b */ /* 0x000fea0000000200 */
[----:B------:R-:W-:Y:S02]  /*4b50*/  LDSM.16.M88.4 R108, [R2+0x12800] ;  /* 0x01280000026c783b */ /* 0x000fe40000000200 */
[C---:B--2---:R-:W-:Y:S08]  /*4b60*/  HMMA.16816.F32.BF16 R4, R88.reuse, R92, R4 ;  /* 0x0000005c5804723c */ /* 0x044ff00000041804 */
[C---:B------:R-:W-:Y:S01]  /*4b70*/  HMMA.16816.F32.BF16 R8, R88.reuse, R94, R8 ;  /* 0x0000005e5808723c */ /* 0x040fe20000041808 */
[----:B------:R-:W1:Y:S07]  /*4b80*/  LDSM.16.M88.4 R92, [R219+0x2000] ;  /* 0x00200000db5c783b */ /* 0x000e6e0000000200 */
[C---:B------:R-:W-:Y:S08]  /*4b90*/  HMMA.16816.F32.BF16 R12, R88.reuse, R112, R12 ;  /* 0x00000070580c723c */ /* 0x040ff0000004180c */
[----:B------:R-:W-:Y:S01]  /*4ba0*/  HMMA.16816.F32.BF16 R16, R88, R114, R16 ;  /* 0x000000725810723c */ /* 0x000fe20000041810 */
[----:B------:R-:W-:Y:S05]  /*4bb0*/  LDSM.16.M88.4 R88, [R223+0x4000] ;  /* 0x00400000df58783b */ /* 0x000fea0000000200 */
[----:B------:R-:W-:Y:S02]  /*4bc0*/  LDSM.16.M88.4 R112, [R222+0x14800] ;  /* 0x01480000de70783b */ /* 0x000fe40000000200 */
[C---:B---3--:R-:W-:Y:S08]  /*4bd0*/  HMMA.16816.F32.BF16 R4, R84.reuse, R100, R4 ;  /* 0x000000645404723c */ /* 0x048ff00000041804 */
[C---:B------:R-:W-:Y:S01]  /*4be0*/  HMMA.16816.F32.BF16 R8, R84.reuse, R102, R8 ;  /* 0x000000665408723c */ /* 0x040fe20000041808 */
[----:B------:R-:W2:Y:S07]  /*4bf0*/  LDSM.16.M88.4 R100, [R222+0x14000] ;  /* 0x01400000de64783b */ /* 0x000eae0000000200 */
[C---:B----4-:R-:W-:Y:S08]  /*4c00*/  HMMA.16816.F32.BF16 R12, R84.reuse, R104, R12 ;  /* 0x00000068540c723c */ /* 0x050ff0000004180c */
[----:B------:R-:W-:Y:S01]  /*4c10*/  HMMA.16816.F32.BF16 R16, R84, R106, R16 ;  /* 0x0000006a5410723c */ /* 0x000fe20000041810 */
[----:B------:R-:W-:Y:S05]  /*4c20*/  LDSM.16.M88.4 R84, [R221+0x4000] ;  /* 0x00400000dd54783b */ /* 0x000fea0000000200 */
[----:B------:R-:W-:Y:S02]  /*4c30*/  LDSM.16.M88.4 R104, [R212+0x14800] ;  /* 0x01480000d468783b */ /* 0x000fe40000000200 */
        /* <DEDUP_REMOVED lines=10> */
[C---:B------:R-:W-:Y:S08]  /*4ce0*/  HMMA.16816.F32.BF16 R12, R88.reuse, R112, R12 ;  /* 0x00000070580c723c */ /* 0x040ff0000004180c */
        /* <DEDUP_REMOVED lines=22> */
[----:B------:R-:W-:Y:S07]  /*4e50*/  LDSM.16.M88.4 R88, [R220+0x6000] ;  /* 0x00600000dc58783b */ /* 0x000fee0000000200 */
[C---:B--2---:R-:W-:Y:S08]  /*4e60*/  HMMA.16816.F32.BF16 R4, R84.reuse, R100, R4 ;  /* 0x000000645404723c */ /* 0x044ff00000041804 */
[C---:B------:R-:W-:Y:S01]  /*4e70*/  HMMA.16816.F32.BF16 R8, R84.reuse, R102, R8 ;  /* 0x000000665408723c */ /* 0x040fe20000041808 */
[----:B------:R-:W2:Y:S07]  /*4e80*/  LDSM.16.M88.4 R100, [R3+0x16000] ;  /* 0x016000000364783b */ /* 0x000eae0000000200 */
[C---:B------:R-:W-:Y:S08]  /*4e90*/  HMMA.16816.F32.BF16 R12, R84.reuse, R104, R12 ;  /* 0x00000068540c723c */ /* 0x040ff0000004180c */
[----:B------:R-:W-:Y:S01]  /*4ea0*/  HMMA.16816.F32.BF16 R16, R84, R106, R16 ;  /* 0x0000006a5410723c */ /* 0x000fe20000041810 */
[----:B------:R-:W3:Y:S05]  /*4eb0*/  LDSM.16.M88.4 R84, [R3+0x16800] ;  /* 0x016800000354783b */ /* 0x000eea0000000200 */
[----:B------:R-:W-:Y:S02]  /*4ec0*/  LDSM.16.M88.4 R104, [R2+0x16000] ;  /* 0x016000000268783b */ /* 0x000fe40000000200 */
[C---:B-1----:R-:W-:Y:S08]  /*4ed0*/  HMMA.16816.F32.BF16 R4, R92.reuse, R96, R4 ;  /* 0x000000605c04723c */ /* 0x042ff00000041804 */
[C---:B------:R-:W-:Y:S01]  /*4ee0*/  HMMA.16816.F32.BF16 R8, R92.reuse, R98, R8 ;  /* 0x000000625c08723c */ /* 0x040fe20000041808 */
[----:B------:R-:W1:Y:S07]  /*4ef0*/  LDSM.16.M88.4 R96, [R219+0x6000] ;  /* 0x00600000db60783b */ /* 0x000e6e0000000200 */
[C---:B------:R-:W-:Y:S08]  /*4f00*/  HMMA.16816.F32.BF16 R12, R92.reuse, R108, R12 ;  /* 0x0000006c5c0c723c */ /* 0x040ff0000004180c */
[----:B------:R-:W-:Y:S08]  /*4f10*/  HMMA.16816.F32.BF16 R16, R92, R110, R16 ;  /* 0x0000006e5c10723c */ /* 0x000ff00000041810 */
[C---:B--2---:R-:W-:Y:S08]  /*4f20*/  HMMA.16816.F32.BF16 R4, R88.reuse, R100, R4 ;  /* 0x000000645804723c */ /* 0x044ff00000041804 */
[C---:B------:R-:W-:Y:S08]  /*4f30*/  HMMA.16816.F32.BF16 R8, R88.reuse, R102, R8 ;  /* 0x000000665808723c */ /* 0x040ff00000041808 */
[C---:B---3--:R-:W-:Y:S08]  /*4f40*/  HMMA.16816.F32.BF16 R12, R88.reuse, R84, R12 ;  /* 0x00000054580c723c */ /* 0x048ff0000004180c */
[----:B------:R-:W-:Y:S01]  /*4f50*/  HMMA.16816.F32.BF16 R16, R88, R86, R16 ;  /* 0x000000565810723c */ /* 0x000fe20000041810 */
[----:B------:R-:W2:Y:S07]  /*4f60*/  LDSM.16.M88.4 R84, [R2+0x16800] ;  /* 0x016800000254783b */ /* 0x000eae0000000200 */
[C---:B-1----:R-:W-:Y:S08]  /*4f70*/  HMMA.16816.F32.BF16 R4, R96.reuse, R104, R4 ;  /* 0x000000686004723c */ /* 0x042ff00000041804 */
[C---:B------:R-:W-:Y:S11]  /*4f80*/  HMMA.16816.F32.BF16 R8, R96.reuse, R106, R8 ;  /* 0x0000006a6008723c */ /* 0x040ff60000041808 */
[----:B------:R-:W-:Y:S05]  /*4f90*/  @!UPT UIADD3 URZ, URZ, URZ, URZ ;  /* 0x0000003f3f3ff290 */ /* 0x000fea000fffe03f */
[----:B------:R-:W-:Y:S02]  /*4fa0*/  @!P0 FSEL R5, R5, -INF , !P1 ;  /* 0xff80000005058808 */ /* 0x000fe40004800000 */
[----:B------:R-:W-:Y:S02]  /*4fb0*/  FSETP.NEU.FTZ.AND P1, PT, R249, -INF , PT ;  /* 0xff800000f900780b */ /* 0x000fe40003f3d000 */
[----:B------:R-:W-:Y:S01]  /*4fc0*/  @!P0 FSEL R4, R4, -INF , !P2 ;  /* 0xff80000004048808 */ /* 0x000fe20005000000 */
[--C-:B------:R-:W-:Y:S01]  /*4fd0*/  FFMA.FTZ R117, R5, c[0x0][0x23c], -R129.reuse ;  /* 0x00008f0005757a23 */ /* 0x100fe20000010881 */
[----:B------:R-:W-:Y:S02]  /*4fe0*/  FSEL R196, R196, RZ, P1 ;  /* 0x000000ffc4c47208 */ /* 0x000fe40000800000 */
[----:B------:R-:W-:Y:S01]  /*4ff0*/  @!P0 ISETP.GE.AND P1, PT, R118, R197, PT ;  /* 0x000000c57600820c */ /* 0x000fe20003f26270 */
[C---:B--2---:R-:W-:Y:S02]  /*5000*/  HMMA.16816.F32.BF16 R12, R96.reuse, R84, R12 ;  /* 0x00000054600c723c */ /* 0x044fe4000004180c */
[----:B------:R-:W-:Y:S01]  /*5010*/  MUFU.EX2 R117, R117 ;  /* 0x0000007500757308 */ /* 0x000fe20000000800 */
[----:B------:R-:W-:Y:S01]  /*5020*/  @!P0 FSEL R7, R7, -INF , !P1 ;  /* 0xff80000007078808 */ /* 0x000fe20004800000 */
[--C-:B------:R-:W-:Y:S01]  /*5030*/  FFMA.FTZ R119, R4, c[0x0][0x23c], -R129.reuse ;  /* 0x00008f0004777a23 */ /* 0x100fe20000010881 */
[----:B------:R-:W-:Y:S02]  /*5040*/  @!P0 ISETP.GE.AND P1, PT, R124, R131, PT ;  /* 0x000000837c00820c */ /* 0x000fe40003f26270 */
[----:B------:R-:W-:Y:S01]  /*5050*/  @!P0 ISETP.GE.AND P2, PT, R128, R197, PT ;  /* 0x000000c58000820c */ /* 0x000fe20003f46270 */
[----:B------:R-:W-:Y:S04]  /*5060*/  HMMA.16816.F32.BF16 R16, R96, R86, R16 ;  /* 0x000000566010723c */ /* 0x000fe80000041810 */
[----:B------:R-:W-:Y:S01]  /*5070*/  @!P0 FSEL R8, R8, -INF , !P1 ;  /* 0xff80000008088808 */ /* 0x000fe20004800000 */
[----:B------:R1:W2:Y:S01]  /*5080*/  MUFU.EX2 R116, R119 ;  /* 0x0000007700747308 */ /* 0x0002a20000000800 */
[----:B------:R-:W-:Y:S02]  /*5090*/  @!P0 ISETP.GE.AND P1, PT, R122, R131, PT ;  /* 0x000000837a00820c */ /* 0x000fe40003f26270 */
[----:B------:R-:W-:Y:S01]  /*50a0*/  @!P0 FSEL R6, R6, -INF , !P2 ;  /* 0xff80000006068808 */ /* 0x000fe20005000000 */
[--C-:B------:R-:W-:Y:S03]  /*50b0*/  FFMA.FTZ R120, R8, c[0x0][0x23c], -R129.reuse ;  /* 0x00008f0008787a23 */ /* 0x100fe60000010881 */
[----:B------:R-:W-:Y:S01]  /*50c0*/  @!P0 FSEL R9, R9, -INF , !P1 ;  /* 0xff80000009098808 */ /* 0x000fe20004800000 */
[--C-:B------:R-:W-:Y:S01]  /*50d0*/  FFMA.FTZ R121, R6, c[0x0][0x23c], -R196.reuse ;  /* 0x00008f0006797a23 */ /* 0x100fe200000108c4 */
[-C--:B------:R-:W-:Y:S01]  /*50e0*/  @!P0 ISETP.GE.AND P1, PT, R124, R197.reuse, PT ;  /* 0x000000c57c00820c */ /* 0x080fe20003f26270 */
[----:B------:R-:W-:Y:S03]  /*50f0*/  MUFU.EX2 R120, R120 ;  /* 0x0000007800787308 */ /* 0x000fe60000000800 */
[----:B------:R-:W-:Y:S02]  /*5100*/  @!P0 FSEL R10, R10, -INF , !P1 ;  /* 0xff8000000a0a8808 */ /* 0x000fe40004800000 */
[----:B------:R-:W-:Y:S03]  /*5110*/  @!P0 ISETP.GE.AND P1, PT, R122, R197, PT ;  /* 0x000000c57a00820c */ /* 0x000fe60003f26270 */
[--C-:B------:R-:W-:Y:S01]  /*5120*/  FFMA.FTZ R125, R10, c[0x0][0x23c], -R196.reuse ;  /* 0x00008f000a7d7a23 */ /* 0x100fe200000108c4 */
[----:B------:R-:W-:Y:S01]  /*5130*/  @!P0 FSEL R11, R11, -INF , !P1 ;  /* 0xff8000000b0b8808 */ /* 0x000fe20004800000 */
[----:B------:R3:W-:Y:S01]  /*5140*/  MUFU.EX2 R118, R121 ;  /* 0x0000007900767308 */ /* 0x0007e20000000800 */
[-C--:B------:R-:W-:Y:S01]  /*5150*/  @!P0 ISETP.GE.AND P1, PT, R130, R131.reuse, PT ;  /* 0x000000838200820c */ /* 0x080fe20003f26270 */
[--C-:B-1----:R-:W-:Y:S03]  /*5160*/  FFMA.FTZ R119, R7, c[0x0][0x23c], -R196.reuse ;  /* 0x00008f0007777a23 */ /* 0x102fe600000108c4 */
[----:B------:R-:W-:Y:S01]  /*5170*/  @!P0 FSEL R12, R12, -INF , !P1 ;  /* 0xff8000000c0c8808 */ /* 0x000fe20004800000 */
[--C-:B------:R-:W-:Y:S01]  /*5180*/  FFMA.FTZ R123, R11, c[0x0][0x23c], -R196.reuse ;  /* 0x00008f000b7b7a23 */ /* 0x100fe200000108c4 */
[----:B------:R-:W-:Y:S02]  /*5190*/  @!P0 ISETP.GE.AND P1, PT, R126, R131, PT ;  /* 0x000000837e00820c */ /* 0x000fe40003f26270 */
[----:B--2---:R-:W-:Y:S01]  /*51a0*/  F2FP.BF16.PACK_AB R207, R117, R116 ;  /* 0x0000007475cf723e */ /* 0x004fe200000010ff */
[----:B------:R1:W-:Y:S01]  /*51b0*/  MUFU.EX2 R122, R125 ;  /* 0x0000007d007a7308 */ /* 0x0003e20000000800 */
[----:B------:R-:W-:Y:S01]  /*51c0*/  @!P0 FSEL R13, R13, -INF , !P1 ;  /* 0xff8000000d0d8808 */ /* 0x000fe20004800000 */
[--C-:B------:R-:W-:Y:S01]  /*51d0*/  FFMA.FTZ R124, R12, c[0x0][0x23c], -R129.reuse ;  /* 0x00008f000c7c7a23 */ /* 0x100fe20000010881 */
[-C--:B------:R-:W-:Y:S01]  /*51e0*/  @!P0 ISETP.GE.AND P1, PT, R130, R197.reuse, PT ;  /* 0x000000c58200820c */ /* 0x080fe20003f26270 */
[----:B------:R-:W-:Y:S01]  /*51f0*/  STS [R234+0x22000], R207 ;  /* 0x022000cfea007388 */ /* 0x000fe20000000800 */
[----:B------:R-:W-:Y:S02]  /*5200*/  @!P0 IADD3 R130, R128, 0x18, RZ ;  /* 0x0000001880828810 */ /* 0x000fe40007ffe0ff */
[----:B------:R-:W-:Y:S02]  /*5210*/  @!P0 FSEL R14, R14, -INF , !P1 ;  /* 0xff8000000e0e8808 */ /* 0x000fe40004800000 */
[----:B------:R-:W-:Y:S01]  /*5220*/  @!P0 ISETP.GE.AND P1, PT, R126, R197, PT ;  /* 0x000000c57e00820c */ /* 0x000fe20003f26270 */
[----:B------:R-:W2:Y:S02]  /*5230*/  MUFU.EX2 R119, R119 ;  /* 0x0000007700777308 */ /* 0x000ea40000000800 */
[--C-:B------:R-:W-:Y:S01]  /*5240*/  FFMA.FTZ R199, R14, c[0x0][0x23c], -R196.reuse ;  /* 0x00008f000ec77a23 */ /* 0x100fe200000108c4 */
[----:B------:R-:W-:Y:S01]  /*5250*/  @!P0 FSEL R15, R15, -INF , !P1 ;  /* 0xff8000000f0f8808 */ /* 0x000fe20004800000 */
[--C-:B---3--:R-:W-:Y:S01]  /*5260*/  FFMA.FTZ R121, R9, c[0x0][0x23c], -R129.reuse ;  /* 0x00008f0009797a23 */ /* 0x108fe20000010881 */
[-C--:B------:R-:W-:Y:S03]  /*5270*/  @!P0 ISETP.GE.AND P1, PT, R130, R131.reuse, PT ;  /* 0x000000838200820c */ /* 0x080fe60003f26270 */
[--C-:B------:R-:W-:Y:S01]  /*5280*/  FFMA.FTZ R127, R15, c[0x0][0x23c], -R196.reuse ;  /* 0x00008f000f7f7a23 */ /* 0x100fe200000108c4 */
[----:B------:R-:W-:Y:S01]  /*5290*/  @!P0 FSEL R16, R16, -INF , !P1 ;  /* 0xff80000010108808 */ /* 0x000fe20004800000 */
[----:B------:R-:W3:Y:S01]  /*52a0*/  MUFU.EX2 R123, R123 ;  /* 0x0000007b007b7308 */ /* 0x000ee20000000800 */
[----:B------:R-:W-:Y:S01]  /*52b0*/  @!P0 ISETP.GE.AND P1, PT, R198, R131, PT ;  /* 0x00000083c600820c */ /* 0x000fe20003f26270 */
[--C-:B-1----:R-:W-:Y:S03]  /*52c0*/  FFMA.FTZ R125, R13, c[0x0][0x23c], -R129.reuse ;  /* 0x00008f000d7d7a23 */ /* 0x102fe60000010881 */
[----:B------:R-:W-:Y:S01]  /*52d0*/  @!P0 FSEL R17, R17, -INF , !P1 ;  /* 0xff80000011118808 */ /* 0x000fe20004800000 */
[--C-:B------:R-:W-:Y:S01]  /*52e0*/  FFMA.FTZ R128, R16, c[0x0][0x23c], -R129.reuse ;  /* 0x00008f0010807a23 */ /* 0x100fe20000010881 */
[-C--:B------:R-:W-:Y:S03]  /*52f0*/  @!P0 ISETP.GE.AND P1, PT, R130, R197.reuse, PT ;  /* 0x000000c58200820c */ /* 0x080fe60003f26270 */
[----:B------:R-:W1:Y:S01]  /*5300*/  MUFU.EX2 R121, R121 ;  /* 0x0000007900797308 */ /* 0x000e620000000800 */
[----:B------:R-:W-:Y:S01]  /*5310*/  @!P0 FSEL R18, R18, -INF , !P1 ;  /* 0xff80000012128808 */ /* 0x000fe20004800000 */
[----:B------:R-:W-:Y:S01]  /*5320*/  FFMA.FTZ R129, R17, c[0x0][0x23c], -R129 ;  /* 0x00008f0011817a23 */ /* 0x000fe20000010881 */
[----:B------:R-:W-:Y:S02]  /*5330*/  @!P0 ISETP.GE.AND P1, PT, R198, R197, PT ;  /* 0x000000c5c600820c */ /* 0x000fe40003f26270 */
[----:B--2---:R-:W-:Y:S01]  /*5340*/  F2FP.BF16.PACK_AB R205, R119, R118 ;  /* 0x0000007677cd723e */ /* 0x004fe200000010ff */
[--C-:B------:R-:W-:Y:S01]  /*5350*/  FFMA.FTZ R130, R18, c[0x0][0x23c], -R196.reuse ;  /* 0x00008f0012827a23 */ /* 0x100fe200000108c4 */
[----:B------:R-:W-:Y:S02]  /*5360*/  @!P0 FSEL R19, R19, -INF , !P1 ;  /* 0xff80000013138808 */ /* 0x000fe40004800000 */
[----:B------:R-:W-:Y:S01]  /*5370*/  PLOP3.LUT P1, PT, PT, PT, UP2, 0x80, 0x0 ;  /* 0x000000000000781c */ /* 0x000fe20003f2f028 */
[----:B------:R-:W-:Y:S01]  /*5380*/  MUFU.EX2 R126, R199 ;  /* 0x000000c7007e7308 */ /* 0x000fe20000000800 */
[----:B------:R-:W-:Y:S01]  /*5390*/  STS [R234+0x22400], R205 ;  /* 0x022400cdea007388 */ /* 0x000fe20000000800 */
[----:B------:R-:W-:Y:S01]  /*53a0*/  FFMA.FTZ R196, R19, c[0x0][0x23c], -R196 ;  /* 0x00008f0013c47a23 */ /* 0x000fe200000108c4 */
[----:B---3--:R-:W-:Y:S05]  /*53b0*/  F2FP.BF16.PACK_AB R198, R123, R122 ;  /* 0x0000007a7bc6723e */ /* 0x008fea00000010ff */
[----:B------:R2:W-:Y:S02]  /*53c0*/  STS [R237+0x22400], R198 ;  /* 0x022400c6ed007388 */ /* 0x0005e40000000800 */
[----:B------:R-:W3:Y:S01]  /*53d0*/  MUFU.EX2 R127, R127 ;  /* 0x0000007f007f7308 */ /* 0x000ee20000000800 */
[----:B-1----:R-:W-:Y:S05]  /*53e0*/  F2FP.BF16.PACK_AB R200, R121, R120 ;  /* 0x0000007879c8723e */ /* 0x002fea00000010ff */
[----:B------:R-:W-:Y:S04]  /*53f0*/  STS [R237+0x22000], R200 ;  /* 0x022000c8ed007388 */ /* 0x000fe80000000800 */
[----:B------:R-:W-:Y:S10]  /*5400*/  MUFU.EX2 R124, R124 ;  /* 0x0000007c007c7308 */ /* 0x000ff40000000800 */
[----:B------:R-:W1:Y:S01]  /*5410*/  MUFU.EX2 R125, R125 ;  /* 0x0000007d007d7308 */ /* 0x000e620000000800 */
[----:B---3--:R-:W-:Y:S02]  /*5420*/  F2FP.BF16.PACK_AB R201, R127, R126 ;  /* 0x0000007e7fc9723e */ /* 0x008fe400000010ff */
[----:B--2---:R-:W-:Y:S03]  /*5430*/  IADD3 R198, P0, R239, UR10, RZ ;  /* 0x0000000aefc67c10 */ /* 0x004fe6000ff1e0ff */
[----:B------:R-:W-:Y:S04]  /*5440*/  STS [R236+0x22400], R201 ;  /* 0x022400c9ec007388 */ /* 0x000fe80000000800 */
[----:B------:R-:W-:Y:S10]  /*5450*/  MUFU.EX2 R131, R196 ;  /* 0x000000c400837308 */ /* 0x000ff40000000800 */
[----:B------:R-:W-:Y:S01]  /*5460*/  MUFU.EX2 R128, R128 ;  /* 0x0000008000807308 */ /* 0x000fe20000000800 */
[----:B-1----:R-:W-:Y:S05]  /*5470*/  F2FP.BF16.PACK_AB R203, R125, R124 ;  /* 0x0000007c7dcb723e */ /* 0x002fea00000010ff */
[----:B------:R-:W-:Y:S04]  /*5480*/  STS [R236+0x22000], R203 ;  /* 0x022000cbec007388 */ /* 0x000fe80000000800 */
[----:B------:R-:W1:Y:S10]  /*5490*/  MUFU.EX2 R129, R129 ;  /* 0x0000008100817308 */ /* 0x000e740000000800 */
[----:B------:R-:W2:Y:S01]  /*54a0*/  MUFU.EX2 R130, R130 ;  /* 0x0000008200827308 */ /* 0x000ea20000000800 */
[----:B-1----:R-:W-:Y:S05]  /*54b0*/  F2FP.BF16.PACK_AB R199, R129, R128 ;  /* 0x0000008081c7723e */ /* 0x002fea00000010ff */
[----:B------:R1:W-:Y:S01]  /*54c0*/  STS [R238+0x22000], R199 ;  /* 0x022000c7ee007388 */ /* 0x0003e20000000800 */
[----:B--2---:R-:W-:Y:S05]  /*54d0*/  F2FP.BF16.PACK_AB R197, R131, R130 ;  /* 0x0000008283c5723e */ /* 0x004fea00000010ff */
[----:B------:R2:W-:Y:S05]  /*54e0*/  STS [R238+0x22400], R197 ;  /* 0x022400c5ee007388 */ /* 0x0005ea0000000800 */
[----:B------:R-:W-:Y:S05]  /*54f0*/  LDSM.16.M88.4 R84, [R223+0x8000] ;  /* 0x00800000df54783b */ /* 0x000fea0000000200 */
[----:B------:R-:W3:Y:S05]  /*5500*/  LDSM.16.M88.4 R88, [R222+0x18000] ;  /* 0x01800000de58783b */ /* 0x000eea0000000200 */
[----:B------:R-:W3:Y:S01]  /*5510*/  LDSM.16.M88.4 R92, [R222+0x18800] ;  /* 0x01880000de5c783b */ /* 0x000ee20000000200 */
[----:B-1----:R-:W-:Y:S02]  /*5520*/  IADD3.X R199, R240, UR9, RZ, P0, !PT ;  /* 0x00000009f0c77c10 */ /* 0x002fe400087fe4ff */
[C---:B------:R-:W-:Y:S02]  /*5530*/  LEA R250, P0, R243.reuse, R250, 0x2 ;  /* 0x000000faf3fa7211 */ /* 0x040fe400078010ff */
[----:B------:R-:W-:Y:S02]  /*5540*/  LDSM.16.M88.4 R96, [R221+0x8000] ;  /* 0x00800000dd60783b */ /* 0x000fe40000000200 */
[----:B------:R-:W-:Y:S03]  /*5550*/  LEA.HI.X.SX32 R251, R243, R251, 0x2, P0 ;  /* 0x000000fbf3fb7211 */ /* 0x000fe600000f16ff */
[----:B------:R-:W1:Y:S05]  /*5560*/  LDSM.16.M88.4 R100, [R212+0x18000] ;  /* 0x01800000d464783b */ /* 0x000e6a0000000200 */
[----:B------:R-:W4:Y:S05]  /*5570*/  LDG.E R196, [R198.64] ;  /* 0x00000004c6c47981 */ /* 0x000f2a000c1e1900 */
[----:B------:R-:W1:Y:S05]  /*5580*/  LDSM.16.M88.4 R104, [R212+0x18800] ;  /* 0x01880000d468783b */ /* 0x000e6a0000000200 */
[----:B--2---:R4:W2:Y:S05]  /*5590*/  LDG.E R197, [R198.64+0x20] ;  /* 0x00002004c6c57981 */ /* 0x0048aa000c1e1900 */
[----:B------:R-:W-:Y:S01]  /*55a0*/  LDSM.16.M88.4 R108, [R3+0x18000] ;  /* 0x01800000036c783b */ /* 0x000fe20000000200 */
[C---:B---3--:R-:W-:Y:S04]  /*55b0*/  HMMA.16816.F32.BF16 R4, R84.reuse, R88, RZ ;  /* 0x000000585404723c */ /* 0x048fe800000418ff */
[----:B------:R-:W-:Y:S04]  /*55c0*/  LDSM.16.M88.4 R112, [R3+0x18800] ;  /* 0x018800000370783b */ /* 0x000fe80000000200 */
[C---:B------:R-:W-:Y:S01]  /*55d0*/  HMMA.16816.F32.BF16 R8, R84.reuse, R90, RZ ;  /* 0x0000005a5408723c */ /* 0x040fe200000418ff */
[----:B------:R-:W3:Y:S07]  /*55e0*/  LDSM.16.M88.4 R88, [R220+0x8000] ;  /* 0x00800000dc58783b */ /* 0x000eee0000000200 */
[C---:B------:R-:W-:Y:S08]  /*55f0*/  HMMA.16816.F32.BF16 R12, R84.reuse, R92, RZ ;  /* 0x0000005c540c723c */ /* 0x040ff000000418ff */
[----:B------:R-:W-:Y:S01]  /*5600*/  HMMA.16816.F32.BF16 R16, R84, R94, RZ ;  /* 0x0000005e5410723c */ /* 0x000fe200000418ff */
[----:B------:R-:W-:Y:S05]  /*5610*/  LDSM.16.M88.4 R84, [R219+0x8000] ;  /* 0x00800000db54783b */ /* 0x000fea0000000200 */
[----:B------:R-:W3:Y:S02]  /*5620*/  LDSM.16.M88.4 R92, [R2+0x18000] ;  /* 0x01800000025c783b */ /* 0x000ee40000000200 */
[C---:B-1----:R-:W-:Y:S08]  /*5630*/  HMMA.16816.F32.BF16 R4, R96.reuse, R100, R4 ;  /* 0x000000646004723c */ /* 0x042ff00000041804 */
[C---:B------:R-:W-:Y:S01]  /*5640*/  HMMA.16816.F32.BF16 R8, R96.reuse, R102, R8 ;  /* 0x000000666008723c */ /* 0x040fe20000041808 */
[----:B------:R-:W1:Y:S07]  /*5650*/  LDSM.16.M88.4 R100, [R2+0x18800] ;  /* 0x018800000264783b */ /* 0x000e6e0000000200 */
[C---:B------:R-:W-:Y:S08]  /*5660*/  HMMA.16816.F32.BF16 R12, R96.reuse, R104, R12 ;  /* 0x00000068600c723c */ /* 0x040ff0000004180c */
[----:B------:R-:W-:Y:S01]  /*5670*/  HMMA.16816.F32.BF16 R16, R96, R106, R16 ;  /* 0x0000006a6010723c */ /* 0x000fe20000041810 */
[----:B------:R-:W-:Y:S05]  /*5680*/  LDSM.16.M88.4 R96, [R223+0xa000] ;  /* 0x00a00000df60783b */ /* 0x000fea0000000200 */
[----:B------:R-:W1:Y:S02]  /*5690*/  LDSM.16.M88.4 R104, [R222+0x1a000] ;  /* 0x01a00000de68783b */ /* 0x000e640000000200 */
[C---:B---3--:R-:W-:Y:S08]  /*56a0*/  HMMA.16816.F32.BF16 R4, R88.reuse, R108, R4 ;  /* 0x0000006c5804723c */ /* 0x048ff00000041804 */
[C---:B------:R-:W-:Y:S01]  /*56b0*/  HMMA.16816.F32.BF16 R8, R88.reuse, R110, R8 ;  /* 0x0000006e5808723c */ /* 0x040fe20000041808 */
[----:B------:R-:W-:Y:S07]  /*56c0*/  LDSM.16.M88.4 R108, [R212+0x1a000] ;  /* 0x01a00000d46c783b */ /* 0x000fee0000000200 */
[C---:B------:R-:W-:Y:S08]  /*56d0*/  HMMA.16816.F32.BF16 R12, R88.reuse, R112, R12 ;  /* 0x00000070580c723c */ /* 0x040ff0000004180c */
[----:B------:R-:W-:Y:S01]  /*56e0*/  HMMA.16816.F32.BF16 R16, R88, R114, R16 ;  /* 0x000000725810723c */ /* 0x000fe20000041810 */
[----:B------:R-:W3:Y:S07]  /*56f0*/  LDSM.16.M88.4 R88, [R222+0x1a800] ;  /* 0x01a80000de58783b */ /* 0x000eee0000000200 */
[C---:B------:R-:W-:Y:S08]  /*5700*/  HMMA.16816.F32.BF16 R4, R84.reuse, R92, R4 ;  /* 0x0000005c5404723c */ /* 0x040ff00000041804 */
[C---:B------:R-:W-:Y:S01]  /*5710*/  HMMA.16816.F32.BF16 R8, R84.reuse, R94, R8 ;  /* 0x0000005e5408723c */ /* 0x040fe20000041808 */
[----:B------:R-:W3:Y:S07]  /*5720*/  LDSM.16.M88.4 R92, [R221+0xa000] ;  /* 0x00a00000dd5c783b */ /* 0x000eee0000000200 */
[C---:B-1----:R-:W-:Y:S08]  /*5730*/  HMMA.16816.F32.BF16 R12, R84.reuse, R100, R12 ;  /* 0x00000064540c723c */ /* 0x042ff0000004180c */
[----:B------:R-:W-:Y:S01]  /*5740*/  HMMA.16816.F32.BF16 R16, R84, R102, R16 ;  /* 0x000000665410723c */ /* 0x000fe20000041810 */
[----:B------:R-:W1:Y:S05]  /*5750*/  LDSM.16.M88.4 R84, [R212+0x1a800] ;  /* 0x01a80000d454783b */ /* 0x000e6a0000000200 */
[----:B------:R-:W-:Y:S02]  /*5760*/  LDSM.16.M88.4 R100, [R220+0xa000] ;  /* 0x00a00000dc64783b */ /* 0x000fe40000000200 */
[C---:B------:R-:W-:Y:S08]  /*5770*/  HMMA.16816.F32.BF16 R4, R96.reuse, R104, R4 ;  /* 0x000000686004723c */ /* 0x040ff00000041804 */
[C---:B------:R-:W-:Y:S01]  /*5780*/  HMMA.16816.F32.BF16 R8, R96.reuse, R106, R8 ;  /* 0x0000006a6008723c */ /* 0x040fe20000041808 */
[----:B------:R-:W1:Y:S07]  /*5790*/  LDSM.16.M88.4 R104, [R3+0x1a000] ;  /* 0x01a000000368783b */ /* 0x000e6e0000000200 */
[C---:B---3--:R-:W-:Y:S08]  /*57a0*/  HMMA.16816.F32.BF16 R12, R96.reuse, R88, R12 ;  /* 0x00000058600c723c */ /* 0x048ff0000004180c */
[----:B------:R-:W-:Y:S01]  /*57b0*/  HMMA.16816.F32.BF16 R16, R96, R90, R16 ;  /* 0x0000005a6010723c */ /* 0x000fe20000041810 */
[----:B------:R-:W3:Y:S05]  /*57c0*/  LDSM.16.M88.4 R88, [R3+0x1a800] ;  /* 0x01a800000358783b */ /* 0x000eea0000000200 */
[----:B------:R-:W-:Y:S02]  /*57d0*/  LDSM.16.M88.4 R96, [R219+0xa000] ;  /* 0x00a00000db60783b */ /* 0x000fe40000000200 */
        /* <DEDUP_REMOVED lines=16> */
[----:B------:R-:W4:Y:S07]  /*58e0*/  LDSM.16.M88.4 R108, [R212+0x1c000] ;  /* 0x01c00000d46c783b */ /* 0x000f2e0000000200 */
[C---:B-1----:R-:W-:Y:S08]  /*58f0*/  HMMA.16816.F32.BF16 R12, R96.reuse, R84, R12 ;  /* 0x00000054600c723c */ /* 0x042ff0000004180c */
[----:B------:R-:W-:Y:S01]  /*5900*/  HMMA.16816.F32.BF16 R16, R96, R86, R16 ;  /* 0x000000566010723c */ /* 0x000fe20000041810 */
[----:B------:R-:W1:Y:S05]  /*5910*/  LDSM.16.M88.4 R84, [R212+0x1c800] ;  /* 0x01c80000d454783b */ /* 0x000e6a0000000200 */
[----:B------:R-:W-:Y:S02]  /*5920*/  LDSM.16.M88.4 R96, [R220+0xc000] ;  /* 0x00c00000dc60783b */ /* 0x000fe40000000200 */
[C---:B------:R-:W-:Y:S08]  /*5930*/  HMMA.16816.F32.BF16 R4, R92.reuse, R104, R4 ;  /* 0x000000685c04723c */ /* 0x040ff00000041804 */
[C---:B------:R-:W-:Y:S01]  /*5940*/  HMMA.16816.F32.BF16 R8, R92.reuse, R106, R8 ;  /* 0x0000006a5c08723c */ /* 0x040fe20000041808 */
[----:B------:R-:W2:Y:S07]  /*5950*/  LDSM.16.M88.4 R104, [R3+0x1c000] ;  /* 0x01c000000368783b */ /* 0x000eae0000000200 */
[C---:B---3--:R-:W-:Y:S08]  /*5960*/  HMMA.16816.F32.BF16 R12, R92.reuse, R88, R12 ;  /* 0x000000585c0c723c */ /* 0x048ff0000004180c */
[----:B------:R-:W-:Y:S01]  /*5970*/  HMMA.16816.F32.BF16 R16, R92, R90, R16 ;  /* 0x0000005a5c10723c */ /* 0x000fe20000041810 */
[----:B------:R-:W3:Y:S05]  /*5980*/  LDSM.16.M88.4 R88, [R3+0x1c800] ;  /* 0x01c800000358783b */ /* 0x000eea0000000200 */
[----:B------:R-:W-:Y:S02]  /*5990*/  LDSM.16.M88.4 R92, [R219+0xc000] ;  /* 0x00c00000db5c783b */ /* 0x000fe40000000200 */
[C---:B----4-:R-:W-:Y:S08]  /*59a0*/  HMMA.16816.F32.BF16 R4, R100.reuse, R108, R4 ;  /* 0x0000006c6404723c */ /* 0x050ff00000041804 */
[C---:B------:R-:W-:Y:S01]  /*59b0*/  HMMA.16816.F32.BF16 R8, R100.reuse, R110, R8 ;  /* 0x0000006e6408723c */ /* 0x040fe20000041808 */
[----:B------:R-:W4:Y:S07]  /*59c0*/  LDSM.16.M88.4 R108, [R2+0x1c000] ;  /* 0x01c00000026c783b */ /* 0x000f2e0000000200 */
[C---:B-1----:R-:W-:Y:S08]  /*59d0*/  HMMA.16816.F32.BF16 R12, R100.reuse, R84, R12 ;  /* 0x00000054640c723c */ /* 0x042ff0000004180c */
[----:B------:R-:W-:Y:S01]  /*59e0*/  HMMA.16816.F32.BF16 R16, R100, R86, R16 ;  /* 0x000000566410723c */ /* 0x000fe20000041810 */
[----:B------:R-:W1:Y:S05]  /*59f0*/  LDSM.16.M88.4 R84, [R2+0x1c800] ;  /* 0x01c800000254783b */ /* 0x000e6a0000000200 */
[----:B------:R-:W-:Y:S02]  /*5a00*/  LDSM.16.M88.4 R100, [R223+0xe000] ;  /* 0x00e00000df64783b */ /* 0x000fe40000000200 */
[C---:B--2---:R-:W-:Y:S08]  /*5a10*/  HMMA.16816.F32.BF16 R4, R96.reuse, R104, R4 ;  /* 0x000000686004723c */ /* 0x044ff00000041804 */
        /* <DEDUP_REMOVED lines=25> */
[----:B------:R-:W1:Y:S07]  /*5bb0*/  LDSM.16.M88.4 R84, [R2+0x1e800] ;  /* 0x01e800000254783b */ /* 0x000e6e0000000200 */
[C---:B--2---:R-:W-:Y:S08]  /*5bc0*/  HMMA.16816.F32.BF16 R4, R92.reuse, R104, R4 ;  /* 0x000000685c04723c */ /* 0x044ff00000041804 */
[C---:B------:R-:W-:Y:S08]  /*5bd0*/  HMMA.16816.F32.BF16 R8, R92.reuse, R106, R8 ;  /* 0x0000006a5c08723c */ /* 0x040ff00000041808 */
[C---:B---3--:R-:W-:Y:S08]  /*5be0*/  HMMA.16816.F32.BF16 R12, R92.reuse, R88, R12 ;  /* 0x000000585c0c723c */ /* 0x048ff0000004180c */
[----:B------:R-:W-:Y:S08]  /*5bf0*/  HMMA.16816.F32.BF16 R16, R92, R90, R16 ;  /* 0x0000005a5c10723c */ /* 0x000ff00000041810 */
[C---:B----4-:R-:W-:Y:S08]  /*5c00*/  HMMA.16816.F32.BF16 R4, R100.reuse, R108, R4 ;  /* 0x0000006c6404723c */ /* 0x050ff00000041804 */
[C---:B------:R-:W-:Y:S08]  /*5c10*/  HMMA.16816.F32.BF16 R8, R100.reuse, R110, R8 ;  /* 0x0000006e6408723c */ /* 0x040ff00000041808 */
[C---:B-1----:R-:W-:Y:S08]  /*5c20*/  HMMA.16816.F32.BF16 R12, R100.reuse, R84, R12 ;  /* 0x00000054640c723c */ /* 0x042ff0000004180c */
[----:B------:R-:W-:Y:S04]  /*5c30*/  HMMA.16816.F32.BF16 R16, R100, R86, R16 ;  /* 0x000000566410723c */ /* 0x000fe80000041810 */
[C---:B------:R-:W-:Y:S02]  /*5c40*/  FADD.FTZ R199, -R196.reuse, R4 ;  /* 0x00000004c4c77221 */ /* 0x040fe40000010100 */
[----:B------:R-:W-:Y:S02]  /*5c50*/  FADD.FTZ R198, -R196, R5 ;  /* 0x00000005c4c67221 */ /* 0x000fe40000010100 */
[----:B------:R-:W-:Y:S04]  /*5c60*/  FMUL.FTZ R199, R116, R199 ;  /* 0x000000c774c77220 */ /* 0x000fe80000410000 */
[----:B------:R-:W-:Y:S02]  /*5c70*/  FMUL.FTZ R198, R117, R198 ;  /* 0x000000c675c67220 */ /* 0x000fe40000410000 */
[C---:B------:R-:W-:Y:S02]  /*5c80*/  FADD.FTZ R117, -R196.reuse, R8 ;  /* 0x00000008c4757221 */ /* 0x040fe40000010100 */
        /* <DEDUP_REMOVED lines=9> */
[C---:B------:R-:W-:Y:S02]  /*5d20*/  FADD.FTZ R124, -R197.reuse, R7 ;  /* 0x00000007c57c7221 */ /* 0x040fe40000010100 */
[----:B------:R-:W-:Y:S02]  /*5d30*/  FADD.FTZ R117, -R197, R6 ;  /* 0x00000006c5757221 */ /* 0x000fe40000010100 */
[----:B------:R-:W-:Y:S02]  /*5d40*/  FMUL.FTZ R124, R119, R124 ;  /* 0x0000007c777c7220 */ /* 0x000fe40000410000 */
[----:B------:R-:W-:Y:S02]  /*5d50*/  FMUL.FTZ R117, R118, R117 ;  /* 0x0000007576757220 */ /* 0x000fe40000410000 */
[----:B------:R-:W-:Y:S02]  /*5d60*/  FMUL.FTZ R120, R125, R120 ;  /* 0x000000787d787220 */ /* 0x000fe40000410000 */
[C---:B------:R-:W-:Y:S01]  /*5d70*/  FADD.FTZ R119, -R197.reuse, R10 ;  /* 0x0000000ac5777221 */ /* 0x040fe20000010100 */
[----:B------:R-:W-:Y:S01]  /*5d80*/  F2FP.BF16.PACK_AB R117, R124, R117 ;  /* 0x000000757c75723e */ /* 0x000fe200000010ff */
[----:B------:R-:W-:Y:S01]  /*5d90*/  FADD.FTZ R118, -R197, R11 ;  /* 0x0000000bc5767221 */ /* 0x000fe20000010100 */
[----:B------:R-:W-:Y:S01]  /*5da0*/  F2FP.BF16.PACK_AB R121, R120, R121 ;  /* 0x000000797879723e */ /* 0x000fe200000010ff */
[----:B------:R-:W-:Y:S02]  /*5db0*/  FMUL.FTZ R119, R122, R119 ;  /* 0x000000777a777220 */ /* 0x000fe40000410000 */
[----:B------:R-:W-:Y:S01]  /*5dc0*/  FMUL.FTZ R118, R123, R118 ;  /* 0x000000767b767220 */ /* 0x000fe20000410000 */
[----:B------:R-:W-:Y:S01]  /*5dd0*/  STS [R234+0x20400], R117 ;  /* 0x02040075ea007388 */ /* 0x000fe20000000800 */
[C---:B------:R-:W-:Y:S02]  /*5de0*/  FADD.FTZ R123, -R197.reuse, R14 ;  /* 0x0000000ec57b7221 */ /* 0x040fe40000010100 */
[----:B------:R-:W-:Y:S01]  /*5df0*/  FADD.FTZ R120, -R197, R15 ;  /* 0x0000000fc5787221 */ /* 0x000fe20000010100 */
[----:B------:R-:W-:Y:S01]  /*5e00*/  F2FP.BF16.PACK_AB R118, R118, R119 ;  /* 0x000000777676723e */ /* 0x000fe200000010ff */
[----:B------:R-:W-:Y:S01]  /*5e10*/  FMUL.FTZ R123, R126, R123 ;  /* 0x0000007b7e7b7220 */ /* 0x000fe20000410000 */
[----:B------:R-:W-:Y:S01]  /*5e20*/  STS [R237+0x20000], R116 ;  /* 0x02000074ed007388 */ /* 0x000fe20000000800 */
[----:B------:R-:W-:Y:S02]  /*5e30*/  FMUL.FTZ R120, R127, R120 ;  /* 0x000000787f787220 */ /* 0x000fe40000410000 */
[C---:B------:R-:W-:Y:S02]  /*5e40*/  FADD.FTZ R122, -R197.reuse, R19 ;  /* 0x00000013c57a7221 */ /* 0x040fe40000010100 */
[----:B------:R-:W-:Y:S01]  /*5e50*/  FADD.FTZ R125, -R197, R18 ;  /* 0x00000012c57d7221 */ /* 0x000fe20000010100 */
[----:B------:R-:W-:Y:S01]  /*5e60*/  STS [R237+0x20400], R118 ;  /* 0x02040076ed007388 */ /* 0x000fe20000000800 */
[----:B------:R-:W-:Y:S01]  /*5e70*/  FADD.FTZ R201, -R196, R16 ;  /* 0x00000010c4c97221 */ /* 0x000fe20000010100 */
[----:B------:R-:W-:Y:S01]  /*5e80*/  F2FP.BF16.PACK_AB R123, R120, R123 ;  /* 0x0000007b787b723e */ /* 0x000fe200000010ff */
[----:B------:R-:W-:Y:S02]  /*5e90*/  FADD.FTZ R196, -R196, R17 ;  /* 0x00000011c4c47221 */ /* 0x000fe40000010100 */
[----:B------:R-:W-:Y:S01]  /*5ea0*/  FMUL.FTZ R122, R131, R122 ;  /* 0x0000007a837a7220 */ /* 0x000fe20000410000 */
[----:B------:R-:W-:Y:S01]  /*5eb0*/  STS [R236+0x20000], R121 ;  /* 0x02000079ec007388 */ /* 0x000fe20000000800 */
[----:B------:R-:W-:Y:S02]  /*5ec0*/  FMUL.FTZ R125, R130, R125 ;  /* 0x0000007d827d7220 */ /* 0x000fe40000410000 */
[----:B------:R-:W-:Y:S02]  /*5ed0*/  FMUL.FTZ R201, R128, R201 ;  /* 0x000000c980c97220 */ /* 0x000fe40000410000 */
[----:B------:R-:W-:Y:S01]  /*5ee0*/  FMUL.FTZ R196, R129, R196 ;  /* 0x000000c481c47220 */ /* 0x000fe20000410000 */
[----:B------:R-:W-:Y:S01]  /*5ef0*/  STS [R236+0x20400], R123 ;  /* 0x0204007bec007388 */ /* 0x000fe20000000800 */
[----:B------:R-:W-:Y:S03]  /*5f00*/  F2FP.BF16.PACK_AB R125, R122, R125 ;  /* 0x0000007d7a7d723e */ /* 0x000fe600000010ff */
[----:B------:R-:W-:Y:S02]  /*5f10*/  F2FP.BF16.PACK_AB R201, R196, R201 ;  /* 0x000000c9c4c9723e */ /* 0x000fe400000010ff */
[----:B------:R-:W-:Y:S05]  /*5f20*/  STS [R238+0x20400], R125 ;  /* 0x0204007dee007388 */ /* 0x000fea0000000800 */
[----:B------:R-:W-:Y:S05]  /*5f30*/  STS [R238+0x20000], R201 ;  /* 0x020000c9ee007388 */ /* 0x000fea0000000800 */
[----:B------:R-:W-:Y:S06]  /*5f40*/  BAR.SYNC.DEFER_BLOCKING 0x0 ;  /* 0x0000000000007b1d */ /* 0x000fec0000010000 */
[----:B------:R-:W-:Y:S05]  /*5f50*/  LDSM.16.MT88.4 R84, [R218+0x22000] ;  /* 0x02200000da54783b */ /* 0x000fea0000004200 */
[----:B------:R-:W1:Y:S05]  /*5f60*/  LDSM.16.MT88.4 R88, [R217+0x8000] ;  /* 0x00800000d958783b */ /* 0x000e6a0000004200 */
[----:B------:R-:W2:Y:S05]  /*5f70*/  LDSM.16.MT88.4 R92, [R0+0x22000] ;  /* 0x02200000005c783b */ /* 0x000eaa0000004200 */
[----:B------:R-:W3:Y:S05]  /*5f80*/  LDSM.16.MT88.4 R96, [R217+0xa000] ;  /* 0x00a00000d960783b */ /* 0x000eea0000004200 */
[----:B------:R-:W4:Y:S05]  /*5f90*/  LDSM.16.MT88.4 R100, [R217+0xc000] ;  /* 0x00c00000d964783b */ /* 0x000f2a0000004200 */
[----:B------:R-:W3:Y:S05]  /*5fa0*/  LDSM.16.MT88.4 R104, [R217+0xe000] ;  /* 0x00e00000d968783b */ /* 0x000eea0000004200 */
[----:B------:R-:W-:Y:S05]  /*5fb0*/  LDSM.16.MT88.4 R108, [R217+0x8800] ;  /* 0x00880000d96c783b */ /* 0x000fea0000004200 */
[----:B------:R-:W-:Y:S05]  /*5fc0*/  LDSM.16.MT88.4 R112, [R0+0x22800] ;  /* 0x022800000070783b */ /* 0x000fea0000004200 */
[----:B------:R-:W-:Y:S01]  /*5fd0*/  LDSM.16.MT88.4 R116, [R217+0xa800] ;  /* 0x00a80000d974783b */ /* 0x000fe20000004200 */
[-C--:B-1----:R-:W-:Y:S04]  /*5fe0*/  HMMA.16816.F32.BF16 R20, R84, R88.reuse, R20 ;  /* 0x000000585414723c */ /* 0x082fe80000041814 */
[----:B------:R-:W-:Y:S05]  /*5ff0*/  LDSM.16.MT88.4 R120, [R217+0xc800] ;  /* 0x00c80000d978783b */ /* 0x000fea0000004200 */
[----:B------:R-:W-:Y:S01]  /*6000*/  LDSM.16.MT88.4 R124, [R217+0xe800] ;  /* 0x00e80000d97c783b */ /* 0x000fe20000004200 */
[C---:B--2---:R-:W-:Y:S08]  /*6010*/  HMMA.16816.F32.BF16 R24, R92.reuse, R88, R24 ;  /* 0x000000585c18723c */ /* 0x044ff00000041818 */
[-C--:B------:R-:W-:Y:S08]  /*6020*/  HMMA.16816.F32.BF16 R28, R92, R90.reuse, R28 ;  /* 0x0000005a5c1c723c */ /* 0x080ff0000004181c */
[C---:B------:R-:W-:Y:S01]  /*6030*/  HMMA.16816.F32.BF16 R32, R84.reuse, R90, R32 ;  /* 0x0000005a5420723c */ /* 0x040fe20000041820 */
[----:B------:R-:W1:Y:S07]  /*6040*/  LDSM.16.MT88.4 R88, [R218+0x22800] ;  /* 0x02280000da58783b */ /* 0x000e6e0000004200 */
[-C--:B---3--:R-:W-:Y:S08]  /*6050*/  HMMA.16816.F32.BF16 R36, R84, R96.reuse, R36 ;  /* 0x000000605424723c */ /* 0x088ff00000041824 */
[C---:B------:R-:W-:Y:S08]  /*6060*/  HMMA.16816.F32.BF16 R40, R92.reuse, R96, R40 ;  /* 0x000000605c28723c */ /* 0x040ff00000041828 */
[-C--:B------:R-:W-:Y:S08]  /*6070*/  HMMA.16816.F32.BF16 R44, R92, R98.reuse, R44 ;  /* 0x000000625c2c723c */ /* 0x080ff0000004182c */
[C---:B------:R-:W-:Y:S01]  /*6080*/  HMMA.16816.F32.BF16 R48, R84.reuse, R98, R48 ;  /* 0x000000625430723c */ /* 0x040fe20000041830 */
[----:B------:R-:W-:Y:S07]  /*6090*/  LDSM.16.MT88.4 R96, [R0+0x23000] ;  /* 0x023000000060783b */ /* 0x000fee0000004200 */
        /* <DEDUP_REMOVED lines=10> */
[----:B------:R-:W2:Y:S05]  /*6140*/  LDSM.16.MT88.4 R84, [R218+0x23000] ;  /* 0x02300000da54783b */ /* 0x000eaa0000004200 */
[----:B------:R-:W3:Y:S02]  /*6150*/  LDSM.16.MT88.4 R104, [R217+0xd000] ;  /* 0x00d00000d968783b */ /* 0x000ee40000004200 */
[-C--:B-1----:R-:W-:Y:S08]  /*6160*/  HMMA.16816.F32.BF16 R20, R88, R108.reuse, R20 ;  /* 0x0000006c5814723c */ /* 0x082ff00000041814 */
[C---:B------:R-:W-:Y:S08]  /*6170*/  HMMA.16816.F32.BF16 R24, R112.reuse, R108, R24 ;  /* 0x0000006c7018723c */ /* 0x040ff00000041818 */
[-C--:B------:R-:W-:Y:S08]  /*6180*/  HMMA.16816.F32.BF16 R28, R112, R110.reuse, R28 ;  /* 0x0000006e701c723c */ /* 0x080ff0000004181c */
[C---:B------:R-:W-:Y:S01]  /*6190*/  HMMA.16816.F32.BF16 R32, R88.reuse, R110, R32 ;  /* 0x0000006e5820723c */ /* 0x040fe20000041820 */
[----:B------:R-:W1:Y:S07]  /*61a0*/  LDSM.16.MT88.4 R108, [R217+0xf000] ;  /* 0x00f00000d96c783b */ /* 0x000e6e0000004200 */
[-C--:B------:R-:W-:Y:S08]  /*61b0*/  HMMA.16816.F32.BF16 R36, R88, R116.reuse, R36 ;  /* 0x000000745824723c */ /* 0x080ff00000041824 */
[C---:B------:R-:W-:Y:S08]  /*61c0*/  HMMA.16816.F32.BF16 R40, R112.reuse, R116, R40 ;  /* 0x000000747028723c */ /* 0x040ff00000041828 */
[-C--:B------:R-:W-:Y:S08]  /*61d0*/  HMMA.16816.F32.BF16 R44, R112, R118.reuse, R44 ;  /* 0x00000076702c723c */ /* 0x080ff0000004182c */
[C---:B------:R-:W-:Y:S01]  /*61e0*/  HMMA.16816.F32.BF16 R48, R88.reuse, R118, R48 ;  /* 0x000000765830723c */ /* 0x040fe20000041830 */
[----:B------:R-:W-:Y:S07]  /*61f0*/  LDSM.16.MT88.4 R116, [R0+0x23800] ;  /* 0x023800000074783b */ /* 0x000fee0000004200 */
        /* <DEDUP_REMOVED lines=10> */
[----:B------:R-:W4:Y:S05]  /*62a0*/  LDSM.16.MT88.4 R88, [R218+0x23800] ;  /* 0x02380000da58783b */ /* 0x000f2a0000004200 */
[----:B------:R-:W1:Y:S02]  /*62b0*/  LDSM.16.MT88.4 R124, [R217+0xd800] ;  /* 0x00d80000d97c783b */ /* 0x000e640000004200 */
[-C--:B--2---:R-:W-:Y:S08]  /*62c0*/  HMMA.16816.F32.BF16 R20, R84, R92.reuse, R20 ;  /* 0x0000005c5414723c */ /* 0x084ff00000041814 */
[C---:B------:R-:W-:Y:S08]  /*62d0*/  HMMA.16816.F32.BF16 R24, R96.reuse, R92, R24 ;  /* 0x0000005c6018723c */ /* 0x040ff00000041818 */
[-C--:B------:R-:W-:Y:S08]  /*62e0*/  HMMA.16816.F32.BF16 R28, R96, R94.reuse, R28 ;  /* 0x0000005e601c723c */ /* 0x080ff0000004181c */
[C---:B------:R-:W-:Y:S01]  /*62f0*/  HMMA.16816.F32.BF16 R32, R84.reuse, R94, R32 ;  /* 0x0000005e5420723c */ /* 0x040fe20000041820 */
[----:B------:R-:W2:Y:S05]  /*6300*/  LDSM.16.MT88.4 R92, [R217+0xf800] ;  /* 0x00f80000d95c783b */ /* 0x000eaa0000004200 */
[----:B------:R-:W-:Y:S02]  /*6310*/  BAR.SYNC.DEFER_BLOCKING 0x0 ;  /* 0x0000000000007b1d */ /* 0x000fe40000010000 */
[-C--:B------:R-:W-:Y:S08]  /*6320*/  HMMA.16816.F32.BF16 R36, R84, R100.reuse, R36 ;  /* 0x000000645424723c */ /* 0x080ff00000041824 */
[C---:B------:R-:W-:Y:S08]  /*6330*/  HMMA.16816.F32.BF16 R40, R96.reuse, R100, R40 ;  /* 0x000000646028723c */ /* 0x040ff00000041828 */
[-C--:B------:R-:W-:Y:S08]  /*6340*/  HMMA.16816.F32.BF16 R44, R96, R102.reuse, R44 ;  /* 0x00000066602c723c */ /* 0x080ff0000004182c */
[C---:B------:R-:W-:Y:S08]  /*6350*/  HMMA.16816.F32.BF16 R48, R84.reuse, R102, R48 ;  /* 0x000000665430723c */ /* 0x040ff00000041830 */
[-C--:B---3--:R-:W-:Y:S08]  /*6360*/  HMMA.16816.F32.BF16 R52, R84, R104.reuse, R52 ;  /* 0x000000685434723c */ /* 0x088ff00000041834 */
[C---:B------:R-:W-:Y:S08]  /*6370*/  HMMA.16816.F32.BF16 R56, R96.reuse, R104, R56 ;  /* 0x000000686038723c */ /* 0x040ff00000041838 */
[-C--:B------:R-:W-:Y:S08]  /*6380*/  HMMA.16816.F32.BF16 R60, R96, R106.reuse, R60 ;  /* 0x0000006a603c723c */ /* 0x080ff0000004183c */
[C---:B------:R-:W-:Y:S08]  /*6390*/  HMMA.16816.F32.BF16 R64, R84.reuse, R106, R64 ;  /* 0x0000006a5440723c */ /* 0x040ff00000041840 */
[-C--:B-1----:R-:W-:Y:S08]  /*63a0*/  HMMA.16816.F32.BF16 R68, R84, R108.reuse, R68 ;  /* 0x0000006c5444723c */ /* 0x082ff00000041844 */
[C---:B------:R-:W-:Y:S08]  /*63b0*/  HMMA.16816.F32.BF16 R72, R96.reuse, R108, R72 ;  /* 0x0000006c6048723c */ /* 0x040ff00000041848 */
[-C--:B------:R-:W-:Y:S08]  /*63c0*/  HMMA.16816.F32.BF16 R76, R96, R110.reuse, R76 ;  /* 0x0000006e604c723c */ /* 0x080ff0000004184c */
[----:B------:R-:W-:Y:S08]  /*63d0*/  HMMA.16816.F32.BF16 R80, R84, R110, R80 ;  /* 0x0000006e5450723c */ /* 0x000ff00000041850 */
[-C--:B----4-:R-:W-:Y:S08]  /*63e0*/  HMMA.16816.F32.BF16 R20, R88, R112.reuse, R20 ;  /* 0x000000705814723c */ /* 0x090ff00000041814 */
[C---:B------:R-:W-:Y:S08]  /*63f0*/  HMMA.16816.F32.BF16 R24, R116.reuse, R112, R24 ;  /* 0x000000707418723c */ /* 0x040ff00000041818 */
[-C--:B------:R-:W-:Y:S08]  /*6400*/  HMMA.16816.F32.BF16 R28, R116, R114.reuse, R28 ;  /* 0x00000072741c723c */ /* 0x080ff0000004181c */
        /* <DEDUP_REMOVED lines=9> */
[-C--:B--2---:R-:W-:Y:S08]  /*64a0*/  HMMA.16816.F32.BF16 R68, R88, R92.reuse, R68 ;  /* 0x0000005c5844723c */ /* 0x084ff00000041844 */
[C---:B------:R-:W-:Y:S08]  /*64b0*/  HMMA.16816.F32.BF16 R72, R116.reuse, R92, R72 ;  /* 0x0000005c7448723c */ /* 0x040ff00000041848 */
[-C--:B------:R-:W-:Y:S08]  /*64c0*/  HMMA.16816.F32.BF16 R76, R116, R94.reuse, R76 ;  /* 0x0000005e744c723c */ /* 0x080ff0000004184c */
[----:B------:R-:W-:Y:S01]  /*64d0*/  HMMA.16816.F32.BF16 R80, R88, R94, R80 ;  /* 0x0000005e5850723c */ /* 0x000fe20000041850 */
[----:B------:R-:W-:-:S07]  /*64e0*/  @!P1 BRA `(.L_x_231) ;  /* 0x000003f000009947 */ /* 0x000fce0003800000 */
[----:B------:R-:W-:Y:S01]  /*64f0*/  IMAD.MOV.U32 R5, RZ, RZ, c[0x0][0x370] ;  /* 0x0000dc00ff057624 */ /* 0x000fe200078e00ff */
[----:B------:R-:W-:Y:S01]  /*6500*/  ISETP.GE.AND P5, PT, R232, c[0x0][0x220], PT ;  /* 0x00008800e8007a0c */ /* 0x000fe20003fa6270 */
[----:B------:R-:W-:Y:S01]  /*6510*/  IMAD.MOV.U32 R4, RZ, RZ, c[0x0][0x374] ;  /* 0x0000dd00ff047624 */ /* 0x000fe200078e00ff */
[----:B------:R-:W-:Y:S01]  /*6520*/  ISETP.GE.AND P4, PT, R229, c[0x0][0x220], PT ;  /* 0x00008800e5007a0c */ /* 0x000fe20003f86270 */
[----:B------:R-:W-:Y:S01]  /*6530*/  IMAD.U32 R7, R5, -0x40, RZ ;  /* 0xffffffc005077824 */ /* 0x000fe200078e00ff */
[----:B------:R-:W-:Y:S02]  /*6540*/  ISETP.GE.AND P3, PT, R228, c[0x0][0x220], PT ;  /* 0x00008800e4007a0c */ /* 0x000fe40003f66270 */
[----:B------:R-:W-:Y:S02]  /*6550*/  ISETP.GE.AND P2, PT, R227, c[0x0][0x220], PT ;  /* 0x00008800e3007a0c */ /* 0x000fe40003f46270 */
[-C--:B------:R-:W-:Y:S02]  /*6560*/  LEA R10, P0, R7, R246.reuse, 0x1 ;  /* 0x000000f6070a7211 */ /* 0x080fe400078008ff */
[----:B------:R-:W-:Y:S02]  /*6570*/  LEA R9, P6, R5, R7, 0x5 ;  /* 0x0000000705097211 */ /* 0x000fe400078c28ff */
[-C--:B------:R-:W-:Y:S01]  /*6580*/  LEA.HI.X.SX32 R11, R7, R247.reuse, 0x1, P0 ;  /* 0x000000f7070b7211 */ /* 0x080fe200000f0eff */
[----:B------:R1:W-:Y:S01]  /*6590*/  @P5 STS.128 [R226+0x8000], RZ ;  /* 0x008000ffe2005388 */ /* 0x0003e20000000c00 */
[----:B------:R-:W-:Y:S03]  /*65a0*/  SHF.R.S32.HI R6, RZ, 0x1f, R7 ;  /* 0x0000001fff067819 */ /* 0x000fe60000011407 */
[----:B------:R-:W-:Y:S01]  /*65b0*/  @!PT LDS RZ, [RZ] ;  /* 0x00000000fffff984 */ /* 0x000fe20000000800 */
[----:B------:R-:W-:Y:S01]  /*65c0*/  @!PT LDS RZ, [RZ] ;  /* 0x00000000fffff984 */ /* 0x000fe20000000800 */
[----:B------:R-:W-:Y:S01]  /*65d0*/  @!PT LDS RZ, [RZ] ;  /* 0x00000000fffff984 */ /* 0x000fe20000000800 */
[----:B------:R1:W-:Y:S01]  /*65e0*/  @!P5 LDGSTS.E.BYPASS.LTC128B.128 [R226+0x8000], [R10.64] ;  /* 0x080000000ae2dfae */ /* 0x0003e2000b901d44 */
[----:B------:R-:W-:Y:S02]  /*65f0*/  @!P3 LEA R14, P0, R9, R246, 0x1 ;  /* 0x000000f6090eb211 */ /* 0x000fe400078008ff */
[----:B------:R-:W-:Y:S01]  /*6600*/  LEA.HI.X R6, R5, R6, R4, 0x5, P6 ;  /* 0x0000000605067211 */ /* 0x000fe200030f2c04 */
[----:B------:R1:W-:Y:S01]  /*6610*/  @P4 STS.128 [R226+0xa000], RZ ;  /* 0x00a000ffe2004388 */ /* 0x0003e20000000c00 */
[C---:B------:R-:W-:Y:S02]  /*6620*/  @!P4 LEA R12, P6, R9.reuse, R246, 0x1 ;  /* 0x000000f6090cc211 */ /* 0x040fe400078c08ff */
[-CC-:B------:R-:W-:Y:S01]  /*6630*/  @!P3 LEA.HI.X R15, R9, R247.reuse, R6.reuse, 0x1, P0 ;  /* 0x000000f7090fb211 */ /* 0x180fe200000f0c06 */
[----:B------:R-:W-:Y:S01]  /*6640*/  @!PT LDS RZ, [RZ] ;  /* 0x00000000fffff984 */ /* 0x000fe20000000800 */
[----:B------:R-:W-:Y:S01]  /*6650*/  @!PT LDS RZ, [RZ] ;  /* 0x00000000fffff984 */ /* 0x000fe20000000800 */
[----:B------:R-:W-:Y:S01]  /*6660*/  @!PT LDS RZ, [RZ] ;  /* 0x00000000fffff984 */ /* 0x000fe20000000800 */
[----:B------:R1:W-:Y:S01]  /*6670*/  @!P4 LDGSTS.E.BYPASS.LTC128B.128 [R226+0xa000], [R10.64+0x80] ;  /* 0x0a0000800ae2cfae */ /* 0x0003e2000b901d44 */
[----:B------:R-:W-:Y:S02]  /*6680*/  @!P5 LEA R16, P0, R5, R10, 0x6 ;  /* 0x0000000a0510d211 */ /* 0x000fe400078030ff */
[----:B------:R-:W-:Y:S01]  /*6690*/  @!P4 LEA.HI.X R13, R9, R247, R6, 0x1, P6 ;  /* 0x000000f7090dc211 */ /* 0x000fe200030f0c06 */
        /* <DEDUP_REMOVED lines=36> */
.L_x_231:
[----:B------:R-:W-:Y:S01]  /*68e0*/  LDSM.16.M88.4 R196, [R216] ;  /* 0x00000000d8c4783b */ /* 0x000fe20000000200 */
[----:B------:R-:W-:Y:S02]  /*68f0*/  @UP2 UIADD3 UR12, UP1, UR8, -0x100, URZ ;  /* 0xffffff00080c2890 */ /* 0x000fe4000ff3e03f */
[----:B------:R-:W-:Y:S02]  /*6900*/  @UP2 UIADD3 UR10, UP0, UR10, -0x100, URZ ;  /* 0xffffff000a0a2890 */ /* 0x000fe4000ff1e03f */
[----:B-1----:R-:W1:Y:S01]  /*6910*/  LDSM.16.MT88.4 R16, [R217+0x10000] ;  /* 0x01000000d910783b */ /* 0x002e620000004200 */
[----:B------:R-:W-:Y:S02]  /*6920*/  @UP2 UIADD3.X UR11, UR7, -0x1, URZ, UP1, !UPT ;  /* 0xffffffff070b2890 */ /* 0x000fe40008ffe43f */
[----:B------:R-:W-:Y:S02]  /*6930*/  @UP2 UIADD3.X UR9, UR9, -0x1, URZ, UP0, !UPT ;  /* 0xffffffff09092890 */ /* 0x000fe400087fe43f */
[----:B------:R-:W2:Y:S05]  /*6940*/  LDSM.16.M88.4 R124, [R216+0x1000] ;  /* 0x00100000d87c783b */ /* 0x000eaa0000000200 */
[----:B------:R-:W3:Y:S05]  /*6950*/  LDSM.16.MT88.4 R96, [R217+0x12000] ;  /* 0x01200000d960783b */ /* 0x000eea0000004200 */
[----:B------:R-:W4:Y:S05]  /*6960*/  LDSM.16.MT88.4 R112, [R217+0x14000] ;  /* 0x01400000d970783b */ /* 0x000f2a0000004200 */
[----:B------:R-:W3:Y:S05]  /*6970*/  LDSM.16.MT88.4 R128, [R217+0x16000] ;  /* 0x01600000d980783b */ /* 0x000eea0000004200 */
[----:B------:R-:W-:Y:S05]  /*6980*/  LDSM.16.M88.4 R200, [R215] ;  /* 0x00000000d7c8783b */ /* 0x000fea0000000200 */
[----:B------:R-:W3:Y:S05]  /*6990*/  LDSM.16.MT88.4 R204, [R217+0x10800] ;  /* 0x01080000d9cc783b */ /* 0x000eea0000004200 */
[----:B------:R-:W4:Y:S01]  /*69a0*/  LDSM.16.M88.4 R208, [R215+0x1000] ;  /* 0x00100000d7d0783b */ /* 0x000f220000000200 */
[-C--:B-1----:R-:W-:Y:S08]  /*69b0*/  HMMA.16816.F32.BF16 R4, R196, R16.reuse, RZ ;  /* 0x00000010c404723c */ /* 0x082ff000000418ff */
[C---:B--2---:R-:W-:Y:S08]  /*69c0*/  HMMA.16816.F32.BF16 R8, R124.reuse, R16, RZ ;  /* 0x000000107c08723c */ /* 0x044ff000000418ff */
[-C--:B------:R-:W-:Y:S08]  /*69d0*/  HMMA.16816.F32.BF16 R12, R124, R18.reuse, RZ ;  /* 0x000000127c0c723c */ /* 0x080ff000000418ff */
[C---:B------:R-:W-:Y:S08]  /*69e0*/  HMMA.16816.F32.BF16 R16, R196.reuse, R18, RZ ;  /* 0x00000012c410723c */ /* 0x040ff000000418ff */
[-C--:B---3--:R-:W-:Y:S08]  /*69f0*/  HMMA.16816.F32.BF16 R84, R196, R96.reuse, RZ ;  /* 0x00000060c454723c */ /* 0x088ff000000418ff */
[C---:B------:R-:W-:Y:S08]  /*6a00*/  HMMA.16816.F32.BF16 R88, R124.reuse, R96, RZ ;  /* 0x000000607c58723c */ /* 0x040ff000000418ff */
        /* <DEDUP_REMOVED lines=9> */
[----:B------:R-:W-:Y:S01]  /*6aa0*/  HMMA.16816.F32.BF16 R128, R196, R130, RZ ;  /* 0x00000082c480723c */ /* 0x000fe200000418ff */
[----:B------:R-:W1:Y:S07]  /*6ab0*/  LDSM.16.MT88.4 R196, [R217+0x12800] ;  /* 0x01280000d9c4783b */ /* 0x000e6e0000004200 */
[-C--:B------:R-:W-:Y:S08]  /*6ac0*/  HMMA.16816.F32.BF16 R4, R200, R204.reuse, R4 ;  /* 0x000000ccc804723c */ /* 0x080ff00000041804 */
[C---:B------:R-:W-:Y:S08]  /*6ad0*/  HMMA.16816.F32.BF16 R8, R208.reuse, R204, R8 ;  /* 0x000000ccd008723c */ /* 0x040ff00000041808 */
[-C--:B------:R-:W-:Y:S08]  /*6ae0*/  HMMA.16816.F32.BF16 R12, R208, R206.reuse, R12 ;  /* 0x000000ced00c723c */ /* 0x080ff0000004180c */
[C---:B------:R-:W-:Y:S01]  /*6af0*/  HMMA.16816.F32.BF16 R16, R200.reuse, R206, R16 ;  /* 0x000000cec810723c */ /* 0x040fe20000041810 */
[----:B------:R-:W2:Y:S07]  /*6b00*/  LDSM.16.MT88.4 R204, [R217+0x14800] ;  /* 0x01480000d9cc783b */ /* 0x000eae0000004200 */
[-C--:B-1----:R-:W-:Y:S08]  /*6b10*/  HMMA.16816.F32.BF16 R84, R200, R196.reuse, R84 ;  /* 0x000000c4c854723c */ /* 0x082ff00000041854 */
[C---:B------:R-:W-:Y:S08]  /*6b20*/  HMMA.16816.F32.BF16 R88, R208.reuse, R196, R88 ;  /* 0x000000c4d058723c */ /* 0x040ff00000041858 */
[-C--:B------:R-:W-:Y:S08]  /*6b30*/  HMMA.16816.F32.BF16 R92, R208, R198.reuse, R92 ;  /* 0x000000c6d05c723c */ /* 0x080ff0000004185c */
[C---:B------:R-:W-:Y:S01]  /*6b40*/  HMMA.16816.F32.BF16 R96, R200.reuse, R198, R96 ;  /* 0x000000c6c860723c */ /* 0x040fe20000041860 */
[----:B------:R-:W1:Y:S07]  /*6b50*/  LDSM.16.MT88.4 R196, [R217+0x16800] ;  /* 0x01680000d9c4783b */ /* 0x000e6e0000004200 */
[-C--:B--2---:R-:W-:Y:S08]  /*6b60*/  HMMA.16816.F32.BF16 R100, R200, R204.reuse, R100 ;  /* 0x000000ccc864723c */ /* 0x084ff00000041864 */
[C---:B------:R-:W-:Y:S08]  /*6b70*/  HMMA.16816.F32.BF16 R104, R208.reuse, R204, R104 ;  /* 0x000000ccd068723c */ /* 0x040ff00000041868 */
[-C--:B------:R-:W-:Y:S08]  /*6b80*/  HMMA.16816.F32.BF16 R108, R208, R206.reuse, R108 ;  /* 0x000000ced06c723c */ /* 0x080ff0000004186c */
[C---:B------:R-:W-:Y:S01]  /*6b90*/  HMMA.16816.F32.BF16 R112, R200.reuse, R206, R112 ;  /* 0x000000cec870723c */ /* 0x040fe20000041870 */
[----:B------:R-:W-:Y:S07]  /*6ba0*/  LDSM.16.M88.4 R204, [R214] ;  /* 0x00000000d6cc783b */ /* 0x000fee0000000200 */
[-C--:B-1----:R-:W-:Y:S08]  /*6bb0*/  HMMA.16816.F32.BF16 R116, R200, R196.reuse, R116 ;  /* 0x000000c4c874723c */ /* 0x082ff00000041874 */
[C---:B------:R-:W-:Y:S08]  /*6bc0*/  HMMA.16816.F32.BF16 R120, R208.reuse, R196, R120 ;  /* 0x000000c4d078723c */ /* 0x040ff00000041878 */
[-C--:B------:R-:W-:Y:S01]  /*6bd0*/  HMMA.16816.F32.BF16 R124, R208, R198.reuse, R124 ;  /* 0x000000c6d07c723c */ /* 0x080fe2000004187c */
[----:B------:R-:W1:Y:S07]  /*6be0*/  LDSM.16.MT88.4 R208, [R217+0x11000] ;  /* 0x01100000d9d0783b */ /* 0x000e6e0000004200 */
[----:B------:R-:W-:Y:S01]  /*6bf0*/  HMMA.16816.F32.BF16 R128, R200, R198, R128 ;  /* 0x000000c6c880723c */ /* 0x000fe20000041880 */
[----:B------:R-:W2:Y:S05]  /*6c00*/  LDSM.16.M88.4 R196, [R214+0x1000] ;  /* 0x00100000d6c4783b */ /* 0x000eaa0000000200 */
[----:B------:R-:W3:Y:S02]  /*6c10*/  LDSM.16.MT88.4 R200, [R217+0x13000] ;  /* 0x01300000d9c8783b */ /* 0x000ee40000004200 */
[-C--:B-1----:R-:W-:Y:S08]  /*6c20*/  HMMA.16816.F32.BF16 R4, R204, R208.reuse, R4 ;  /* 0x000000d0cc04723c */ /* 0x082ff00000041804 */
        /* <DEDUP_REMOVED lines=13> */
[----:B------:R-:W-:Y:S07]  /*6d00*/  LDSM.16.MT88.4 R208, [R217+0x11800] ;  /* 0x01180000d9d0783b */ /* 0x000fee0000004200 */
[-C--:B--2---:R-:W-:Y:S08]  /*6d10*/  HMMA.16816.F32.BF16 R116, R204, R200.reuse, R116 ;  /* 0x000000c8cc74723c */ /* 0x084ff00000041874 */
[C---:B------:R-:W-:Y:S08]  /*6d20*/  HMMA.16816.F32.BF16 R120, R196.reuse, R200, R120 ;  /* 0x000000c8c478723c */ /* 0x040ff00000041878 */
[-C--:B------:R-:W-:Y:S01]  /*6d30*/  HMMA.16816.F32.BF16 R124, R196, R202.reuse, R124 ;  /* 0x000000cac47c723c */ /* 0x080fe2000004187c */
[----:B------:R-:W1:Y:S07]  /*6d40*/  LDSM.16.M88.4 R196, [R213] ;  /* 0x00000000d5c4783b */ /* 0x000e6e0000000200 */
        /* <DEDUP_REMOVED lines=14> */
[C---:B------:R-:W-:Y:S07]  /*6e30*/  HMMA.16816.F32.BF16 R104, R200.reuse, R208, R104 ;  /* 0x000000d0c868723c */ /* 0x040fee0000041868 */
[----:B------:R-:W-:Y:S01]  /*6e40*/  @P1 IADD3 R208, P0, R239, UR8, RZ ;  /* 0x00000008efd01c10 */ /* 0x000fe2000ff1e0ff */
[-C--:B------:R-:W-:Y:S01]  /*6e50*/  HMMA.16816.F32.BF16 R108, R200, R210.reuse, R108 ;  /* 0x000000d2c86c723c */ /* 0x080fe2000004186c */
[----:B------:R-:W-:Y:S03]  /*6e60*/  @UP2 UMOV UR8, UR12 ;  /* 0x0000000c00082c82 */ /* 0x000fe60008000000 */
[----:B------:R-:W-:Y:S01]  /*6e70*/  @P1 IADD3.X R209, R240, UR7, RZ, P0, !PT ;  /* 0x00000007f0d11c10 */ /* 0x000fe200087fe4ff */
[----:B------:R-:W-:Y:S03]  /*6e80*/  @UP2 UMOV UR7, UR11 ;  /* 0x0000000b00072c82 */ /* 0x000fe60008000000 */
[C---:B------:R-:W-:Y:S01]  /*6e90*/  HMMA.16816.F32.BF16 R112, R196.reuse, R210, R112 ;  /* 0x000000d2c470723c */ /* 0x040fe20000041870 */
[----:B------:R1:W5:Y:S05]  /*6ea0*/  @P1 LDG.E R248, [R208.64+-0x100] ;  /* 0xffff0004d0f81981 */ /* 0x00036a000c1e1900 */
[----:B------:R1:W5:Y:S01]  /*6eb0*/  @P1 LDG.E R249, [R208.64+-0xe0] ;  /* 0xffff2004d0f91981 */ /* 0x000362000c1e1900 */
[C---:B------:R-:W-:Y:S01]  /*6ec0*/  IMAD.SHL.U32 R211, R241.reuse, 0x20, RZ ;  /* 0x00000020f1d37824 */ /* 0x040fe200078e00ff */
[-C--:B--2---:R-:W-:Y:S03]  /*6ed0*/  HMMA.16816.F32.BF16 R116, R196, R204.reuse, R116 ;  /* 0x000000ccc474723c */ /* 0x084fe60000041874 */
[----:B------:R2:W-:Y:S05]  /*6ee0*/  RED.E.ADD.F32.FTZ.RN.STRONG.GPU [R250.64], R4 ;  /* 0x00000004fa00798e */ /* 0x0005ea000c10e784 */
[C---:B------:R-:W-:Y:S08]  /*6ef0*/  HMMA.16816.F32.BF16 R120, R200.reuse, R204, R120 ;  /* 0x000000ccc878723c */ /* 0x040ff00000041878 */
[-C--:B------:R-:W-:Y:S07]  /*6f00*/  HMMA.16816.F32.BF16 R124, R200, R206.reuse, R124 ;  /* 0x000000cec87c723c */ /* 0x080fee000004187c */
[----:B------:R-:W-:Y:S01]  /*6f10*/  IMAD.SHL.U32 R201, R241, 0x8, RZ ;  /* 0x00000008f1c97824 */ /* 0x000fe200078e00ff */
[----:B------:R-:W-:Y:S04]  /*6f20*/  HMMA.16816.F32.BF16 R128, R196, R206, R128 ;  /* 0x000000cec480723c */ /* 0x000fe80000041880 */
[-C--:B------:R-:W-:Y:S01]  /*6f30*/  LEA R204, P0, R201, R250.reuse, 0x2 ;  /* 0x000000fac9cc7211 */ /* 0x080fe200078010ff */
[C---:B------:R-:W-:Y:S02]  /*6f40*/  IMAD.SHL.U32 R203, R241.reuse, 0x10, RZ ;  /* 0x00000010f1cb7824 */ /* 0x040fe400078e00ff */
[----:B------:R-:W-:Y:S01]  /*6f50*/  IMAD R207, R241, 0x18, RZ ;  /* 0x00000018f1cf7824 */ /* 0x000fe200078e02ff */
[-C--:B------:R-:W-:Y:S01]  /*6f60*/  LEA.HI.X.SX32 R205, R201, R251.reuse, 0x2, P0 ;  /* 0x000000fbc9cd7211 */ /* 0x080fe200000f16ff */
[----:B-1----:R-:W-:Y:S03]  /*6f70*/  IMAD R209, R241, 0x28, RZ ;  /* 0x00000028f1d17824 */ /* 0x002fe600078e02ff */
[-C--:B------:R-:W-:Y:S01]  /*6f80*/  LEA R196, P2, R203, R250.reuse, 0x2 ;  /* 0x000000facbc47211 */ /* 0x080fe200078410ff */
[----:B------:R1:W-:Y:S01]  /*6f90*/  RED.E.ADD.F32.FTZ.RN.STRONG.GPU [R204.64], R5 ;  /* 0x00000005cc00798e */ /* 0x0003e2000c10e784 */
[-C--:B------:R-:W-:Y:S01]  /*6fa0*/  LEA R198, P0, R207, R250.reuse, 0x2 ;  /* 0x000000facfc67211 */ /* 0x080fe200078010ff */
[----:B--2---:R-:W-:Y:S01]  /*6fb0*/  IMAD R4, R241, 0x38, RZ ;  /* 0x00000038f1047824 */ /* 0x004fe200078e02ff */
[-C--:B------:R-:W-:Y:S02]  /*6fc0*/  LEA.HI.X.SX32 R197, R203, R251.reuse, 0x2, P2 ;  /* 0x000000fbcbc57211 */ /* 0x080fe400010f16ff */
[-C--:B------:R-:W-:Y:S01]  /*6fd0*/  LEA.HI.X.SX32 R199, R207, R251.reuse, 0x2, P0 ;  /* 0x000000fbcfc77211 */ /* 0x080fe200000f16ff */
[----:B------:R-:W-:Y:S01]  /*6fe0*/  IMAD R207, R241, 0x30, RZ ;  /* 0x00000030f1cf7824 */ /* 0x000fe200078e02ff */
[-C--:B------:R-:W-:Y:S01]  /*6ff0*/  LEA R210, P2, R211, R250.reuse, 0x2 ;  /* 0x000000fad3d27211 */ /* 0x080fe200078410ff */
[----:B------:R-:W-:Y:S01]  /*7000*/  RED.E.ADD.F32.FTZ.RN.STRONG.GPU [R196.64], R6 ;  /* 0x00000006c400798e */ /* 0x000fe2000c10e784 */
[-C--:B------:R-:W-:Y:S02]  /*7010*/  LEA R208, P0, R209, R250.reuse, 0x2 ;  /* 0x000000fad1d07211 */ /* 0x080fe400078010ff */
[-C--:B------:R-:W-:Y:S02]  /*7020*/  LEA.HI.X.SX32 R211, R211, R251.reuse, 0x2, P2 ;  /* 0x000000fbd3d37211 */ /* 0x080fe400010f16ff */
[----:B------:R2:W-:Y:S01]  /*7030*/  RED.E.ADD.F32.FTZ.RN.STRONG.GPU [R198.64], R7 ;  /* 0x00000007c600798e */ /* 0x0005e2000c10e784 */
[-C--:B------:R-:W-:Y:S02]  /*7040*/  LEA.HI.X.SX32 R209, R209, R251.reuse, 0x2, P0 ;  /* 0x000000fbd1d17211 */ /* 0x080fe400000f16ff */
[CC--:B------:R-:W-:Y:S02]  /*7050*/  LEA R206, P2, R207.reuse, R250.reuse, 0x2 ;  /* 0x000000facfce7211 */ /* 0x0c0fe400078410ff */
[----:B------:R3:W-:Y:S02]  /*7060*/  RED.E.ADD.F32.FTZ.RN.STRONG.GPU [R210.64], R8 ;  /* 0x00000008d200798e */ /* 0x0007e4000c10e784 */
[-C--:B------:R-:W-:Y:S03]  /*7070*/  LEA.HI.X.SX32 R207, R207, R251.reuse, 0x2, P2 ;  /* 0x000000fbcfcf7211 */ /* 0x080fe600010f16ff */
[----:B------:R4:W-:Y:S01]  /*7080*/  RED.E.ADD.F32.FTZ.RN.STRONG.GPU [R208.64], R9 ;  /* 0x00000009d000798e */ /* 0x0009e2000c10e784 */
[----:B-1----:R-:W-:Y:S04]  /*7090*/  IADD3 R5, R203, 0x20, RZ ;  /* 0x00000020cb057810 */ /* 0x002fe80007ffe0ff */
[----:B------:R1:W-:Y:S01]  /*70a0*/  RED.E.ADD.F32.FTZ.RN.STRONG.GPU [R206.64], R10 ;  /* 0x0000000ace00798e */ /* 0x0003e2000c10e784 */
[----:B--2---:R-:W-:Y:S01]  /*70b0*/  IMAD.IADD R7, R201, 0x1, R5 ;  /* 0x00000001c9077824 */ /* 0x004fe200078e0205 */
[CC--:B---3--:R-:W-:Y:S04]  /*70c0*/  LEA R210, P0, R4.reuse, R250.reuse, 0x2 ;  /* 0x000000fa04d27211 */ /* 0x0c8fe800078010ff */
[-C--:B------:R-:W-:Y:S02]  /*70d0*/  LEA.HI.X.SX32 R211, R4, R251.reuse, 0x2, P0 ;  /* 0x000000fb04d37211 */ /* 0x080fe400000f16ff */
[CC--:B------:R-:W-:Y:S03]  /*70e0*/  LEA R198, P0, R5.reuse, R250.reuse, 0x2 ;  /* 0x000000fa05c67211 */ /* 0x0c0fe600078010ff */
[----:B------:R2:W-:Y:S01]  /*70f0*/  RED.E.ADD.F32.FTZ.RN.STRONG.GPU [R210.64], R11 ;  /* 0x0000000bd200798e */ /* 0x0005e2000c10e784 */
[-C--:B------:R-:W-:Y:S01]  /*7100*/  LEA.HI.X.SX32 R199, R5, R251.reuse, 0x2, P0 ;  /* 0x000000fb05c77211 */ /* 0x080fe200000f16ff */
[----:B------:R-:W-:Y:S01]  /*7110*/  IMAD.IADD R5, R201, 0x1, R7 ;  /* 0x00000001c9057824 */ /* 0x000fe200078e0207 */
[CC--:B------:R-:W-:Y:S02]  /*7120*/  LEA R8, P0, R7.reuse, R250.reuse, 0x2 ;  /* 0x000000fa07087211 */ /* 0x0c0fe400078010ff */
[----:B------:R-:W-:Y:S02]  /*7130*/  RED.E.ADD.F32.FTZ.RN.STRONG.GPU [R250.64+0x80], R16 ;  /* 0x00008010fa00798e */ /* 0x000fe4000c10e784 */
[-C--:B----4-:R-:W-:Y:S01]  /*7140*/  LEA.HI.X.SX32 R9, R7, R251.reuse, 0x2, P0 ;  /* 0x000000fb07097211 */ /* 0x090fe200000f16ff */
[----:B------:R-:W-:Y:S01]  /*7150*/  IMAD.IADD R7, R201, 0x1, R5 ;  /* 0x00000001c9077824 */ /* 0x000fe200078e0205 */
[CC--:B-1----:R-:W-:Y:S01]  /*7160*/  LEA R206, P2, R5.reuse, R250.reuse, 0x2 ;  /* 0x000000fa05ce7211 */ /* 0x0c2fe200078410ff */
[----:B------:R1:W-:Y:S03]  /*7170*/  RED.E.ADD.F32.FTZ.RN.STRONG.GPU [R204.64+0x80], R17 ;  /* 0x00008011cc00798e */ /* 0x0003e6000c10e784 */
[-C--:B------:R-:W-:Y:S02]  /*7180*/  LEA.HI.X.SX32 R207, R5, R251.reuse, 0x2, P2 ;  /* 0x000000fb05cf7211 */ /* 0x080fe400010f16ff */
[----:B------:R-:W-:Y:S01]  /*7190*/  RED.E.ADD.F32.FTZ.RN.STRONG.GPU [R198.64], R18 ;  /* 0x00000012c600798e */ /* 0x000fe2000c10e784 */
[-C--:B------:R-:W-:Y:S04]  /*71a0*/  LEA R6, P0, R7, R250.reuse, 0x2 ;  /* 0x000000fa07067211 */ /* 0x080fe800078010ff */
[----:B------:R3:W-:Y:S05]  /*71b0*/  RED.E.ADD.F32.FTZ.RN.STRONG.GPU [R8.64], R19 ;  /* 0x000000130800798e */ /* 0x0007ea000c10e784 */
[----:B------:R-:W-:Y:S01]  /*71c0*/  RED.E.ADD.F32.FTZ.RN.STRONG.GPU [R206.64], R12 ;  /* 0x0000000cce00798e */ /* 0x000fe2000c10e784 */
[----:B--2---:R-:W-:Y:S01]  /*71d0*/  IMAD.IADD R11, R201, 0x1, R7 ;  /* 0x00000001c90b7824 */ /* 0x004fe200078e0207 */
[-C--:B------:R-:W-:Y:S03]  /*71e0*/  LEA.HI.X.SX32 R7, R7, R251.reuse, 0x2, P0 ;  /* 0x000000fb07077211 */ /* 0x080fe600000f16ff */
[----:B------:R-:W-:Y:S01]  /*71f0*/  IMAD.IADD R5, R201, 0x1, R11 ;  /* 0x00000001c9057824 */ /* 0x000fe200078e020b */
[CC--:B------:R-:W-:Y:S01]  /*7200*/  LEA R10, P0, R11.reuse, R250.reuse, 0x2 ;  /* 0x000000fa0b0a7211 */ /* 0x0c0fe200078010ff */
[----:B------:R2:W-:Y:S03]  /*7210*/  RED.E.ADD.F32.FTZ.RN.STRONG.GPU [R6.64], R13 ;  /* 0x0000000d0600798e */ /* 0x0005e6000c10e784 */
[-C--:B------:R-:W-:Y:S02]  /*7220*/  LEA.HI.X.SX32 R11, R11, R251.reuse, 0x2, P0 ;  /* 0x000000fb0b0b7211 */ /* 0x080fe400000f16ff */
[-C--:B------:R-:W-:Y:S02]  /*7230*/  LEA R208, P0, R5, R250.reuse, 0x2 ;  /* 0x000000fa05d07211 */ /* 0x080fe400078010ff */
[----:B-1----:R-:W-:Y:S01]  /*7240*/  IADD3 R17, R203, 0x40, RZ ;  /* 0x00000040cb117810 */ /* 0x002fe20007ffe0ff */
[----:B------:R1:W-:Y:S01]  /*7250*/  RED.E.ADD.F32.FTZ.RN.STRONG.GPU [R10.64], R14 ;  /* 0x0000000e0a00798e */ /* 0x0003e2000c10e784 */
[-C--:B------:R-:W-:Y:S02]  /*7260*/  LEA.HI.X.SX32 R209, R5, R251.reuse, 0x2, P0 ;  /* 0x000000fb05d17211 */ /* 0x080fe400000f16ff */
[-C--:B------:R-:W-:Y:S01]  /*7270*/  LEA R16, P0, R17, R250.reuse, 0x2 ;  /* 0x000000fa11107211 */ /* 0x080fe200078010ff */
[----:B------:R-:W-:Y:S02]  /*7280*/  IMAD.IADD R5, R201, 0x1, R17 ;  /* 0x00000001c9057824 */ /* 0x000fe400078e0211 */
[----:B------:R4:W-:Y:S01]  /*7290*/  RED.E.ADD.F32.FTZ.RN.STRONG.GPU [R208.64], R15 ;  /* 0x0000000fd000798e */ /* 0x0009e2000c10e784 */
[-C--:B------:R-:W-:Y:S01]  /*72a0*/  LEA.HI.X.SX32 R17, R17, R251.reuse, 0x2, P0 ;  /* 0x000000fb11117211 */ /* 0x080fe200000f16ff */
[----:B---3--:R-:W-:Y:S01]  /*72b0*/  IMAD.IADD R9, R201, 0x1, R5 ;  /* 0x00000001c9097824 */ /* 0x008fe200078e0205 */
[CC--:B------:R-:W-:Y:S02]  /*72c0*/  LEA R18, P0, R5.reuse, R250.reuse, 0x2 ;  /* 0x000000fa05127211 */ /* 0x0c0fe400078010ff */
[----:B------:R-:W-:Y:S02]  /*72d0*/  RED.E.ADD.F32.FTZ.RN.STRONG.GPU [R250.64+0x100], R84 ;  /* 0x00010054fa00798e */ /* 0x000fe4000c10e784 */
[-C--:B------:R-:W-:Y:S01]  /*72e0*/  LEA.HI.X.SX32 R19, R5, R251.reuse, 0x2, P0 ;  /* 0x000000fb05137211 */ /* 0x080fe200000f16ff */
[----:B------:R-:W-:Y:S02]  /*72f0*/  IMAD.IADD R5, R201, 0x1, R9 ;  /* 0x00000001c9057824 */ /* 0x000fe400078e0209 */
[----:B------:R-:W-:Y:S03]  /*7300*/  RED.E.ADD.F32.FTZ.RN.STRONG.GPU [R204.64+0x100], R85 ;  /* 0x00010055cc00798e */ /* 0x000fe6000c10e784 */
[-C--:B------:R-:W-:Y:S01]  /*7310*/  LEA R8, P0, R5, R250.reuse, 0x2 ;  /* 0x000000fa05087211 */ /* 0x080fe200078010ff */
[----:B--2---:R-:W-:Y:S01]  /*7320*/  IMAD.IADD R7, R201, 0x1, R5 ;  /* 0x00000001c9077824 */ /* 0x004fe200078e0205 */
[----:B------:R2:W-:Y:S01]  /*7330*/  RED.E.ADD.F32.FTZ.RN.STRONG.GPU [R16.64], R86 ;  /* 0x000000561000798e */ /* 0x0005e2000c10e784 */
[----:B------:R-:W-:Y:S04]  /*7340*/  IADD3 R13, R203, 0x60, RZ ;  /* 0x00000060cb0d7810 */ /* 0x000fe80007ffe0ff */
[----:B------:R-:W-:Y:S01]  /*7350*/  RED.E.ADD.F32.FTZ.RN.STRONG.GPU [R18.64], R87 ;  /* 0x000000571200798e */ /* 0x000fe2000c10e784 */
[CC--:B-1----:R-:W-:Y:S04]  /*7360*/  LEA R10, P2, R9.reuse, R250.reuse, 0x2 ;  /* 0x000000fa090a7211 */ /* 0x0c2fe800078410ff */
[-C--:B------:R-:W-:Y:S01]  /*7370*/  LEA.HI.X.SX32 R11, R9, R251.reuse, 0x2, P2 ;  /* 0x000000fb090b7211 */ /* 0x080fe200010f16ff */
[----:B------:R-:W-:Y:S01]  /*7380*/  LDSM.16.MT88.4 R84, [R217+0x4000] ;  /* 0x00400000d954783b */ /* 0x000fe20000004200 */
[-C--:B------:R-:W-:Y:S01]  /*7390*/  LEA.HI.X.SX32 R9, R5, R251.reuse, 0x2, P0 ;  /* 0x000000fb05097211 */ /* 0x080fe200000f16ff */
[----:B------:R-:W-:Y:S01]  /*73a0*/  IMAD.IADD R5, R201, 0x1, R7 ;  /* 0x00000001c9057824 */ /* 0x000fe200078e0207 */
[CC--:B------:R-:W-:Y:S02]  /*73b0*/  LEA R6, P0, R7.reuse, R250.reuse, 0x2 ;  /* 0x000000fa07067211 */ /* 0x0c0fe400078010ff */
[----:B------:R1:W-:Y:S02]  /*73c0*/  RED.E.ADD.F32.FTZ.RN.STRONG.GPU [R10.64], R88 ;  /* 0x000000580a00798e */ /* 0x0003e4000c10e784 */
[-C--:B------:R-:W-:Y:S02]  /*73d0*/  LEA.HI.X.SX32 R7, R7, R251.reuse, 0x2, P0 ;  /* 0x000000fb07077211 */ /* 0x080fe400000f16ff */
[CC--:B------:R-:W-:Y:S01]  /*73e0*/  LEA R14, P0, R5.reuse, R250.reuse, 0x2 ;  /* 0x000000fa050e7211 */ /* 0x0c0fe200078010ff */
[----:B------:R-:W-:Y:S03]  /*73f0*/  RED.E.ADD.F32.FTZ.RN.STRONG.GPU [R8.64], R89 ;  /* 0x000000590800798e */ /* 0x000fe6000c10e784 */
[-C--:B----4-:R-:W-:Y:S01]  /*7400*/  LEA.HI.X.SX32 R15, R5, R251.reuse, 0x2, P0 ;  /* 0x000000fb050f7211 */ /* 0x090fe200000f16ff */
[----:B------:R-:W-:Y:S01]  /*7410*/  IMAD.IADD R5, R201, 0x1, R13 ;  /* 0x00000001c9057824 */ /* 0x000fe200078e020d */
[----:B------:R3:W-:Y:S01]  /*7420*/  RED.E.ADD.F32.FTZ.RN.STRONG.GPU [R6.64], R90 ;  /* 0x0000005a0600798e */ /* 0x0007e2000c10e784 */
[CC--:B------:R-:W-:Y:S04]  /*7430*/  LEA R12, P0, R13.reuse, R250.reuse, 0x2 ;  /* 0x000000fa0d0c7211 */ /* 0x0c0fe800078010ff */
[----:B------:R4:W-:Y:S01]  /*7440*/  RED.E.ADD.F32.FTZ.RN.STRONG.GPU [R14.64], R91 ;  /* 0x0000005b0e00798e */ /* 0x0009e2000c10e784 */
[-C--:B------:R-:W-:Y:S02]  /*7450*/  LEA.HI.X.SX32 R13, R13, R251.reuse, 0x2, P0 ;  /* 0x000000fb0d0d7211 */ /* 0x080fe400000f16ff */
[CC--:B--2---:R-:W-:Y:S02]  /*7460*/  LEA R16, P0, R5.reuse, R250.reuse, 0x2 ;  /* 0x000000fa05107211 */ /* 0x0c4fe400078010ff */
[----:B------:R-:W-:Y:S02]  /*7470*/  RED.E.ADD.F32.FTZ.RN.STRONG.GPU [R250.64+0x180], R96 ;  /* 0x00018060fa00798e */ /* 0x000fe4000c10e784 */
[-C--:B------:R-:W-:Y:S03]  /*7480*/  LEA.HI.X.SX32 R17, R5, R251.reuse, 0x2, P0 ;  /* 0x000000fb05117211 */ /* 0x080fe600000f16ff */
[----:B------:R-:W-:Y:S01]  /*7490*/  RED.E.ADD.F32.FTZ.RN.STRONG.GPU [R204.64+0x180], R97 ;  /* 0x00018061cc00798e */ /* 0x000fe2000c10e784 */
[C---:B-1----:R-:W-:Y:S04]  /*74a0*/  IMAD.IADD R11, R201.reuse, 0x1, R5 ;  /* 0x00000001c90b7824 */ /* 0x042fe800078e0205 */
[----:B------:R1:W-:Y:S01]  /*74b0*/  RED.E.ADD.F32.FTZ.RN.STRONG.GPU [R12.64], R98 ;  /* 0x000000620c00798e */ /* 0x0003e2000c10e784 */
[----:B------:R-:W-:Y:S01]  /*74c0*/  IMAD.IADD R5, R201, 0x1, R11 ;  /* 0x00000001c9057824 */ /* 0x000fe200078e020b */
[CC--:B------:R-:W-:Y:S03]  /*74d0*/  LEA R10, P2, R11.reuse, R250.reuse, 0x2 ;  /* 0x000000fa0b0a7211 */ /* 0x0c0fe600078410ff */
[----:B------:R2:W-:Y:S01]  /*74e0*/  RED.E.ADD.F32.FTZ.RN.STRONG.GPU [R16.64], R99 ;  /* 0x000000631000798e */ /* 0x0005e2000c10e784 */
[-C--:B------:R-:W-:Y:S01]  /*74f0*/  LEA.HI.X.SX32 R11, R11, R251.reuse, 0x2, P2 ;  /* 0x000000fb0b0b7211 */ /* 0x080fe200010f16ff */
[----:B---3--:R-:W-:Y:S01]  /*7500*/  IMAD.IADD R7, R201, 0x1, R5 ;  /* 0x00000001c9077824 */ /* 0x008fe200078e0205 */
[CC--:B------:R-:W-:Y:S02]  /*7510*/  LEA R8, P0, R5.reuse, R250.reuse, 0x2 ;  /* 0x000000fa05087211 */ /* 0x0c0fe400078010ff */
[----:B------:R-:W-:Y:S02]  /*7520*/  LDSM.16.MT88.4 R88, [R217+0x6000] ;  /* 0x00600000d958783b */ /* 0x000fe40000004200 */
[-C--:B------:R-:W-:Y:S01]  /*7530*/  LEA.HI.X.SX32 R9, R5, R251.reuse, 0x2, P0 ;  /* 0x000000fb05097211 */ /* 0x080fe200000f16ff */
[----:B------:R-:W-:Y:S01]  /*7540*/  IMAD.IADD R5, R201, 0x1, R7 ;  /* 0x00000001c9057824 */ /* 0x000fe200078e0207 */
[CC--:B------:R-:W-:Y:S01]  /*7550*/  LEA R6, P0, R7.reuse, R250.reuse, 0x2 ;  /* 0x000000fa07067211 */ /* 0x0c0fe200078010ff */
[----:B------:R3:W-:Y:S03]  /*7560*/  RED.E.ADD.F32.FTZ.RN.STRONG.GPU [R10.64], R92 ;  /* 0x0000005c0a00798e */ /* 0x0007e6000c10e784 */
[-C--:B------:R-:W-:Y:S02]  /*7570*/  LEA.HI.X.SX32 R7, R7, R251.reuse, 0x2, P0 ;  /* 0x000000fb07077211 */ /* 0x080fe400000f16ff */
[----:B------:R-:W-:Y:S01]  /*7580*/  RED.E.ADD.F32.FTZ.RN.STRONG.GPU [R8.64], R93 ;  /* 0x0000005d0800798e */ /* 0x000fe2000c10e784 */
[CC--:B----4-:R-:W-:Y:S04]  /*7590*/  LEA R14, P0, R5.reuse, R250.reuse, 0x2 ;  /* 0x000000fa050e7211 */ /* 0x0d0fe800078010ff */
[----:B------:R4:W-:Y:S01]  /*75a0*/  RED.E.ADD.F32.FTZ.RN.STRONG.GPU [R6.64], R94 ;  /* 0x0000005e0600798e */ /* 0x0009e2000c10e784 */
[-C--:B------:R-:W-:Y:S02]  /*75b0*/  LEA.HI.X.SX32 R15, R5, R251.reuse, 0x2, P0 ;  /* 0x000000fb050f7211 */ /* 0x080fe400000f16ff */
[----:B-1----:R-:W-:Y:S03]  /*75c0*/  IADD3 R13, R203, 0x80, RZ ;  /* 0x00000080cb0d7810 */ /* 0x002fe60007ffe0ff */
[----:B------:R1:W-:Y:S01]  /*75d0*/  RED.E.ADD.F32.FTZ.RN.STRONG.GPU [R14.64], R95 ;  /* 0x0000005f0e00798e */ /* 0x0003e2000c10e784 */
[-C--:B------:R-:W-:Y:S01]  /*75e0*/  LEA R12, P0, R13, R250.reuse, 0x2 ;  /* 0x000000fa0d0c7211 */ /* 0x080fe200078010ff */
[----:B------:R-:W-:Y:S03]  /*75f0*/  IMAD.IADD R5, R201, 0x1, R13 ;  /* 0x00000001c9057824 */ /* 0x000fe600078e020d */
[----:B------:R-:W-:Y:S01]  /*7600*/  RED.E.ADD.F32.FTZ.RN.STRONG.GPU [R250.64+0x200], R100 ;  /* 0x00020064fa00798e */ /* 0x000fe2000c10e784 */
[-C--:B------:R-:W-:Y:S02]  /*7610*/  LEA.HI.X.SX32 R13, R13, R251.reuse, 0x2, P0 ;  /* 0x000000fb0d0d7211 */ /* 0x080fe400000f16ff */
[-C--:B--2---:R-:W-:Y:S02]  /*7620*/  LEA R16, P0, R5, R250.reuse, 0x2 ;  /* 0x000000fa05107211 */ /* 0x084fe400078010ff */
[----:B------:R-:W-:Y:S01]  /*7630*/  RED.E.ADD.F32.FTZ.RN.STRONG.GPU [R204.64+0x200], R101 ;  /* 0x00020065cc00798e */ /* 0x000fe2000c10e784 */
[----:B---3--:R-:W-:Y:S01]  /*7640*/  IMAD.IADD R11, R201, 0x1, R5 ;  /* 0x00000001c90b7824 */ /* 0x008fe200078e0205 */
[-C--:B------:R-:W-:Y:S03]  /*7650*/  LEA.HI.X.SX32 R17, R5, R251.reuse, 0x2, P0 ;  /* 0x000000fb05117211 */ /* 0x080fe600000f16ff */
[----:B------:R2:W-:Y:S01]  /*7660*/  RED.E.ADD.F32.FTZ.RN.STRONG.GPU [R12.64], R102 ;  /* 0x000000660c00798e */ /* 0x0005e2000c10e784 */
[-C--:B------:R-:W-:Y:S01]  /*7670*/  LEA R10, P2, R11, R250.reuse, 0x2 ;  /* 0x000000fa0b0a7211 */ /* 0x080fe200078410ff */
[----:B------:R-:W-:Y:S03]  /*7680*/  IMAD.IADD R5, R201, 0x1, R11 ;  /* 0x00000001c9057824 */ /* 0x000fe600078e020b */
[----:B------:R3:W-:Y:S01]  /*7690*/  RED.E.ADD.F32.FTZ.RN.STRONG.GPU [R16.64], R103 ;  /* 0x000000671000798e */ /* 0x0007e2000c10e784 */
[-C--:B------:R-:W-:Y:S01]  /*76a0*/  LEA.HI.X.SX32 R11, R11, R251.reuse, 0x2, P2 ;  /* 0x000000fb0b0b7211 */ /* 0x080fe200010f16ff */
[----:B----4-:R-:W-:Y:S01]  /*76b0*/  IMAD.IADD R7, R201, 0x1, R5 ;  /* 0x00000001c9077824 */ /* 0x010fe200078e0205 */
        /* <DEDUP_REMOVED lines=8> */
[CC--:B-1----:R-:W-:Y:S04]  /*7740*/  LEA R14, P0, R5.reuse, R250.reuse, 0x2 ;  /* 0x000000fa050e7211 */ /* 0x0c2fe800078010ff */
[----:B------:R1:W-:Y:S01]  /*7750*/  RED.E.ADD.F32.FTZ.RN.STRONG.GPU [R6.64], R106 ;  /* 0x0000006a0600798e */ /* 0x0003e2000c10e784 */
[-C--:B------:R-:W-:Y:S02]  /*7760*/  LEA.HI.X.SX32 R15, R5, R251.reuse, 0x2, P0 ;  /* 0x000000fb050f7211 */ /* 0x080fe400000f16ff */
[----:B--2---:R-:W-:Y:S03]  /*7770*/  IADD3 R13, R203, 0xa0, RZ ;  /* 0x000000a0cb0d7810 */ /* 0x004fe60007ffe0ff */
[----:B------:R2:W-:Y:S01]  /*7780*/  RED.E.ADD.F32.FTZ.RN.STRONG.GPU [R14.64], R107 ;  /* 0x0000006b0e00798e */ /* 0x0005e2000c10e784 */
[-C--:B------:R-:W-:Y:S01]  /*7790*/  LEA R12, P0, R13, R250.reuse, 0x2 ;  /* 0x000000fa0d0c7211 */ /* 0x080fe200078010ff */
[----:B------:R-:W-:Y:S03]  /*77a0*/  IMAD.IADD R5, R201, 0x1, R13 ;  /* 0x00000001c9057824 */ /* 0x000fe600078e020d */
[----:B------:R-:W-:Y:S01]  /*77b0*/  RED.E.ADD.F32.FTZ.RN.STRONG.GPU [R250.64+0x280], R112 ;  /* 0x00028070fa00798e */ /* 0x000fe2000c10e784 */
[-C--:B------:R-:W-:Y:S02]  /*77c0*/  LEA.HI.X.SX32 R13, R13, R251.reuse, 0x2, P0 ;  /* 0x000000fb0d0d7211 */ /* 0x080fe400000f16ff */
[-C--:B---3--:R-:W-:Y:S02]  /*77d0*/  LEA R16, P0, R5, R250.reuse, 0x2 ;  /* 0x000000fa05107211 */ /* 0x088fe400078010ff */
[----:B------:R-:W-:Y:S01]  /*77e0*/  RED.E.ADD.F32.FTZ.RN.STRONG.GPU [R204.64+0x280], R113 ;  /* 0x00028071cc00798e */ /* 0x000fe2000c10e784 */
[----:B----4-:R-:W-:Y:S01]  /*77f0*/  IMAD.IADD R11, R201, 0x1, R5 ;  /* 0x00000001c90b7824 */ /* 0x010fe200078e0205 */
[-C--:B------:R-:W-:Y:S03]  /*7800*/  LEA.HI.X.SX32 R17, R5, R251.reuse, 0x2, P0 ;  /* 0x000000fb05117211 */ /* 0x080fe600000f16ff */
[----:B------:R3:W-:Y:S01]  /*7810*/  RED.E.ADD.F32.FTZ.RN.STRONG.GPU [R12.64], R114 ;  /* 0x000000720c00798e */ /* 0x0007e2000c10e784 */
[-C--:B------:R-:W-:Y:S01]  /*7820*/  LEA R10, P2, R11, R250.reuse, 0x2 ;  /* 0x000000fa0b0a7211 */ /* 0x080fe200078410ff */
[----:B------:R-:W-:Y:S03]  /*7830*/  IMAD.IADD R5, R201, 0x1, R11 ;  /* 0x00000001c9057824 */ /* 0x000fe600078e020b */
[----:B------:R4:W-:Y:S01]  /*7840*/  RED.E.ADD.F32.FTZ.RN.STRONG.GPU [R16.64], R115 ;  /* 0x000000731000798e */ /* 0x0009e2000c10e784 */
[-C--:B------:R-:W-:Y:S01]  /*7850*/  LEA.HI.X.SX32 R11, R11, R251.reuse, 0x2, P2 ;  /* 0x000000fb0b0b7211 */ /* 0x080fe200010f16ff */
[----:B-1----:R-:W-:Y:S01]  /*7860*/  IMAD.IADD R7, R201, 0x1, R5 ;  /* 0x00000001c9077824 */ /* 0x002fe200078e0205 */
        /* <DEDUP_REMOVED lines=8> */
[CC--:B--2---:R-:W-:Y:S04]  /*78f0*/  LEA R14, P0, R5.reuse, R250.reuse, 0x2 ;  /* 0x000000fa050e7211 */ /* 0x0c4fe800078010ff */
[----:B------:R2:W-:Y:S01]  /*7900*/  RED.E.ADD.F32.FTZ.RN.STRONG.GPU [R6.64], R110 ;  /* 0x0000006e0600798e */ /* 0x0005e2000c10e784 */
[-C--:B------:R-:W-:Y:S02]  /*7910*/  LEA.HI.X.SX32 R15, R5, R251.reuse, 0x2, P0 ;  /* 0x000000fb050f7211 */ /* 0x080fe400000f16ff */
[C---:B---3--:R-:W-:Y:S02]  /*7920*/  IADD3 R13, R203.reuse, 0xc0, RZ ;  /* 0x000000c0cb0d7810 */ /* 0x048fe40007ffe0ff */
[----:B------:R-:W-:Y:S01]  /*7930*/  IADD3 R203, R203, 0xe0, RZ ;  /* 0x000000e0cbcb7810 */ /* 0x000fe20007ffe0ff */
[----:B------:R-:W-:Y:S01]  /*7940*/  RED.E.ADD.F32.FTZ.RN.STRONG.GPU [R14.64], R111 ;  /* 0x0000006f0e00798e */ /* 0x000fe2000c10e784 */
[-C--:B------:R-:W-:Y:S01]  /*7950*/  LEA R12, P0, R13, R250.reuse, 0x2 ;  /* 0x000000fa0d0c7211 */ /* 0x080fe200078010ff */
[----:B------:R-:W-:Y:S03]  /*7960*/  IMAD.IADD R5, R201, 0x1, R13 ;  /* 0x00000001c9057824 */ /* 0x000fe600078e020d */
[----:B------:R-:W-:Y:S01]  /*7970*/  RED.E.ADD.F32.FTZ.RN.STRONG.GPU [R250.64+0x300], R116 ;  /* 0x00030074fa00798e */ /* 0x000fe2000c10e784 */
[-C--:B------:R-:W-:Y:S02]  /*7980*/  LEA.HI.X.SX32 R13, R13, R251.reuse, 0x2, P0 ;  /* 0x000000fb0d0d7211 */ /* 0x080fe400000f16ff */
[-C--:B----4-:R-:W-:Y:S02]  /*7990*/  LEA R16, P0, R5, R250.reuse, 0x2 ;  /* 0x000000fa05107211 */ /* 0x090fe400078010ff */
[----:B------:R-:W-:Y:S01]  /*79a0*/  RED.E.ADD.F32.FTZ.RN.STRONG.GPU [R204.64+0x300], R117 ;  /* 0x00030075cc00798e */ /* 0x000fe2000c10e784 */
[----:B-1----:R-:W-:Y:S01]  /*79b0*/  IMAD.IADD R11, R201, 0x1, R5 ;  /* 0x00000001c90b7824 */ /* 0x002fe200078e0205 */
[-C--:B------:R-:W-:Y:S03]  /*79c0*/  LEA.HI.X.SX32 R17, R5, R251.reuse, 0x2, P0 ;  /* 0x000000fb05117211 */ /* 0x080fe600000f16ff */
[----:B------:R1:W-:Y:S01]  /*79d0*/  RED.E.ADD.F32.FTZ.RN.STRONG.GPU [R12.64], R118 ;  /* 0x000000760c00798e */ /* 0x0003e2000c10e784 */
[-C--:B------:R-:W-:Y:S01]  /*79e0*/  LEA R10, P2, R11, R250.reuse, 0x2 ;  /* 0x000000fa0b0a7211 */ /* 0x080fe200078410ff */
[----:B------:R-:W-:Y:S03]  /*79f0*/  IMAD.IADD R5, R201, 0x1, R11 ;  /* 0x00000001c9057824 */ /* 0x000fe600078e020b */
[----:B------:R3:W-:Y:S01]  /*7a00*/  RED.E.ADD.F32.FTZ.RN.STRONG.GPU [R16.64], R119 ;  /* 0x000000771000798e */ /* 0x0007e2000c10e784 */
[-C--:B------:R-:W-:Y:S01]  /*7a10*/  LEA.HI.X.SX32 R11, R11, R251.reuse, 0x2, P2 ;  /* 0x000000fb0b0b7211 */ /* 0x080fe200010f16ff */
[----:B--2---:R-:W-:Y:S01]  /*7a20*/  IMAD.IADD R7, R201, 0x1, R5 ;  /* 0x00000001c9077824 */ /* 0x004fe200078e0205 */
[CC--:B------:R-:W-:Y:S02]  /*7a30*/  LEA R8, P0, R5.reuse, R250.reuse, 0x2 ;  /* 0x000000fa05087211 */ /* 0x0c0fe400078010ff */
[----:B------:R-:W-:Y:S02]  /*7a40*/  LDSM.16.MT88.4 R108, [R217+0x6800] ;  /* 0x00680000d96c783b */ /* 0x000fe40000004200 */
[-C--:B------:R-:W-:Y:S01]  /*7a50*/  LEA.HI.X.SX32 R9, R5, R251.reuse, 0x2, P0 ;  /* 0x000000fb05097211 */ /* 0x080fe200000f16ff */
[----:B------:R-:W-:Y:S01]  /*7a60*/  IMAD.IADD R5, R201, 0x1, R7 ;  /* 0x00000001c9057824 */ /* 0x000fe200078e0207 */
[CC--:B------:R-:W-:Y:S01]  /*7a70*/  LEA R6, P0, R7.reuse, R250.reuse, 0x2 ;  /* 0x000000fa07067211 */ /* 0x0c0fe200078010ff */
[----:B------:R-:W-:Y:S03]  /*7a80*/  RED.E.ADD.F32.FTZ.RN.STRONG.GPU [R10.64], R120 ;  /* 0x000000780a00798e */ /* 0x000fe6000c10e784 */
[-C--:B------:R-:W-:Y:S02]  /*7a90*/  LEA.HI.X.SX32 R7, R7, R251.reuse, 0x2, P0 ;  /* 0x000000fb07077211 */ /* 0x080fe400000f16ff */
[----:B------:R2:W-:Y:S05]  /*7aa0*/  RED.E.ADD.F32.FTZ.RN.STRONG.GPU [R8.64], R121 ;  /* 0x000000790800798e */ /* 0x0005ea000c10e784 */
[----:B------:R-:W-:Y:S01]  /*7ab0*/  RED.E.ADD.F32.FTZ.RN.STRONG.GPU [R6.64], R122 ;  /* 0x0000007a0600798e */ /* 0x000fe2000c10e784 */
[CC--:B-1----:R-:W-:Y:S04]  /*7ac0*/  LEA R12, P0, R5.reuse, R250.reuse, 0x2 ;  /* 0x000000fa050c7211 */ /* 0x0c2fe800078010ff */
[-C--:B------:R-:W-:Y:S01]  /*7ad0*/  LEA.HI.X.SX32 R13, R5, R251.reuse, 0x2, P0 ;  /* 0x000000fb050d7211 */ /* 0x080fe200000f16ff */
[----:B------:R-:W-:Y:S01]  /*7ae0*/  IMAD.IADD R5, R201, 0x1, R203 ;  /* 0x00000001c9057824 */ /* 0x000fe200078e02cb */
[-C--:B---3--:R-:W-:Y:S03]  /*7af0*/  LEA R16, P0, R203, R250.reuse, 0x2 ;  /* 0x000000facb107211 */ /* 0x088fe600078010ff */
[----:B------:R-:W-:Y:S01]  /*7b00*/  IMAD.IADD R15, R201, 0x1, R5 ;  /* 0x00000001c90f7824 */ /* 0x000fe200078e0205 */
[-C--:B------:R-:W-:Y:S01]  /*7b10*/  LEA.HI.X.SX32 R17, R203, R251.reuse, 0x2, P0 ;  /* 0x000000fbcb117211 */ /* 0x080fe200000f16ff */
[----:B------:R-:W-:Y:S01]  /*7b20*/  RED.E.ADD.F32.FTZ.RN.STRONG.GPU [R12.64], R123 ;  /* 0x0000007b0c00798e */ /* 0x000fe2000c10e784 */
[CC--:B------:R-:W-:Y:S04]  /*7b30*/  LEA R18, P0, R5.reuse, R250.reuse, 0x2 ;  /* 0x000000fa05127211 */ /* 0x0c0fe800078010ff */
[-C--:B------:R-:W-:Y:S01]  /*7b40*/  LEA.HI.X.SX32 R19, R5, R251.reuse, 0x2, P0 ;  /* 0x000000fb05137211 */ /* 0x080fe200000f16ff */
[----:B------:R-:W-:Y:S01]  /*7b50*/  RED.E.ADD.F32.FTZ.RN.STRONG.GPU [R250.64+0x380], R128 ;  /* 0x00038080fa00798e */ /* 0x000fe2000c10e784 */
[-C--:B------:R-:W-:Y:S01]  /*7b60*/  LEA R92, P0, R15, R250.reuse, 0x2 ;  /* 0x000000fa0f5c7211 */ /* 0x080fe200078010ff */
[----:B--2---:R-:W-:Y:S03]  /*7b70*/  IMAD.IADD R9, R201, 0x1, R15 ;  /* 0x00000001c9097824 */ /* 0x004fe600078e020f */
[-C--:B------:R-:W-:Y:S01]  /*7b80*/  LEA.HI.X.SX32 R93, R15, R251.reuse, 0x2, P0 ;  /* 0x000000fb0f5d7211 */ /* 0x080fe200000f16ff */
[----:B------:R-:W-:Y:S01]  /*7b90*/  RED.E.ADD.F32.FTZ.RN.STRONG.GPU [R204.64+0x380], R129 ;  /* 0x00038081cc00798e */ /* 0x000fe2000c10e784 */
[----:B------:R-:W-:Y:S01]  /*7ba0*/  IMAD.IADD R5, R201, 0x1, R9 ;  /* 0x00000001c9057824 */ /* 0x000fe200078e0209 */
[-C--:B------:R-:W-:Y:S03]  /*7bb0*/  LEA R98, P3, R9, R250.reuse, 0x2 ;  /* 0x000000fa09627211 */ /* 0x080fe600078610ff */
[----:B------:R-:W-:Y:S01]  /*7bc0*/  IMAD.IADD R201, R201, 0x1, R5 ;  /* 0x00000001c9c97824 */ /* 0x000fe200078e0205 */
[-C--:B------:R-:W-:Y:S01]  /*7bd0*/  LEA R96, P2, R5, R250.reuse, 0x2 ;  /* 0x000000fa05607211 */ /* 0x080fe200078410ff */
[----:B------:R-:W-:Y:S01]  /*7be0*/  LDSM.16.MT88.4 R12, [R0+0x20000] ;  /* 0x02000000000c783b */ /* 0x000fe20000004200 */
[-C--:B------:R-:W-:Y:S02]  /*7bf0*/  LEA.HI.X.SX32 R99, R9, R251.reuse, 0x2, P3 ;  /* 0x000000fb09637211 */ /* 0x080fe400018f16ff */
[-C--:B------:R-:W-:Y:S02]  /*7c00*/  LEA.HI.X.SX32 R97, R5, R251.reuse, 0x2, P2 ;  /* 0x000000fb05617211 */ /* 0x080fe400010f16ff */
[----:B------:R-:W-:Y:S01]  /*7c10*/  LDSM.16.MT88.4 R4, [R218+0x20000] ;  /* 0x02000000da04783b */ /* 0x000fe20000004200 */
[C---:B------:R-:W-:Y:S04]  /*7c20*/  LEA R94, P0, R201.reuse, R250, 0x2 ;  /* 0x000000fac95e7211 */ /* 0x040fe800078010ff */
[----:B------:R-:W1:Y:S01]  /*7c30*/  LDSM.16.MT88.4 R8, [R217] ;  /* 0x00000000d908783b */ /* 0x000e620000004200 */
[----:B------:R-:W-:Y:S04]  /*7c40*/  LEA.HI.X.SX32 R95, R201, R251, 0x2, P0 ;  /* 0x000000fbc95f7211 */ /* 0x000fe800000f16ff */
[----:B------:R-:W-:Y:S05]  /*7c50*/  RED.E.ADD.F32.FTZ.RN.STRONG.GPU [R16.64], R130 ;  /* 0x000000821000798e */ /* 0x000fea000c10e784 */
[----:B------:R-:W-:Y:S05]  /*7c60*/  RED.E.ADD.F32.FTZ.RN.STRONG.GPU [R18.64], R131 ;  /* 0x000000831200798e */ /* 0x000fea000c10e784 */
[----:B------:R-:W2:Y:S05]  /*7c70*/  LDSM.16.MT88.4 R16, [R217+0x2000] ;  /* 0x00200000d910783b */ /* 0x000eaa0000004200 */
[----:B------:R-:W-:Y:S05]  /*7c80*/  RED.E.ADD.F32.FTZ.RN.STRONG.GPU [R92.64], R124 ;  /* 0x0000007c5c00798e */ /* 0x000fea000c10e784 */
[----:B------:R-:W-:Y:S05]  /*7c90*/  RED.E.ADD.F32.FTZ.RN.STRONG.GPU [R98.64], R125 ;  /* 0x0000007d6200798e */ /* 0x000fea000c10e784 */
[----:B------:R-:W-:Y:S05]  /*7ca0*/  RED.E.ADD.F32.FTZ.RN.STRONG.GPU [R96.64], R126 ;  /* 0x0000007e6000798e */ /* 0x000fea000c10e784 */
[----:B------:R-:W-:Y:S01]  /*7cb0*/  LDSM.16.MT88.4 R96, [R0+0x20800] ;  /* 0x020800000060783b */ /* 0x000fe20000004200 */
[-C--:B-1----:R-:W-:Y:S04]  /*7cc0*/  HMMA.16816.F32.BF16 R132, R4, R8.reuse, R132 ;  /* 0x000000080484723c */ /* 0x082fe80000041884 */
[----:B------:R-:W-:Y:S05]  /*7cd0*/  RED.E.ADD.F32.FTZ.RN.STRONG.GPU [R94.64], R127 ;  /* 0x0000007f5e00798e */ /* 0x000fea000c10e784 */
[----:B------:R-:W-:Y:S01]  /*7ce0*/  LDSM.16.MT88.4 R92, [R217+0x800] ;  /* 0x00080000d95c783b */ /* 0x000fe20000004200 */
        /* <DEDUP_REMOVED lines=47> */
[----:B------:R-:W2:Y:S07]  /*7fe0*/  LDSM.16.MT88.4 R12, [R217+0x7800] ;  /* 0x00780000d90c783b */ /* 0x000eae0000004200 */
        /* <DEDUP_REMOVED lines=29> */
[----:B------:R-:W-:Y:S01]  /*81c0*/  BAR.SYNC.DEFER_BLOCKING 0x0 ;  /* 0x0000000000007b1d */ /* 0x000fe20000010000 */
        /* <DEDUP_REMOVED lines=9> */
[-C--:B------:R-:W-:Y:S02]  /*8260*/  LEA.HI.X.SX32 R11, R7, R245.reuse, 0x1, P0 ;  /* 0x000000f5070b7211 */ /* 0x080fe400000f0eff */
[----:B------:R-:W-:Y:S02]  /*8270*/  SHF.R.S32.HI R8, RZ, 0x1f, R7 ;  /* 0x0000001fff087819 */ /* 0x000fe40000011407 */
[C---:B------:R-:W-:Y:S02]  /*8280*/  @!P4 LEA R14, P6, R6.reuse, R244, 0x1 ;  /* 0x000000f4060ec211 */ /* 0x040fe400078c08ff */
[C---:B------:R-:W-:Y:S02]  /*8290*/  LEA.HI.X R8, R5.reuse, R8, R4, 0x5, P1 ;  /* 0x0000000805087211 */ /* 0x040fe400008f2c04 */
[C---:B------:R-:W-:Y:S01]  /*82a0*/  @!P3 LEA R12, P1, R6.reuse, R244, 0x1 ;  /* 0x000000f4060cb211 */ /* 0x040fe200078208ff */
[----:B------:R1:W-:Y:S01]  /*82b0*/  @P5 STS.128 [R226], RZ ;  /* 0x000000ffe2005388 */ /* 0x0003e20000000c00 */
[CCC-:B------:R-:W-:Y:S02]  /*82c0*/  @!P4 LEA.HI.X R15, R6.reuse, R245.reuse, R8.reuse, 0x1, P6 ;  /* 0x000000f5060fc211 */ /* 0x1c0fe400030f0c08 */
[C---:B------:R-:W-:Y:S01]  /*82d0*/  @!P5 LEA R18, P6, R5.reuse, R10, 0x6 ;  /* 0x0000000a0512d211 */ /* 0x040fe200078c30ff */
[----:B------:R-:W-:Y:S01]  /*82e0*/  @!PT LDS RZ, [RZ] ;  /* 0x00000000fffff984 */ /* 0x000fe20000000800 */
[----:B------:R-:W-:Y:S01]  /*82f0*/  @!PT LDS RZ, [RZ] ;  /* 0x00000000fffff984 */ /* 0x000fe20000000800 */
[----:B------:R-:W-:Y:S01]  /*8300*/  @!PT LDS RZ, [RZ] ;  /* 0x00000000fffff984 */ /* 0x000fe20000000800 */
[----:B------:R1:W-:Y:S01]  /*8310*/  @!P5 LDGSTS.E.BYPASS.LTC128B.128 [R226], [R10.64] ;  /* 0x000000000ae2dfae */ /* 0x0003e2000b901d44 */
[C---:B------:R-:W-:Y:S02]  /*8320*/  @!P3 LEA.HI.X R13, R6.reuse, R245, R8, 0x1, P1 ;  /* 0x000000f5060db211 */ /* 0x040fe400008f0c08 */
[----:B------:R-:W-:Y:S01]  /*8330*/  @!P5 LEA.HI.X R19, R5, R11, R4, 0x6, P6 ;  /* 0x0000000b0513d211 */ /* 0x000fe200030f3404 */
[----:B------:R1:W-:Y:S01]  /*8340*/  @P4 STS.128 [R226+0x2000], RZ ;  /* 0x002000ffe2004388 */ /* 0x0003e20000000c00 */
[C---:B------:R-:W-:Y:S01]  /*8350*/  @!P2 LEA R16, P0, R6.reuse, R244, 0x1 ;  /* 0x000000f40610a211 */ /* 0x040fe200078008ff */
[----:B------:R-:W-:Y:S02]  /*8360*/  IMAD.MOV.U32 R244, RZ, RZ, R10 ;  /* 0x000000fffff47224 */ /* 0x000fe400078e000a */
        /* <DEDUP_REMOVED lines=37> */
.L_x_232:
[----:B------:R-:W-:Y:S02]  /*85c0*/  UISETP.GT.AND UP0, UPT, UR6, UR13, UPT ;  /* 0x0000000d0600728c */ /* 0x000fe4000bf04270 */
[----:B------:R-:W-:Y:S04]  /*85d0*/  UIADD3 UR6, UR6, -0x1, URZ ;  /* 0xffffffff06067890 */ /* 0x000fe8000fffe03f */
[----:B------:R-:W-:Y:S11]  /*85e0*/  PLOP3.LUT P0, PT, PT, PT, UP0, 0x80, 0x0 ;  /* 0x000000000000781c */ /* 0x000ff60003f0f008 */
[----:B------:R-:W-:Y:S02]  /*85f0*/  @!UPT UIADD3 URZ, URZ, URZ, URZ ;  /* 0x0000003f3f3ff290 */ /* 0x000fe4000fffe03f */
[----:B------:R-:W-:-:S05]  /*8600*/  @P0 BRA `(.L_x_233) ;  /* 0xffffc0e000000947 */ /* 0x000fca000383ffff */
[----:B------:R-:W-:Y:S01]  /*8610*/  BAR.SYNC.DEFER_BLOCKING 0x0 ;  /* 0x0000000000007b1d */ /* 0x000fe20000010000 */
        /* <DEDUP_REMOVED lines=25> */
[----:B------:R2:W-:Y:S01]  /*87b0*/  STS [R231], R132 ;  /* 0x00000084e7007388 */ /* 0x0005e20000000800 */
[----:B------:R-:W-:Y:S01]  /*87c0*/  FMUL.FTZ R141, R141, c[0x0][0x2e0] ;  /* 0x0000b8008d8d7a20 */ /* 0x000fe20000410000 */
[----:B------:R-:W-:Y:S01]  /*87d0*/  F2FP.BF16.PACK_AB R138, R139, R138 ;  /* 0x0000008a8b8a723e */ /* 0x000fe200000010ff */
[----:B------:R-:W-:Y:S01]  /*87e0*/  FMUL.FTZ R142, R142, c[0x0][0x2e0] ;  /* 0x0000b8008e8e7a20 */ /* 0x000fe20000410000 */
[----:B------:R2:W-:Y:S01]  /*87f0*/  STS [R231+0x400], R134 ;  /* 0x00040086e7007388 */ /* 0x0005e20000000800 */
        /* <DEDUP_REMOVED lines=98> */
[----:B------:R-:W-:Y:S01]  /*8e20*/  UISETP.NE.AND UP0, UPT, UR26, -0x1, UPT ;  /* 0xffffffff1a00788c */ /* 0x000fe2000bf05270 */
[----:B------:R2:W-:Y:S01]  /*8e30*/  STS [R235+0x6000], R192 ;  /* 0x006000c0eb007388 */ /* 0x0005e20000000800 */
[----:B------:R-:W-:Y:S01]  /*8e40*/  F2FP.BF16.PACK_AB R30, R31, R30 ;  /* 0x0000001e1f1e723e */ /* 0x000fe200000010ff */
[----:B------:R-:W-:Y:S01]  /*8e50*/  ULDC.64 UR10, c[0x0][0x3a0] ;  /* 0x0000e800000a7ab9 */ /* 0x000fe20000000a00 */
[----:B------:R-:W-:Y:S01]  /*8e60*/  F2FP.BF16.PACK_AB R190, R191, R190 ;  /* 0x000000bebfbe723e */ /* 0x000fe200000010ff */
[----:B------:R2:W-:Y:S01]  /*8e70*/  STS [R235+0x6400], R194 ;  /* 0x006400c2eb007388 */ /* 0x0005e20000000800 */
[----:B------:R-:W-:-:S02]  /*8e80*/  F2FP.BF16.PACK_AB R36, R37, R36 ;  /* 0x000000242524723e */ /* 0x000fc400000010ff */
[----:B------:R-:W-:Y:S01]  /*8e90*/  F2FP.BF16.PACK_AB R38, R39, R38 ;  /* 0x000000262726723e */ /* 0x000fe200000010ff */
[----:B------:R2:W-:Y:S01]  /*8ea0*/  STS [R231+0x7000], R184 ;  /* 0x007000b8e7007388 */ /* 0x0005e20000000800 */
[----:B------:R-:W-:Y:S01]  /*8eb0*/  F2FP.BF16.PACK_AB R48, R49, R48 ;  /* 0x000000303130723e */ /* 0x000fe200000010ff */
[----:B------:R-:W-:Y:S01]  /*8ec0*/  @UP0 UIADD3 UR8, UR19, UR26, URZ ;  /* 0x0000001a13080290 */ /* 0x000fe2000fffe03f */
[----:B------:R-:W-:Y:S01]  /*8ed0*/  F2FP.BF16.PACK_AB R50, R51, R50 ;  /* 0x000000323332723e */ /* 0x000fe200000010ff */
[----:B------:R2:W-:Y:S01]  /*8ee0*/  STS [R231+0x7400], R186 ;  /* 0x007400bae7007388 */ /* 0x0005e20000000800 */
[----:B------:R-:W-:Y:S01]  /*8ef0*/  F2FP.BF16.PACK_AB R40, R41, R40 ;  /* 0x000000282928723e */ /* 0x000fe200000010ff */
[----:B------:R-:W-:Y:S01]  /*8f00*/  @UP0 UIMAD.WIDE.U32 UR6, UR8, UR10, URZ ;  /* 0x0000000a080602a5 */ /* 0x000fe2000f8e003f */
[----:B------:R-:W-:Y:S01]  /*8f10*/  F2FP.BF16.PACK_AB R42, R43, R42 ;  /* 0x0000002a2b2a723e */ /* 0x000fe200000010ff */
[----:B------:R2:W-:Y:S01]  /*8f20*/  STS [R235+0x7000], R188 ;  /* 0x007000bceb007388 */ /* 0x0005e20000000800 */
[----:B------:R-:W-:Y:S01]  /*8f30*/  F2FP.BF16.PACK_AB R44, R45, R44 ;  /* 0x0000002c2d2c723e */ /* 0x000fe200000010ff */
[----:B------:R-:W-:Y:S01]  /*8f40*/  @UP0 UIMAD UR14, UR8, UR11, UR7 ;  /* 0x0000000b080e02a4 */ /* 0x000fe2000f8e0207 */
[----:B------:R-:W-:Y:S01]  /*8f50*/  F2FP.BF16.PACK_AB R46, R47, R46 ;  /* 0x0000002e2f2e723e */ /* 0x000fe200000010ff */
[----:B------:R2:W-:Y:S01]  /*8f60*/  STS [R235+0x7400], R190 ;  /* 0x007400beeb007388 */ /* 0x0005e20000000800 */
[----:B------:R-:W-:Y:S01]  /*8f70*/  F2FP.BF16.PACK_AB R52, R53, R52 ;  /* 0x000000343534723e */ /* 0x000fe200000010ff */
[----:B------:R-:W-:Y:S01]  /*8f80*/  @UP0 UMOV UR13, UR6 ;  /* 0x00000006000d0c82 */ /* 0x000fe20008000000 */
[----:B------:R-:W-:Y:S01]  /*8f90*/  F2FP.BF16.PACK_AB R54, R55, R54 ;  /* 0x000000363736723e */ /* 0x000fe200000010ff */
[----:B------:R2:W-:Y:S01]  /*8fa0*/  STS [R231+0x8000], R20 ;  /* 0x00800014e7007388 */ /* 0x0005e20000000800 */
[----:B------:R-:W-:-:S02]  /*8fb0*/  F2FP.BF16.PACK_AB R64, R65, R64 ;  /* 0x000000404140723e */ /* 0x000fc400000010ff */
[----:B------:R-:W-:Y:S01]  /*8fc0*/  F2FP.BF16.PACK_AB R66, R67, R66 ;  /* 0x000000424342723e */ /* 0x000fe200000010ff */
[----:B------:R2:W-:Y:S01]  /*8fd0*/  STS [R231+0x8400], R22 ;  /* 0x00840016e7007388 */ /* 0x0005e20000000800 */
[----:B------:R-:W-:Y:S02]  /*8fe0*/  F2FP.BF16.PACK_AB R56, R57, R56 ;  /* 0x000000383938723e */ /* 0x000fe400000010ff */
[----:B------:R-:W-:Y:S01]  /*8ff0*/  F2FP.BF16.PACK_AB R58, R59, R58 ;  /* 0x0000003a3b3a723e */ /* 0x000fe200000010ff */
[----:B------:R2:W-:Y:S01]  /*9000*/  STS [R235+0x8000], R32 ;  /* 0x00800020eb007388 */ /* 0x0005e20000000800 */
[----:B------:R-:W-:Y:S02]  /*9010*/  F2FP.BF16.PACK_AB R60, R61, R60 ;  /* 0x0000003c3d3c723e */ /* 0x000fe400000010ff */
        /* <DEDUP_REMOVED lines=14> */
[----:B------:R-:W-:-:S03]  /*9100*/  PLOP3.LUT P0, PT, PT, PT, UP0, 0x80, 0x0 ;  /* 0x000000000000781c */ /* 0x000fc60003f0f008 */
        /* <DEDUP_REMOVED lines=37> */
.L_x_234:
        /* <DEDUP_REMOVED lines=18> */
.L_x_235:
[----:B------:R-:W-:Y:S01]  /*9480*/  BAR.SYNC.DEFER_BLOCKING 0x0 ;  /* 0x0000000000007b1d */ /* 0x000fe20000010000 */
[----:B------:R-:W-:Y:S01]  /*9490*/  USHF.L.U32 UR6, UR18, 0x6, URZ ;  /* 0x0000000612067899 */ /* 0x000fe2000800063f */
[--C-:B------:R-:W-:Y:S01]  /*94a0*/  SHF.R.S32.HI R75, RZ, 0x1f, R232.reuse ;  /* 0x0000001fff4b7819 */ /* 0x100fe200000114e8 */
[----:B--2---:R-:W-:Y:S01]  /*94b0*/  IMAD.MOV.U32 R74, RZ, RZ, R232 ;  /* 0x000000ffff4a7224 */ /* 0x004fe200078e00e8 */
[----:B------:R-:W-:Y:S01]  /*94c0*/  SHF.R.S32.HI R69, RZ, 0x1f, R230 ;  /* 0x0000001fff457819 */ /* 0x000fe200000114e6 */
[----:B------:R-:W-:Y:S01]  /*94d0*/  USHF.R.S32.HI UR10, URZ, 0x1f, UR6 ;  /* 0x0000001f3f0a7899 */ /* 0x000fe20008011406 */
[----:B------:R-:W-:Y:S01]  /*94e0*/  BSSY B0, `(.L_x_236) ;  /* 0x0000031000007945 */ /* 0x000fe20003800000 */
[----:B------:R-:W-:Y:S01]  /*94f0*/  ULDC.64 UR8, c[0x0][0x3a0] ;  /* 0x0000e80000087ab9 */ /* 0x000fe20000000a00 */
[----:B------:R-:W-:Y:S01]  /*9500*/  IMAD.U32 R68, RZ, RZ, UR6 ;  /* 0x00000006ff447e24 */ /* 0x000fe2000f8e00ff */
[----:B------:R-:W-:-:S03]  /*9510*/  UIMAD UR7, UR10, UR8, URZ ;  /* 0x000000080a0772a4 */ /* 0x000fc6000f8e023f */
[----:B------:R-:W-:Y:S01]  /*9520*/  IMAD.WIDE.U32 R4, R68, c[0x0][0x3a0], R74 ;  /* 0x0000e80044047a25 */ /* 0x000fe200078e004a */
[----:B------:R-:W-:Y:S02]  /*9530*/  UIMAD UR8, UR6, UR9, UR7 ;  /* 0x00000009060872a4 */ /* 0x000fe4000f8e0207 */
[----:B------:R-:W-:Y:S02]  /*9540*/  UIMAD UR7, UR18, -0x40, UR15 ;  /* 0xffffffc0120778a4 */ /* 0x000fe4000f8e020f */
[----:B------:R-:W-:Y:S02]  /*9550*/  IADD3 R76, P0, R4, UR13, RZ ;  /* 0x0000000d044c7c10 */ /* 0x000fe4000ff1e0ff */
[----:B------:R-:W-:Y:S01]  /*9560*/  IMAD.U32 R4, RZ, RZ, UR8 ;  /* 0x00000008ff047e24 */ /* 0x000fe2000f8e00ff */
[----:B------:R-:W-:Y:S01]  /*9570*/  ULDC.64 UR8, c[0x0][0x3b8] ;  /* 0x0000ee0000087ab9 */ /* 0x000fe20000000a00 */
[----:B------:R-:W-:Y:S01]  /*9580*/  ISETP.GE.AND P5, PT, R230, UR7, PT ;  /* 0x00000007e6007c0c */ /* 0x000fe2000bfa6270 */
[----:B------:R-:W-:Y:S01]  /*9590*/  UIMAD UR8, UR57, UR8, URZ ;  /* 0x00000008390872a4 */ /* 0x000fe2000f8e023f */
[----:B------:R2:W3:Y:S01]  /*95a0*/  LDS.128 R64, [R226+0x11000] ;  /* 0x01100000e2407984 */ /* 0x0004e20000000c00 */
[----:B------:R-:W-:Y:S01]  /*95b0*/  IADD3.X R77, R5, UR14, R4, P0, !PT ;  /* 0x0000000e054d7c10 */ /* 0x000fe200087fe404 */
[----:B------:R-:W-:Y:S01]  /*95c0*/  IMAD.U32 R4, RZ, RZ, UR34 ;  /* 0x00000022ff047e24 */ /* 0x000fe2000f8e00ff */
[----:B------:R-:W-:Y:S01]  /*95d0*/  UIMAD UR8, UR34, UR9, UR8 ;  /* 0x00000009220872a4 */ /* 0x000fe2000f8e0208 */
[----:B------:R2:W4:Y:S02]  /*95e0*/  LDS.128 R60, [R226+0x13000] ;  /* 0x01300000e23c7984 */ /* 0x0005240000000c00 */
[----:B------:R-:W-:-:S02]  /*95f0*/  IMAD.WIDE.U32 R76, R4, c[0x0][0x3b8], R76 ;  /* 0x0000ee00044c7a25 */ /* 0x000fc400078e004c */
[----:B------:R2:W1:Y:S03]  /*9600*/  LDS.128 R56, [R226+0x15000] ;  /* 0x01500000e2387984 */ /* 0x0004660000000c00 */
[----:B------:R-:W-:Y:S01]  /*9610*/  IADD3 R71, R77, UR8, RZ ;  /* 0x000000084d477c10 */ /* 0x000fe2000fffe0ff */
[----:B------:R2:W1:Y:S04]  /*9620*/  LDS.128 R52, [R226+0x17000] ;  /* 0x01700000e2347984 */ /* 0x0004680000000c00 */
[----:B------:R2:W1:Y:S04]  /*9630*/  LDS.128 R48, [R226+0x18000] ;  /* 0x01800000e2307984 */ /* 0x0004680000000c00 */
[----:B------:R2:W1:Y:S04]  /*9640*/  LDS.128 R44, [R226+0x19000] ;  /* 0x01900000e22c7984 */ /* 0x0004680000000c00 */
[----:B------:R2:W1:Y:S04]  /*9650*/  LDS.128 R40, [R226+0x1a000] ;  /* 0x01a00000e2287984 */ /* 0x0004680000000c00 */
[----:B------:R2:W1:Y:S04]  /*9660*/  LDS.128 R36, [R226+0x1b000] ;  /* 0x01b00000e2247984 */ /* 0x0004680000000c00 */
[----:B------:R2:W1:Y:S04]  /*9670*/  LDS.128 R32, [R226+0x1c000] ;  /* 0x01c00000e2207984 */ /* 0x0004680000000c00 */
[----:B------:R2:W1:Y:S04]  /*9680*/  LDS.128 R28, [R226+0x1d000] ;  /* 0x01d00000e21c7984 */ /* 0x0004680000000c00 */
[----:B------:R2:W1:Y:S04]  /*9690*/  LDS.128 R24, [R226+0x1e000] ;  /* 0x01e00000e2187984 */ /* 0x0004680000000c00 */
[----:B------:R2:W1:Y:S01]  /*96a0*/  LDS.128 R20, [R226+0x1f000] ;  /* 0x01f00000e2147984 */ /* 0x0004620000000c00 */
[----:B------:R-:W-:Y:S05]  /*96b0*/  @P5 BRA `(.L_x_237) ;  /* 0x0000013000005947 */ /* 0x000fea0003800000 */
[----:B---34-:R-:W-:Y:S01]  /*96c0*/  ISETP.GE.AND P3, PT, R232, c[0x0][0x220], PT ;  /* 0x00008800e8007a0c */ /* 0x018fe20003f66270 */
[----:B-1----:R-:W1:Y:S01]  /*96d0*/  LDS.128 R16, [R226+0x12000] ;  /* 0x01200000e2107984 */ /* 0x002e620000000c00 */
[----:B------:R-:W-:Y:S01]  /*96e0*/  IMAD.MOV.U32 R70, RZ, RZ, R76 ;  /* 0x000000ffff467224 */ /* 0x000fe200078e004c */
[----:B------:R-:W-:Y:S01]  /*96f0*/  ISETP.GE.AND P2, PT, R229, c[0x0][0x220], PT ;  /* 0x00008800e5007a0c */ /* 0x000fe20003f46270 */
[----:B------:R-:W-:Y:S01]  /*9700*/  IMAD R73, R69, c[0x0][0x3a0], RZ ;  /* 0x0000e80045497a24 */ /* 0x000fe200078e02ff */
[----:B------:R-:W3:Y:S01]  /*9710*/  LDS.128 R12, [R226+0x14000] ;  /* 0x01400000e20c7984 */ /* 0x000ee20000000c00 */
[----:B------:R-:W-:Y:S01]  /*9720*/  IMAD.WIDE.U32 R78, R230, c[0x0][0x3a0], R70 ;  /* 0x0000e800e64e7a25 */ /* 0x000fe200078e0046 */
[----:B------:R-:W-:-:S02]  /*9730*/  ISETP.GE.AND P1, PT, R228, c[0x0][0x220], PT ;  /* 0x00008800e4007a0c */ /* 0x000fc40003f26270 */
[----:B------:R-:W4:Y:S01]  /*9740*/  LDS.128 R8, [R226+0x16000] ;  /* 0x01600000e2087984 */ /* 0x000f220000000c00 */
[----:B------:R-:W-:Y:S01]  /*9750*/  IMAD R70, R230, c[0x0][0x3a4], R73 ;  /* 0x0000e900e6467a24 */ /* 0x000fe200078e0249 */
[----:B------:R-:W-:Y:S02]  /*9760*/  ISETP.GE.AND P0, PT, R227, c[0x0][0x220], PT ;  /* 0x00008800e3007a0c */ /* 0x000fe40003f06270 */
[----:B------:R-:W2:Y:S01]  /*9770*/  @!P3 LDS.128 R4, [R226+0x10000] ;  /* 0x01000000e204b984 */ /* 0x000ea20000000c00 */
[----:B------:R-:W-:Y:S01]  /*9780*/  IMAD.IADD R70, R70, 0x1, R79 ;  /* 0x0000000146467824 */ /* 0x000fe200078e024f */
[----:B------:R-:W-:-:S04]  /*9790*/  LEA R72, P4, R78, c[0x0][0x340], 0x1 ;  /* 0x0000d0004e487a11 */ /* 0x000fc800078808ff */
[----:B------:R-:W-:-:S05]  /*97a0*/  LEA.HI.X R73, R78, c[0x0][0x344], R70, 0x1, P4 ;  /* 0x0000d1004e497a11 */ /* 0x000fca00020f0c46 */
[----:B-1----:R1:W-:Y:S04]  /*97b0*/  @!P2 STG.E.128 [R72.64+0x80], R16 ;  /* 0x000080104800a986 */ /* 0x0023e8000c101d04 */
[----:B---3--:R1:W-:Y:S04]  /*97c0*/  @!P1 STG.E.128 [R72.64+0x100], R12 ;  /* 0x0001000c48009986 */ /* 0x0083e8000c101d04 */
[----:B----4-:R1:W-:Y:S04]  /*97d0*/  @!P0 STG.E.128 [R72.64+0x180], R8 ;  /* 0x0001800848008986 */ /* 0x0103e8000c101d04 */
[----:B--2---:R1:W-:Y:S02]  /*97e0*/  @!P3 STG.E.128 [R72.64], R4 ;  /* 0x000000044800b986 */ /* 0x0043e4000c101d04 */
.L_x_237:
[----:B---34-:R-:W-:Y:S05]  /*97f0*/  BSYNC B0 ;  /* 0x0000000000007941 */ /* 0x018fea0003800000 */
.L_x_236:
[----:B-1----:R-:W-:Y:S01]  /*9800*/  IADD3 R4, R230, 0x20, RZ ;  /* 0x00000020e6047810 */ /* 0x002fe20007ffe0ff */
[----:B------:R-:W-:Y:S03]  /*9810*/  BSSY B0, `(.L_x_238) ;  /* 0x0000014000007945 */ /* 0x000fe60003800000 */
[----:B------:R-:W-:-:S13]  /*9820*/  ISETP.GE.AND P4, PT, R4, UR7, PT ;  /* 0x0000000704007c0c */ /* 0x000fda000bf86270 */
[----:B------:R-:W-:Y:S05]  /*9830*/  @P4 BRA `(.L_x_239) ;  /* 0x0000011000004947 */ /* 0x000fea0003800000 */
[----:B------:R-:W-:Y:S01]  /*9840*/  IADD3 R5, P0, R230, 0x20, RZ ;  /* 0x00000020e6057810 */ /* 0x000fe20007f1e0ff */
        /* <DEDUP_REMOVED lines=12> */
[----:B------:R1:W-:Y:S04]  /*9910*/  @!P3 STG.E.128 [R8.64], R64 ;  /* 0x000000400800b986 */ /* 0x0003e8000c101d04 */
[----:B------:R1:W-:Y:S04]  /*9920*/  @!P2 STG.E.128 [R8.64+0x80], R60 ;  /* 0x0000803c0800a986 */ /* 0x0003e8000c101d04 */
[----:B------:R1:W-:Y:S04]  /*9930*/  @!P1 STG.E.128 [R8.64+0x100], R56 ;  /* 0x0001003808009986 */ /* 0x0003e8000c101d04 */
[----:B------:R1:W-:Y:S02]  /*9940*/  @!P0 STG.E.128 [R8.64+0x180], R52 ;  /* 0x0001803408008986 */ /* 0x0003e4000c101d04 */
.L_x_239:
[----:B------:R-:W-:Y:S05]  /*9950*/  BSYNC B0 ;  /* 0x0000000000007941 */ /* 0x000fea0003800000 */
.L_x_238:
[----:B------:R-:W-:Y:S01]  /*9960*/  ULDC.64 UR8, c[0x0][0x3a8] ;  /* 0x0000ea0000087ab9 */ /* 0x000fe20000000a00 */
[----:B------:R-:W-:Y:S01]  /*9970*/  IMAD.WIDE.U32 R4, R68, c[0x0][0x3a8], R74 ;  /* 0x0000ea0044047a25 */ /* 0x000fe200078e004a */
[----:B------:R-:W-:Y:S01]  /*9980*/  UIMAD UR7, UR10, UR8, URZ ;  /* 0x000000080a0772a4 */ /* 0x000fe2000f8e023f */
[----:B------:R-:W-:Y:S03]  /*9990*/  BSSY B0, `(.L_x_240) ;  /* 0x000001b000007945 */ /* 0x000fe60003800000 */
[----:B------:R-:W-:Y:S01]  /*99a0*/  UIMAD UR6, UR6, UR9, UR7 ;  /* 0x00000009060672a4 */ /* 0x000fe2000f8e0207 */
[----:B-1----:R-:W-:-:S05]  /*99b0*/  IADD3 R8, P0, R4, UR11, RZ ;  /* 0x0000000b04087c10 */ /* 0x002fca000ff1e0ff */
[----:B------:R-:W-:Y:S01]  /*99c0*/  IMAD.U32 R4, RZ, RZ, UR6 ;  /* 0x00000006ff047e24 */ /* 0x000fe2000f8e00ff */
[----:B------:R-:W-:Y:S02]  /*99d0*/  ULDC.64 UR6, c[0x0][0x3c0] ;  /* 0x0000f00000067ab9 */ /* 0x000fe40000000a00 */
[----:B------:R-:W-:Y:S02]  /*99e0*/  UIMAD UR6, UR57, UR6, URZ ;  /* 0x00000006390672a4 */ /* 0x000fe4000f8e023f */
[----:B------:R-:W-:Y:S02]  /*99f0*/  IADD3.X R9, R5, UR12, R4, P0, !PT ;  /* 0x0000000c05097c10 */ /* 0x000fe400087fe404 */
[----:B------:R-:W-:Y:S01]  /*9a00*/  MOV R4, UR34 ;  /* 0x0000002200047c02 */ /* 0x000fe20008000f00 */
        /* <DEDUP_REMOVED lines=15> */
[----:B------:R1:W-:Y:S04]  /*9b00*/  @!P3 STG.E.128 [R6.64], R48 ;  /* 0x000000300600b986 */ /* 0x0003e8000c101d04 */
[----:B------:R1:W-:Y:S04]  /*9b10*/  @!P2 STG.E.128 [R6.64+0x80], R40 ;  /* 0x000080280600a986 */ /* 0x0003e8000c101d04 */
[----:B------:R1:W-:Y:S04]  /*9b20*/  @!P1 STG.E.128 [R6.64+0x100], R32 ;  /* 0x0001002006009986 */ /* 0x0003e8000c101d04 */
[----:B------:R1:W-:Y:S02]  /*9b30*/  @!P0 STG.E.128 [R6.64+0x180], R24 ;  /* 0x0001801806008986 */ /* 0x0003e4000c101d04 */
.L_x_241:
[----:B------:R-:W-:Y:S05]  /*9b40*/  BSYNC B0 ;  /* 0x0000000000007941 */ /* 0x000fea0003800000 */
.L_x_240:
[----:B------:R-:W-:Y:S05]  /*9b50*/  @P4 BRA `(.L_x_214) ;  /* 0x0000011000004947 */ /* 0x000fea0003800000 */
[----:B------:R-:W-:Y:S01]  /*9b60*/  IADD3 R4, P0, R230, 0x20, RZ ;  /* 0x00000020e6047810 */ /* 0x000fe20007f1e0ff */
[----:B------:R-:W-:Y:S01]  /*9b70*/  IMAD.MOV.U32 R9, RZ, RZ, R5 ;  /* 0x000000ffff097224 */ /* 0x000fe200078e0005 */
[----:B------:R-:W-:-:S02]  /*9b80*/  ISETP.GE.AND P3, PT, R232, c[0x0][0x220], PT ;  /* 0x00008800e8007a0c */ /* 0x000fc40003f66270 */
[----:B------:R-:W-:Y:S01]  /*9b90*/  ISETP.GE.AND P2, PT, R229, c[0x0][0x220], PT ;  /* 0x00008800e5007a0c */ /* 0x000fe20003f46270 */
[----:B-1----:R-:W-:Y:S01]  /*9ba0*/  IMAD.X R7, RZ, RZ, R69, P0 ;  /* 0x000000ffff077224 */ /* 0x002fe200000e0645 */
[----:B------:R-:W-:Y:S01]  /*9bb0*/  ISETP.GE.AND P1, PT, R228, c[0x0][0x220], PT ;  /* 0x00008800e4007a0c */ /* 0x000fe20003f26270 */
[----:B------:R-:W-:Y:S01]  /*9bc0*/  IMAD.WIDE.U32 R8, R4, c[0x0][0x3a8], R8 ;  /* 0x0000ea0004087a25 */ /* 0x000fe200078e0008 */
[----:B------:R-:W-:-:S03]  /*9bd0*/  ISETP.GE.AND P0, PT, R227, c[0x0][0x220], PT ;  /* 0x00008800e3007a0c */ /* 0x000fc60003f06270 */
[----:B------:R-:W-:-:S04]  /*9be0*/  IMAD R7, R7, c[0x0][0x3a8], RZ ;  /* 0x0000ea0007077a24 */ /* 0x000fc800078e02ff */
        /* <DEDUP_REMOVED lines=8> */
.L_x_214:
[----:B------:R-:W-:Y:S05]  /*9c70*/  BSYNC B1 ;  /* 0x0000000000017941 */ /* 0x000fea0003800000 */
.L_x_200:
[----:B------:R-:W-:Y:S02]  /*9c80*/  ULDC UR5, c[0x0][0x218] ;  /* 0x0000860000057ab9 */ /* 0x000fe40000000800 */
[----:B------:R-:W-:-:S02]  /*9c90*/  UIADD3 UR5, UR5, 0x3f, URZ ;  /* 0x0000003f05057890 */ /* 0x000fc4000fffe03f */
[----:B------:R-:W-:Y:S02]  /*9ca0*/  UIADD3 UR39, UR39, 0x1, URZ ;  /* 0x0000000127277890 */ /* 0x000fe4000fffe03f */
        /* <DEDUP_REMOVED lines=9> */
.L_x_242:
[----:B------:R-:W-:Y:S05]  /*9d40*/  EXIT ;  /* 0x000000000000794d */ /* 0x000fea0003800000 */
.L_x_244:
        /* <DEDUP_REMOVED lines=11> */
.L_x_1024:


//--------------------- .text._ZN5flash44flash_bwd_dq_dk_dv_loop_seqk_parallel_kernelI23Flash_bwd_kernel_traitsILi256ELi64ELi64ELi8ELi4ELi2ELi2ELb0ELb1EN7cutlass10bfloat16_tE19Flash_kernel_traitsILi256ELi64ELi64ELi8ES3_EELb0ELb1ELb0ELb0ELb0ELb1ELb0EEEvNS_16Flash_bwd_paramsE --------------------------
	.section	.text._ZN5flash44flash_bwd_dq_dk_dv_loop_seqk_parallel_kernelI23Flash_bwd_kernel_traitsILi256ELi64ELi64ELi8ELi4ELi2ELi2ELb0ELb1EN7cutlass10bfloat16_tE19Flash_kernel_traitsILi256ELi64ELi64ELi8ES3_EELb0ELb1ELb0ELb0ELb0ELb1ELb0EEEvNS_16Flash_bwd_paramsE,"ax",@progbits
	.sectioninfo	@"SHI_REGISTERS=255"
	.align	128
        .global         _ZN5flash44flash_bwd_dq_dk_dv_loop_seqk_parallel_kernelI23Flash_bwd_kernel_traitsILi256ELi64ELi64ELi8ELi4ELi2ELi2ELb0ELb1EN7cutlass10bfloat16_tE19Flash_kernel_traitsILi256ELi64ELi64ELi8ES3_EELb0ELb1ELb0ELb0ELb0ELb1ELb0EEEvNS_16Flash_bwd_paramsE
        .type           _ZN5flash44flash_bwd_dq_dk_dv_loop_seqk_parallel_kernelI23Flash_bwd_kernel_traitsILi256ELi64ELi64ELi8ELi4ELi2ELi2ELb0ELb1EN7cutlass10bfloat16_tE19Flash_kernel_traitsILi256ELi64ELi64ELi8ES3_EELb0ELb1ELb0ELb0ELb0ELb1ELb0EEEvNS_16Flash_bwd_paramsE,@function
        .size           _ZN5flash44flash_bwd_dq_dk_dv_loop_seqk_parallel_kernelI23Flash_bwd_kernel_traitsILi256ELi64ELi64ELi8ELi4ELi2ELi2ELb0ELb1EN7cutlass10bfloat16_tE19Flash_kernel_traitsILi256ELi64ELi64ELi8ES3_EELb0ELb1ELb0ELb0ELb0ELb1ELb0EEEvNS_16Flash_bwd_paramsE,(.L_x_1025 - _ZN5flash44flash_bwd_dq_dk_dv_loop_seqk_parallel_kernelI23Flash_bwd_kernel_traitsILi256ELi64ELi64ELi8ELi4ELi2ELi2ELb0ELb1EN7cutlass10bfloat16_tE19Flash_kernel_traitsILi256ELi64ELi64ELi8ES3_EELb0ELb1ELb0ELb0ELb0ELb1ELb0EEEvNS_16Flash_bwd_paramsE)
        .other          _ZN5flash44flash_bwd_dq_dk_dv_loop_seqk_parallel_kernelI23Flash_bwd_kernel_traitsILi256ELi64ELi64ELi8ELi4ELi2ELi2ELb0ELb1EN7cutlass10bfloat16_tE19Flash_kernel_traitsILi256ELi64ELi64ELi8ES3_EELb0ELb1ELb0ELb0ELb0ELb1ELb0EEEvNS_16Flash_bwd_paramsE,@"STO_CUDA_ENTRY STV_DEFAULT"
_ZN5flash44flash_bwd_dq_dk_dv_loop_seqk_parallel_kernelI23Flash_bwd_kernel_traitsILi256ELi64ELi64ELi8ELi4ELi2ELi2ELb0ELb1EN7cutlass10bfloat16_tE19Flash_kernel_traitsILi256ELi64ELi64ELi8ES3_EELb0ELb1ELb0ELb0ELb0ELb1ELb0EEEvNS_16Flash_bwd_paramsE:
.text._ZN5flash44flash_bwd_dq_dk_dv_loop_seqk_parallel_kernelI23Flash_bwd_kernel_traitsILi256ELi64ELi64ELi8ELi4ELi2ELi2ELb0ELb1EN7cutlass10bfloat16_tE19Flash_kernel_traitsILi256ELi64ELi64ELi8ES3_EELb0ELb1ELb0ELb0ELb0ELb1ELb0EEEvNS_16Flash_bwd_paramsE:
        /* <DEDUP_REMOVED lines=15> */
[----:B------:R-:W-:Y:S01]  /*00f0*/  UISETP.NE.AND UP5, UPT, UR9, URZ, UPT ;  /* 0x0000003f0900728c */ /* 0x000fe2000bfa5270 */
[----:B------:R-:W-:Y:S01]  /*0100*/  IMAD.MOV.U32 R237, RZ, RZ, -0x10 ;  /* 0xfffffff0ffed7424 */ /* 0x000fe200078e00ff */
        /* <DEDUP_REMOVED lines=11> */
[----:B------:R-:W-:Y:S01]  /*01c0*/  IMAD.SHL.U32 R247, R14, 0x2, RZ ;  /* 0x000000020ef77824 */ /* 0x000fe200078e00ff */
[----:B--2---:R-:W-:-:S02]  /*01d0*/  UIMAD UR45, UR36, UR44, URZ ;  /* 0x0000002c242d72a4 */ /* 0x004fc4000f8e023f */
[CC--:B------:R-:W-:Y:S01]  /*01e0*/  LEA.HI R4, R13.reuse, R14.reuse, RZ, 0x5 ;  /* 0x0000000e0d047211 */ /* 0x0c0fe200078f28ff */
[----:B------:R-:W-:Y:S01]  /*01f0*/  UIMAD UR44, UR44, UR12, URZ ;  /* 0x0000000c2c2c72a4 */ /* 0x000fe2000f8e023f */
[----:B------:R-:W-:Y:S01]  /*0200*/  LEA.HI R8, R13, R14, RZ, 0x4 ;  /* 0x0000000e0d087211 */ /* 0x000fe200078f20ff */
[----:B------:R-:W-:Y:S01]  /*0210*/  ULDC UR53, c[0x0][0x234] ;  /* 0x00008d0000357ab9 */ /* 0x000fe20000000800 */
[--C-:B------:R-:W-:Y:S01]  /*0220*/  SHF.R.S32.HI R5, RZ, 0x5, R4.reuse ;  /* 0x00000005ff057819 */ /* 0x100fe20000011404 */
[----:B------:R-:W-:Y:S01]  /*0230*/  ULDC UR13, c[0x0][0x1c0] ;  /* 0x00007000000d7ab9 */ /* 0x000fe20000000800 */
[----:B------:R-:W-:Y:S01]  /*0240*/  SHF.R.S32.HI R0, RZ, 0x1f, R4 ;  /* 0x0000001fff007819 */ /* 0x000fe20000011404 */
[----:B------:R-:W-:Y:S01]  /*0250*/  ULDC UR11, c[0x0][0x1c0] ;  /* 0x00007000000b7ab9 */ /* 0x000fe20000000800 */
[-C--:B------:R-:W-:Y:S01]  /*0260*/  LEA.HI R3, R4, R5.reuse, RZ, 0x1 ;  /* 0x0000000504037211 */ /* 0x080fe200078f08ff */
[----:B------:R-:W-:Y:S01]  /*0270*/  UIMAD UR53, UR8, UR6, UR53 ;  /* 0x00000006083572a4 */ /* 0x000fe2000f8e0235 */
[----:B------:R-:W-:Y:S01]  /*0280*/  LEA.HI R0, R0, R5, RZ, 0x2 ;  /* 0x0000000500007211 */ /* 0x000fe200078f10ff */
[----:B---3--:R-:W-:Y:S01]  /*0290*/  UIMAD UR50, UR7, UR29, URZ ;  /* 0x0000001d073272a4 */ /* 0x008fe2000f8e023f */
[----:B------:R-:W-:Y:S01]  /*02a0*/  SHF.R.S32.HI R6, RZ, 0x4, R8 ;  /* 0x00000004ff067819 */ /* 0x000fe20000011408 */
[----:B------:R-:W-:Y:S01]  /*02b0*/  UIMAD.WIDE.U32 UR42, UR29, UR61, URZ ;  /* 0x0000003d1d2a72a5 */ /* 0x000fe2000f8e003f */
[----:B------:R-:W-:Y:S01]  /*02c0*/  LOP3.LUT R2, R0, 0xfffffffc, RZ, 0xc0, !PT ;  /* 0xfffffffc00027812 */ /* 0x000fe200078ec0ff */
[----:B------:R-:W-:Y:S01]  /*02d0*/  UIMAD UR6, UR29, UR11, UR36 ;  /* 0x0000000b1d0672a4 */ /* 0x000fe2000f8e0224 */
[----:B------:R-:W-:Y:S01]  /*02e0*/  LOP3.LUT R0, R3, 0xfffffffe, RZ, 0xc0, !PT ;  /* 0xfffffffe03007812 */ /* 0x000fe200078ec0ff */
[----:B------:R-:W-:Y:S01]  /*02f0*/  @!UP5 UIMAD UR7, UR29, UR13, UR36 ;  /* 0x0000000d1d07d2a4 */ /* 0x000fe2000f8e0224 */
[----:B------:R-:W-:Y:S01]  /*0300*/  LEA.HI R3, R8, R6, RZ, 0x1 ;  /* 0x0000000608037211 */ /* 0x000fe200078f08ff */
[----:B------:R-:W-:Y:S01]  /*0310*/  IMAD.IADD R218, R5, 0x1, -R2 ;  /* 0x0000000105da7824 */ /* 0x000fe200078e0a02 */
[-C--:B------:R-:W-:Y:S01]  /*0320*/  LEA.HI R15, R13, R14.reuse, RZ, 0x2 ;  /* 0x0000000e0d0f7211 */ /* 0x080fe200078f10ff */
[----:B------:R-:W-:Y:S01]  /*0330*/  IMAD.IADD R224, R5, 0x1, -R0 ;  /* 0x0000000105e07824 */ /* 0x000fe200078e0a00 */
[----:B------:R-:W-:Y:S01]  /*0340*/  LOP3.LUT R0, R3, 0xfffffffe, RZ, 0xc0, !PT ;  /* 0xfffffffe03007812 */ /* 0x000fe200078ec0ff */
[----:B------:R-:W-:Y:S01]  /*0350*/  USHF.L.U32 UR39, UR44, 0x6, URZ ;  /* 0x000000062c277899 */ /* 0x000fe2000800063f */
[--C-:B------:R-:W-:Y:S01]  /*0360*/  SHF.R.S32.HI R5, RZ, 0x2, R15.reuse ;  /* 0x00000002ff057819 */ /* 0x100fe2000001140f */
[----:B------:R-:W-:Y:S01]  /*0370*/  ULDC UR47, c[0x0][0x214] ;  /* 0x00008500002f7ab9 */ /* 0x000fe20000000800 */
[----:B------:R-:W-:Y:S01]  /*0380*/  SHF.R.S32.HI R2, RZ, 0x1f, R15 ;  /* 0x0000001fff027819 */ /* 0x000fe2000001140f */
[----:B------:R-:W-:Y:S01]  /*0390*/  IMAD.IADD R11, R6, 0x1, -R0 ;  /* 0x00000001060b7824 */ /* 0x000fe200078e0a00 */
[----:B------:R-:W-:Y:S01]  /*03a0*/  LOP3.LUT R0, R4, 0xffffffe0, RZ, 0xc0, !PT ;  /* 0xffffffe004007812 */ /* 0x000fe200078ec0ff */
[----:B------:R-:W-:Y:S01]  /*03b0*/  ULDC UR54, c[0x0][0x1c8] ;  /* 0x0000720000367ab9 */ /* 0x000fe20000000800 */
[----:B------:R-:W-:Y:S01]  /*03c0*/  LEA.HI R2, R2, R5, RZ, 0x3 ;  /* 0x0000000502027211 */ /* 0x000fe200078f18ff */
[----:B------:R-:W-:Y:S01]  /*03d0*/  ULDC.U8 UR10, c[0x0][0x3d0] ;  /* 0x0000f400000a7ab9 */ /* 0x000fe20000000000 */
[----:B------:R-:W-:Y:S01]  /*03e0*/  LEA.HI R10, R13, R14, RZ, 0x3 ;  /* 0x0000000e0d0a7211 */ /* 0x000fe200078f18ff */
[----:B------:R-:W-:Y:S01]  /*03f0*/  IMAD.IADD R0, R14, 0x1, -R0 ;  /* 0x000000010e007824 */ /* 0x000fe200078e0a00 */
[----:B------:R-:W-:Y:S01]  /*0400*/  LOP3.LUT R2, R2, 0xfffffff8, RZ, 0xc0, !PT ;  /* 0xfffffff802027812 */ /* 0x000fe200078ec0ff */
[----:B------:R-:W-:Y:S01]  /*0410*/  ULDC UR48, c[0x0][0x224] ;  /* 0x0000890000307ab9 */ /* 0x000fe20000000800 */
[----:B------:R-:W-:Y:S01]  /*0420*/  SHF.R.S32.HI R243, RZ, 0x3, R10 ;  /* 0x00000003fff37819 */ /* 0x000fe2000001140a */
[----:B------:R-:W-:Y:S01]  /*0430*/  @UP5 UIMAD UR52, UR29, UR47, URZ ;  /* 0x0000002f1d3452a4 */ /* 0x000fe2000f8e023f */
[----:B------:R-:W-:Y:S01]  /*0440*/  SHF.R.S32.HI R3, RZ, 0x1f, R0 ;  /* 0x0000001fff037819 */ /* 0x000fe20000011400 */
[----:B------:R-:W-:Y:S01]  /*0450*/  IMAD.IADD R7, R5, 0x1, -R2 ;  /* 0x0000000105077824 */ /* 0x000fe200078e0a02 */
[----:B------:R-:W-:Y:S01]  /*0460*/  LOP3.LUT R2, R8, 0xfffffff0, RZ, 0xc0, !PT ;  /* 0xfffffff008027812 */ /* 0x000fe200078ec0ff */
[----:B------:R-:W-:Y:S01]  /*0470*/  ULDC.64 UR4, c[0x0][0x118] ;  /* 0x0000460000047ab9 */ /* 0x000fe20000000a00 */
[----:B------:R-:W-:Y:S01]  /*0480*/  LEA.HI R16, R3, R0, RZ, 0x2 ;  /* 0x0000000003107211 */ /* 0x000fe200078f10ff */
[----:B------:R-:W-:Y:S01]  /*0490*/  IMAD.SHL.U32 R3, R243, 0x40, RZ ;  /* 0x00000040f3037824 */ /* 0x000fe200078e00ff */
[----:B------:R-:W-:Y:S01]  /*04a0*/  LOP3.LUT R0, R10, 0xfffffff8, RZ, 0xc0, !PT ;  /* 0xfffffff80a007812 */ /* 0x000fe200078ec0ff */
[C---:B------:R-:W-:Y:S01]  /*04b0*/  IMAD.IADD R2, R14.reuse, 0x1, -R2 ;  /* 0x000000010e027824 */ /* 0x040fe200078e0a02 */
[----:B------:R-:W-:Y:S01]  /*04c0*/  LEA.HI R6, R13, R14, RZ, 0x7 ;  /* 0x0000000e0d067211 */ /* 0x000fe200078f38ff */
[----:B------:R-:W-:Y:S01]  /*04d0*/  UMOV UR59, 0x4 ;  /* 0x00000004003b7882 */ /* 0x000fe20000000000 */
[----:B------:R-:W-:Y:S01]  /*04e0*/  LOP3.LUT R3, R3, 0x1c0, RZ, 0xc0, !PT ;  /* 0x000001c003037812 */ /* 0x000fe200078ec0ff */
[----:B------:R-:W-:Y:S01]  /*04f0*/  IMAD.IADD R0, R14, 0x1, -R0 ;  /* 0x000000010e007824 */ /* 0x000fe200078e0a00 */
[----:B------:R-:W-:Y:S01]  /*0500*/  SHF.R.S32.HI R4, RZ, 0x1f, R2 ;  /* 0x0000001fff047819 */ /* 0x000fe20000011402 */
[----:B------:R-:W-:Y:S01]  /*0510*/  ULOP3.LUT UR54, UR36, UR54, URZ, 0x3c, !UPT ;  /* 0x0000003624367292 */ /* 0x000fe2000f8e3c3f */
[----:B------:R-:W-:Y:S01]  /*0520*/  SHF.R.U32.HI R5, RZ, 0x3, R3 ;  /* 0x00000003ff057819 */ /* 0x000fe20000011603 */
[----:B------:R-:W-:Y:S01]  /*0530*/  IMAD.SHL.U32 R248, R0, 0x8, RZ ;  /* 0x0000000800f87824 */ /* 0x000fe200078e00ff */
[----:B------:R-:W-:Y:S01]  /*0540*/  LEA.HI R12, R4, R2, RZ, 0x3 ;  /* 0x00000002040c7211 */ /* 0x000fe200078f18ff */
[----:B------:R-:W-:Y:S01]  /*0550*/  USHF.R.S32.HI UR55, URZ, 0x1f, UR36 ;  /* 0x0000001f3f377899 */ /* 0x000fe20008011424 */
[----:B------:R-:W-:Y:S01]  /*0560*/  LOP3.LUT P4, RZ, R0, 0x2, RZ, 0xc0, !PT ;  /* 0x0000000200ff7812 */ /* 0x000fe2000788c0ff */
[----:B------:R-:W-:Y:S01]  /*0570*/  USHF.L.U32 UR60, UR29, 0x7, URZ ;  /* 0x000000071d3c7899 */ /* 0x000fe2000800063f */
[----:B------:R-:W-:Y:S01]  /*0580*/  LOP3.LUT R4, R3, 0x38, R248, 0xf8, !PT ;  /* 0x0000003803047812 */ /* 0x000fe200078ef8f8 */
[----:B------:R-:W-:Y:S01]  /*0590*/  UISETP.NE.AND UP6, UPT, UR10, URZ, UPT ;  /* 0x0000003f0a00728c */ /* 0x000fe2000bfc5270 */
[----:B------:R-:W-:Y:S01]  /*05a0*/  LOP3.LUT R3, R12, 0xfffffff8, RZ, 0xc0, !PT ;  /* 0xfffffff80c037812 */ /* 0x000fe200078ec0ff */
[----:B------:R-:W-:Y:S01]  /*05b0*/  USHF.R.S32.HI UR57, URZ, 0x1f, UR29 ;  /* 0x0000001f3f397899 */ /* 0x000fe2000801141d */
[C---:B------:R-:W-:Y:S01]  /*05c0*/  LOP3.LUT P3, RZ, R0.reuse, 0x4, RZ, 0xc0, !PT ;  /* 0x0000000400ff7812 */ /* 0x040fe2000786c0ff */
[----:B------:R-:W-:Y:S01]  /*05d0*/  IMAD.SHL.U32 R0, R0, 0x40, RZ ;  /* 0x0000004000007824 */ /* 0x000fe200078e00ff */
[----:B------:R-:W-:Y:S01]  /*05e0*/  LOP3.LUT R8, R4, R5, RZ, 0x3c, !PT ;  /* 0x0000000504087212 */ /* 0x000fe200078e3cff */
[----:B------:R-:W-:Y:S01]  /*05f0*/  IMAD.IADD R9, R2, 0x1, -R3 ;  /* 0x0000000102097824 */ /* 0x000fe200078e0a03 */
[----:B------:R-:W-:Y:S01]  /*0600*/  LOP3.LUT R3, R7, 0x1, RZ, 0xc0, !PT ;  /* 0x0000000107037812 */ /* 0x000fe200078ec0ff */
[----:B------:R-:W-:Y:S01]  /*0610*/  IMAD.SHL.U32 R2, R224, 0x10, RZ ;  /* 0x00000010e0027824 */ /* 0x000fe200078e00ff */
[----:B------:R-:W-:Y:S01]  /*0620*/  LOP3.LUT R0, R0, 0x1c0, RZ, 0xc0, !PT ;  /* 0x000001c000007812 */ /* 0x000fe200078ec0ff */
[----:B------:R-:W-:Y:S01]  /*0630*/  IMAD.SHL.U32 R4, R11, 0x200, RZ ;  /* 0x000002000b047824 */ /* 0x000fe200078e00ff */
[----:B------:R-:W-:Y:S01]  /*0640*/  ISETP.NE.U32.AND P0, PT, R3, 0x1, PT ;  /* 0x000000010300780c */ /* 0x000fe20003f05070 */
[----:B------:R-:W-:Y:S01]  /*0650*/  USHF.R.S32.HI UR56, URZ, 0x1f, UR36 ;  /* 0x0000001f3f387899 */ /* 0x000fe20008011424 */
[C---:B------:R-:W-:Y:S01]  /*0660*/  LOP3.LUT R2, R0.reuse, 0x10, R2, 0xf8, !PT ;  /* 0x0000001000027812 */ /* 0x040fe200078ef802 */
[----:B------:R-:W-:Y:S01]  /*0670*/  UIMAD.WIDE.U32 UR40, UR34, UR42, URZ ;  /* 0x0000002a222872a5 */ /* 0x000fe2000f8e003f */
[----:B------:R-:W-:Y:S01]  /*0680*/  SHF.R.S32.HI R6, RZ, 0x7, R6 ;  /* 0x00000007ff067819 */ /* 0x000fe20000011406 */
[----:B------:R-:W-:Y:S01]  /*0690*/  UIMAD UR49, UR35, UR42, URZ ;  /* 0x0000002a233172a4 */ /* 0x000fe2000f8e023f */
[----:B------:R-:W-:Y:S01]  /*06a0*/  LOP3.LUT R3, R0, 0x8, R10, 0xf8, !PT ;  /* 0x0000000800037812 */ /* 0x000fe200078ef80a */
[----:B------:R-:W-:Y:S01]  /*06b0*/  USHF.R.S32.HI UR51, URZ, 0x1f, UR45 ;  /* 0x0000001f3f337899 */ /* 0x000fe2000801142d */
[----:B------:R-:W-:Y:S01]  /*06c0*/  SHF.R.U32.HI R220, RZ, 0x3, R0 ;  /* 0x00000003ffdc7819 */ /* 0x000fe20000011600 */
[----:B------:R-:W-:Y:S01]  /*06d0*/  IMAD R0, R6, 0x800, R4 ;  /* 0x0000080006007824 */ /* 0x000fe200078e0204 */
[----:B------:R-:W-:Y:S01]  /*06e0*/  LOP3.LUT R5, R2, 0x8, R10, 0xf8, !PT ;  /* 0x0000000802057812 */ /* 0x000fe200078ef80a */
[----:B------:R-:W-:Y:S01]  /*06f0*/  UIMAD UR48, UR6, UR48, URZ ;  /* 0x00000030063072a4 */ /* 0x000fe2000f8e023f */
[----:B------:R-:W-:Y:S01]  /*0700*/  LOP3.LUT R2, R3, R220, RZ, 0x3c, !PT ;  /* 0x000000dc03027212 */ /* 0x000fe200078e3cff */
[----:B------:R-:W-:Y:S01]  /*0710*/  @!UP5 UIMAD UR47, UR7, UR47, URZ ;  /* 0x0000002f072fd2a4 */ /* 0x000fe2000f8e023f */
[----:B------:R-:W-:Y:S01]  /*0720*/  LEA.HI R3, R13, R14, RZ, 0x6 ;  /* 0x0000000e0d037211 */ /* 0x000fe200078f30ff */
[----:B------:R-:W-:Y:S01]  /*0730*/  USHF.R.S32.HI UR46, URZ, 0x1f, UR39 ;  /* 0x0000001f3f2e7899 */ /* 0x000fe20008011427 */
[----:B------:R-:W-:Y:S01]  /*0740*/  LOP3.LUT R220, R4, R5, R220, 0xf6, !PT ;  /* 0x0000000504dc7212 */ /* 0x000fe200078ef6dc */
[----:B------:R-:W-:Y:S01]  /*0750*/  IMAD.IADD R2, R0, 0x1, R2 ;  /* 0x0000000100027824 */ /* 0x000fe200078e0202 */
[----:B------:R-:W-:Y:S01]  /*0760*/  SHF.R.S32.HI R0, RZ, 0x6, R3 ;  /* 0x00000006ff007819 */ /* 0x000fe20000011403 */
[----:B------:R-:W-:Y:S01]  /*0770*/  IMAD.SHL.U32 R4, R6, 0x20, RZ ;  /* 0x0000002006047824 */ /* 0x000fe200078e00ff */
[----:B------:R-:W-:Y:S01]  /*0780*/  LOP3.LUT R3, R15, 0x7ffffffc, RZ, 0xc0, !PT ;  /* 0x7ffffffc0f037812 */ /* 0x000fe200078ec0ff */
[----:B------:R-:W-:Y:S01]  /*0790*/  IMAD.SHL.U32 R6, R11, 0x20, RZ ;  /* 0x000000200b067824 */ /* 0x000fe200078e00ff */
[----:B------:R-:W-:Y:S01]  /*07a0*/  R2P PR, R7, 0x6 ;  /* 0x0000000607007804 */ /* 0x000fe20000000000 */
[----:B------:R-:W-:Y:S01]  /*07b0*/  IMAD R230, R0, 0x200, R8 ;  /* 0x0000020000e67824 */ /* 0x000fe200078e0208 */
[----:B------:R-:W-:Y:S01]  /*07c0*/  LOP3.LUT R247, R4, 0x6, R247, 0xf8, !PT ;  /* 0x0000000604f77812 */ /* 0x000fe200078ef8f7 */
[----:B------:R-:W-:Y:S01]  /*07d0*/  IMAD.SHL.U32 R5, R0, 0x8, RZ ;  /* 0x0000000800057824 */ /* 0x000fe200078e00ff */
[----:B------:R-:W-:Y:S01]  /*07e0*/  LOP3.LUT P6, RZ, R9, 0x2, RZ, 0xc0, !PT ;  /* 0x0000000209ff7812 */ /* 0x000fe200078cc0ff */
[----:B------:R-:W-:Y:S01]  /*07f0*/  IMAD.SHL.U32 R0, R7, 0x40, RZ ;  /* 0x0000004007007824 */ /* 0x000fe200078e00ff */
[----:B------:R-:W-:Y:S01]  /*0800*/  LOP3.LUT P5, RZ, R9, 0x4, RZ, 0xc0, !PT ;  /* 0x0000000409ff7812 */ /* 0x000fe200078ac0ff */
[----:B------:R-:W-:Y:S01]  /*0810*/  IMAD.IADD R8, R14, 0x1, -R3 ;  /* 0x000000010e087824 */ /* 0x000fe200078e0a03 */
[----:B------:R-:W-:Y:S01]  /*0820*/  LOP3.LUT R3, R5, 0x18, RZ, 0xc0, !PT ;  /* 0x0000001805037812 */ /* 0x000fe200078ec0ff */
[----:B------:R-:W-:Y:S01]  /*0830*/  IMAD.SHL.U32 R2, R2, 0x2, RZ ;  /* 0x0000000202027824 */ /* 0x000fe200078e00ff */
[----:B------:R-:W-:Y:S01]  /*0840*/  LOP3.LUT R0, R0, 0x1c0, RZ, 0xc0, !PT ;  /* 0x000001c000007812 */ /* 0x000fe200078ec0ff */
[----:B------:R-:W-:Y:S01]  /*0850*/  IMAD.SHL.U32 R221, R220, 0x2, RZ ;  /* 0x00000002dcdd7824 */ /* 0x000fe200078e00ff */
[----:B------:R-:W-:Y:S01]  /*0860*/  LOP3.LUT R10, R3, 0x20, R6, 0xf8, !PT ;  /* 0x00000020030a7812 */ /* 0x000fe200078ef806 */
[----:B------:R-:W-:Y:S01]  /*0870*/  IMAD.SHL.U32 R6, R9, 0x40, RZ ;  /* 0x0000004009067824 */ /* 0x000fe200078e00ff */
[----:B------:R-:W-:Y:S01]  /*0880*/  SHF.R.U32.HI R5, RZ, 0x3, R0 ;  /* 0x00000003ff057819 */ /* 0x000fe20000011600 */
[----:B------:R-:W-:Y:S01]  /*0890*/  IMAD.SHL.U32 R230, R230, 0x2, RZ ;  /* 0x00000002e6e67824 */ /* 0x000fe200078e00ff */
[----:B------:R-:W-:-:S02]  /*08a0*/  LOP3.LUT R4, R0, 0x20, R4, 0xf8, !PT ;  /* 0x0000002000047812 */ /* 0x000fc400078ef804 */
[----:B------:R-:W-:Y:S01]  /*08b0*/  LOP3.LUT R7, R5, R0, R3, 0x1e, !PT ;  /* 0x0000000005077212 */ /* 0x000fe200078e1e03 */
[----:B------:R-:W-:Y:S01]  /*08c0*/  IMAD.SHL.U32 R0, R8, 0x2, RZ ;  /* 0x0000000208007824 */ /* 0x000fe200078e00ff */
[----:B------:R-:W-:Y:S02]  /*08d0*/  LOP3.LUT R5, R4, R5, RZ, 0x3c, !PT ;  /* 0x0000000504057212 */ /* 0x000fe400078e3cff */
[----:B------:R-:W-:Y:S01]  /*08e0*/  SEL R216, R222, 0xffffffc0, !P3 ;  /* 0xffffffc0ded87807 */ /* 0x000fe20005800000 */
[--C-:B------:R-:W-:Y:S01]  /*08f0*/  IMAD R4, R218, 0x400, R0.reuse ;  /* 0x00000400da047824 */ /* 0x100fe200078e0200 */
[----:B------:R-:W-:Y:S01]  /*0900*/  SEL R222, R222, 0xffffffc0, !P5 ;  /* 0xffffffc0dede7807 */ /* 0x000fe20006800000 */
[----:B------:R-:W-:Y:S01]  /*0910*/  IMAD R3, R224, 0x400, R0 ;  /* 0x00000400e0037824 */ /* 0x000fe200078e0200 */
[----:B------:R-:W-:Y:S01]  /*0920*/  LOP3.LUT R0, R6, 0x1c0, RZ, 0xc0, !PT ;  /* 0x000001c006007812 */ /* 0x000fe200078ec0ff */
[----:B------:R-:W-:Y:S01]  /*0930*/  IMAD.IADD R231, R4, 0x1, R5 ;  /* 0x0000000104e77824 */ /* 0x000fe200078e0205 */
[----:B------:R-:W-:Y:S01]  /*0940*/  SEL R237, R237, 0x10, !P0 ;  /* 0x00000010eded7807 */ /* 0x000fe20004000000 */
[----:B------:R-:W-:Y:S01]  /*0950*/  IMAD.IADD R244, R3, 0x1, R7 ;  /* 0x0000000103f47824 */ /* 0x000fe200078e0207 */
[----:B------:R-:W-:Y:S01]  /*0960*/  SHF.R.U32.HI R3, RZ, 0x3, R0 ;  /* 0x00000003ff037819 */ /* 0x000fe20000011600 */
[----:B------:R-:W-:-:S02]  /*0970*/  IMAD.SHL.U32 R4, R11, 0x8, RZ ;  /* 0x000000080b047824 */ /* 0x000fc400078e00ff */
[----:B------:R-:W-:Y:S01]  /*0980*/  IMAD.SHL.U32 R5, R12, 0x40, RZ ;  /* 0x000000400c057824 */ /* 0x000fe200078e00ff */
[----:B------:R-:W-:Y:S01]  /*0990*/  LOP3.LUT R7, R3, R10, R0, 0x1e, !PT ;  /* 0x0000000a03077212 */ /* 0x000fe200078e1e00 */
[----:B------:R-:W-:Y:S01]  /*09a0*/  IMAD.SHL.U32 R231, R231, 0x2, RZ ;  /* 0x00000002e7e77824 */ /* 0x000fe200078e00ff */
[----:B------:R-:W-:Y:S01]  /*09b0*/  LOP3.LUT R6, R0, 0x8, R4, 0xf8, !PT ;  /* 0x0000000800067812 */ /* 0x000fe200078ef804 */
[--C-:B------:R-:W-:Y:S01]  /*09c0*/  IMAD R220, R220, 0x2, R216.reuse ;  /* 0x00000002dcdc7824 */ /* 0x100fe200078e02d8 */
[----:B------:R-:W-:Y:S01]  /*09d0*/  LOP3.LUT R0, R5, 0xfffffe00, RZ, 0xc0, !PT ;  /* 0xfffffe0005007812 */ /* 0x000fe200078ec0ff */
[----:B------:R-:W-:Y:S01]  /*09e0*/  IMAD.IADD R217, R2, 0x1, R216 ;  /* 0x0000000102d97824 */ /* 0x000fe200078e02d8 */
[----:B------:R-:W-:Y:S01]  /*09f0*/  SHF.R.S32.HI R4, RZ, 0x2, R16 ;  /* 0x00000002ff047819 */ /* 0x000fe20000011410 */
[C---:B------:R-:W-:Y:S01]  /*0a00*/  IMAD.IADD R238, R231.reuse, 0x1, R237 ;  /* 0x00000001e7ee7824 */ /* 0x040fe200078e02ed */
[----:B------:R-:W-:Y:S01]  /*0a10*/  LOP3.LUT R3, R6, R3, RZ, 0x3c, !PT ;  /* 0x0000000306037212 */ /* 0x000fe200078e3cff */
[----:B------:R-:W-:Y:S01]  /*0a20*/  IMAD R224, R224, 0x400, R0 ;  /* 0x00000400e0e07824 */ /* 0x000fe200078e0200 */
[----:B------:R-:W-:Y:S01]  /*0a30*/  IADD3 R236, R231, 0x20, RZ ;  /* 0x00000020e7ec7810 */ /* 0x000fe20007ffe0ff */
[----:B------:R-:W-:Y:S01]  /*0a40*/  IMAD R251, R218, 0x10, R4 ;  /* 0x00000010dafb7824 */ /* 0x000fe200078e0204 */
[----:B------:R-:W-:Y:S01]  /*0a50*/  LEA R244, R244, 0x10000, 0x1 ;  /* 0x00010000f4f47811 */ /* 0x000fe200078e08ff */
[----:B------:R-:W-:Y:S01]  /*0a60*/  IMAD R218, R218, 0x400, R0 ;  /* 0x00000400dada7824 */ /* 0x000fe200078e0200 */
[----:B------:R-:W-:Y:S01]  /*0a70*/  LOP3.LUT R0, R7, R0, RZ, 0xfc, !PT ;  /* 0x0000000007007212 */ /* 0x000fe200078efcff */
[----:B------:R-:W-:Y:S01]  /*0a80*/  IMAD.IADD R224, R3, 0x1, R224 ;  /* 0x0000000103e07824 */ /* 0x000fe200078e02e0 */
[----:B------:R-:W-:Y:S01]  /*0a90*/  @P1 IADD3 R236, R231, -0x20, RZ ;  /* 0xffffffe0e7ec1810 */ /* 0x000fe20007ffe0ff */
[----:B------:R-:W-:Y:S01]  /*0aa0*/  IMAD.IADD R218, R218, 0x1, R3 ;  /* 0x00000001dada7824 */ /* 0x000fe200078e0203 */
[----:B------:R-:W-:Y:S01]  /*0ab0*/  SEL R3, R226, 0xffffffe0, !P4 ;  /* 0xffffffe0e2037807 */ /* 0x000fe20006000000 */
[----:B------:R-:W-:Y:S01]  /*0ac0*/  IMAD.SHL.U32 R0, R0, 0x2, RZ ;  /* 0x0000000200007824 */ /* 0x000fe200078e00ff */
[----:B------:R-:W-:Y:S01]  /*0ad0*/  SEL R226, R226, 0xffffffe0, !P6 ;  /* 0xffffffe0e2e27807 */ /* 0x000fe20007000000 */
[----:B------:R-:W-:Y:S01]  /*0ae0*/  IMAD.SHL.U32 R218, R218, 0x2, RZ ;  /* 0x00000002dada7824 */ /* 0x000fe200078e00ff */
[----:B------:R-:W-:Y:S01]  /*0af0*/  LEA R224, R224, 0x20000, 0x1 ;  /* 0x00020000e0e07811 */ /* 0x000fe200078e08ff */
[----:B------:R-:W-:Y:S01]  /*0b00*/  IMAD.IADD R3, R2, 0x1, R3 ;  /* 0x0000000102037824 */ /* 0x000fe200078e0203 */
[----:B------:R-:W-:Y:S01]  /*0b10*/  IADD3 R245, R244, 0x40, RZ ;  /* 0x00000040f4f57810 */ /* 0x000fe20007ffe0ff */
[----:B------:R-:W-:Y:S01]  /*0b20*/  IMAD.IADD R219, R218, 0x1, R226 ;  /* 0x00000001dadb7824 */ /* 0x000fe200078e02e2 */
[----:B------:R-:W-:Y:S01]  /*0b30*/  @P2 IADD3 R245, R244, -0x40, RZ ;  /* 0xffffffc0f4f52810 */ /* 0x000fe20007ffe0ff */
[----:B------:R-:W-:-:S02]  /*0b40*/  IMAD.IADD R225, R222, 0x1, R224 ;  /* 0x00000001dee17824 */ /* 0x000fc400078e02e0 */
[----:B------:R-:W-:Y:S02]  /*0b50*/  IMAD.IADD R223, R218, 0x1, R222 ;  /* 0x00000001dadf7824 */ /* 0x000fe400078e02de */
[----:B------:R-:W-:Y:S02]  /*0b60*/  IMAD.IADD R227, R226, 0x1, R224 ;  /* 0x00000001e2e37824 */ /* 0x000fe400078e02e0 */
[----:B------:R-:W-:Y:S02]  /*0b70*/  IMAD.IADD R216, R216, 0x1, R3 ;  /* 0x00000001d8d87824 */ /* 0x000fe400078e0203 */
[----:B------:R-:W-:Y:S02]  /*0b80*/  IMAD.IADD R237, R237, 0x1, R236 ;  /* 0x00000001eded7824 */ /* 0x000fe400078e02ec */
[----:B------:R-:W-:Y:S02]  /*0b90*/  IMAD.IADD R222, R219, 0x1, R222 ;  /* 0x00000001dbde7824 */ /* 0x000fe400078e02de */
[----:B----4-:R-:W-:-:S02]  /*0ba0*/  IMAD.IADD R226, R226, 0x1, R225 ;  /* 0x00000001e2e27824 */ /* 0x010fc400078e02e1 */
.L_x_273:
        /* <DEDUP_REMOVED lines=27> */
[----:B----45:R4:W5:Y:S01]  /*0d60*/  @P0 LDG.E R6, [R6.64] ;  /* 0x0000000406060981 */ /* 0x030962000c1e1900 */
        /* <DEDUP_REMOVED lines=25> */
.L_x_245:
        /* <DEDUP_REMOVED lines=42> */
[----:B------:R-:W-:Y:S02]  /*11a0*/  USEL UR37, UR10, UR8, !UP2 ;  /* 0x000000080a257287 */ /* 0x000fe4000d000000 */
[----:B------:R-:W-:Y:S02]  /*11b0*/  @UP2 UIADD3 UR30, UR9, UR22, URZ ;  /* 0x00000016091e2290 */ /* 0x000fe4000fffe03f */
        /* <DEDUP_REMOVED lines=15> */
.L_x_247:
        /* <DEDUP_REMOVED lines=18> */
.L_x_248:
[----:B------:R-:W-:Y:S01]  /*13d0*/  IABS R8, c[0x0][0x1c8] ;  /* 0x0000720000087a13 */ /* 0x000fe20000000000 */
[----:B------:R-:W-:Y:S01]  /*13e0*/  ULDC.64 UR8, c[0x0][0x370] ;  /* 0x0000dc0000087ab9 */ /* 0x000fe20000000a00 */
[----:B--2---:R-:W-:Y:S01]  /*13f0*/  IABS R7, UR36 ;  /* 0x0000002400077c13 */ /* 0x004fe20008000000 */
[----:B------:R-:W-:Y:S01]  /*1400*/  @UP2 UIMAD.WIDE.U32 UR6, UR18, UR8, URZ ;  /* 0x00000008120622a5 */ /* 0x000fe2000f8e003f */
[----:B------:R-:W1:Y:S01]  /*1410*/  I2F.RP R4, R8 ;  /* 0x0000000800047306 */ /* 0x000e620000209400 */
[----:B------:R-:W-:Y:S01]  /*1420*/  ISETP.NE.AND P2, PT, RZ, c[0x0][0x1c8], PT ;  /* 0x00007200ff007a0c */ /* 0x000fe20003f45270 */
[----:B------:R-:W-:Y:S02]  /*1430*/  ULDC UR11, c[0x0][0x234] ;  /* 0x00008d00000b7ab9 */ /* 0x000fe40000000800 */
[----:B------:R-:W-:-:S02]  /*1440*/  @UP2 UIMAD UR22, UR18, UR9, UR7 ;  /* 0x00000009121622a4 */ /* 0x000fc4000f8e0207 */
[----:B------:R-:W-:Y:S02]  /*1450*/  @UP2 UMOV UR19, UR6 ;  /* 0x0000000600132c82 */ /* 0x000fe40008000000 */
[----:B------:R-:W-:Y:S02]  /*1460*/  ULDC.64 UR6, c[0x0][0x368] ;  /* 0x0000da0000067ab9 */ /* 0x000fe40000000a00 */
[----:B------:R-:W-:Y:S02]  /*1470*/  @!UP2 UIMAD UR8, UR38, UR6, URZ ;  /* 0x000000062608a2a4 */ /* 0x000fe4000f8e023f */
[----:B------:R-:W-:Y:S02]  /*1480*/  USHF.R.S32.HI UR20, URZ, 0x1f, UR23 ;  /* 0x0000001f3f147899 */ /* 0x000fe40008011417 */
        /* <DEDUP_REMOVED lines=39> */
[----:B------:R-:W-:Y:S02]  /*1700*/  @!UP5 UMOV UR11, UR47 ;  /* 0x0000002f000bdc82 */ /* 0x000fe40008000000 */
[----:B------:R-:W-:-:S06]  /*1710*/  UIADD3 UR9, UR7, UR9, URZ ;  /* 0x0000000907097290 */ /* 0x000fcc000fffe03f */
[----:B------:R-:W-:Y:S01]  /*1720*/  @!P0 IMAD.IADD R5, R5, 0x1, -R8 ;  /* 0x0000000105058824 */ /* 0x000fe200078e0a08 */
[----:B------:R-:W-:Y:S02]  /*1730*/  @!P0 IADD3 R4, R4, 0x1, RZ ;  /* 0x0000000104048810 */ /* 0x000fe40007ffe0ff */
[----:B------:R-:W-:Y:S02]  /*1740*/  ISETP.LE.AND P0, PT, RZ, UR54, PT ;  /* 0x00000036ff007c0c */ /* 0x000fe4000bf03270 */
[----:B------:R-:W-:-:S13]  /*1750*/  ISETP.GE.U32.AND P3, PT, R5, R8, PT ;  /* 0x000000080500720c */ /* 0x000fda0003f66070 */
[----:B------:R-:W-:-:S05]  /*1760*/  @P3 IADD3 R4, R4, 0x1, RZ ;  /* 0x0000000104043810 */ /* 0x000fca0007ffe0ff */
[----:B------:R-:W-:Y:S01]  /*1770*/  @!P0 IMAD.MOV R4, RZ, RZ, -R4 ;  /* 0x000000ffff048224 */ /* 0x000fe200078e0a04 */
[----:B------:R-:W-:Y:S02]  /*1780*/  PLOP3.LUT P0, PT, PT, PT, UP5, 0x80, 0x0 ;  /* 0x000000000000781c */ /* 0x000fe40003f0f058 */
[----:B------:R-:W-:-:S04]  /*1790*/  @!P2 LOP3.LUT R4, RZ, c[0x0][0x1c8], RZ, 0x33, !PT ;  /* 0x00007200ff04aa12 */ /* 0x000fc800078e33ff */
[----:B------:R-:W-:-:S07]  /*17a0*/  SHF.R.S32.HI R15, RZ, 0x1f, R4 ;  /* 0x0000001fff0f7819 */ /* 0x000fce0000011404 */
[----:B------:R-:W-:Y:S05]  /*17b0*/  @!P0 BRA `(.L_x_249) ;  /* 0x0000005000008947 */ /* 0x000fea0003800000 */
[----:B------:R-:W-:Y:S02]  /*17c0*/  ULDC UR8, c[0x0][0x224] ;  /* 0x0000890000087ab9 */ /* 0x000fe40000000800 */
[----:B------:R-:W-:-:S04]  /*17d0*/  @!UP2 UIMAD UR18, UR29, UR8, URZ ;  /* 0x000000081d12a2a4 */ /* 0x000fc8000f8e023f */
[----:B------:R-:W-:-:S04]  /*17e0*/  ULEA UR8, UR29, UR18, 0x7 ;  /* 0x000000121d087291 */ /* 0x000fc8000f8e383f */
[----:B------:R-:W-:Y:S01]  /*17f0*/  UIMAD UR8, UR53, UR36, UR8 ;  /* 0x00000024350872a4 */ /* 0x000fe2000f8e0208 */
[----:B------:R-:W-:Y:S05]  /*1800*/  BRA `(.L_x_250) ;  /* 0x0000001000007947 */ /* 0x000fea0003800000 */
.L_x_249:
[----:B------:R-:W-:Y:S02]  /*1810*/  UMOV UR8, UR48 ;  /* 0x0000003000087c82 */ /* 0x000fe40008000000 */
.L_x_250:
[----:B------:R-:W-:Y:S01]  /*1820*/  UIADD3 UR6, UP4, UP3, UR6, UR39, UR45 ;  /* 0x0000002706067290 */ /* 0x000fe2000fb9e02d */
[----:B------:R-:W1:Y:S01]  /*1830*/  S2R R11, SR_TID.X ;  /* 0x00000000000b7919 */ /* 0x000e620000002100 */
[----:B------:R-:W-:Y:S01]  /*1840*/  SHF.R.S32.HI R23, RZ, 0x1f, R243 ;  /* 0x0000001fff177819 */ /* 0x000fe200000114f3 */
[----:B------:R-:W-:Y:S01]  /*1850*/  IMAD.U32 R13, RZ, RZ, UR5 ;  /* 0x00000005ff0d7e24 */ /* 0x000fe2000f8e00ff */
[----:B------:R-:W-:Y:S01]  /*1860*/  UIADD3 UR18, UP2, UP1, UR14, UR6, UR15 ;  /* 0x000000060e127290 */ /* 0x000fe2000f95e00f */
[----:B------:R-:W-:Y:S01]  /*1870*/  IADD3 R5, P2, R243, UR13, RZ ;  /* 0x0000000df3057c10 */ /* 0x000fe2000ff5e0ff */
[----:B------:R-:W-:Y:S01]  /*1880*/  UIADD3.X UR6, UR9, UR46, UR51, UP4, UP3 ;  /* 0x0000002e09067290 */ /* 0x000fe2000a7e6433 */
[--C-:B------:R-:W-:Y:S01]  /*1890*/  SHF.R.S32.HI R249, RZ, 0x1f, R248.reuse ;  /* 0x0000001ffff97819 */ /* 0x100fe200000114f8 */
[----:B------:R-:W-:Y:S01]  /*18a0*/  ULDC UR5, c[0x0][0x2e8] ;  /* 0x0000ba0000057ab9 */ /* 0x000fe20000000800 */
[----:B------:R-:W-:Y:S01]  /*18b0*/  IADD3.X R7, R23, UR26, RZ, P2, !PT ;  /* 0x0000001a17077c10 */ /* 0x000fe200097fe4ff */
[----:B------:R-:W-:Y:S01]  /*18c0*/  UIADD3.X UR15, UR10, UR6, UR12, UP2, UP1 ;  /* 0x000000060a0f7290 */ /* 0x000fe200097e240c */
[----:B------:R-:W-:Y:S01]  /*18d0*/  IADD3 R6, P0, R248, UR19, RZ ;  /* 0x00000013f8067c10 */ /* 0x000fe2000ff1e0ff */
[----:B------:R-:W-:Y:S01]  /*18e0*/  IMAD.WIDE.U32 R8, R5, c[0x0][0x190], R248 ;  /* 0x0000640005087a25 */ /* 0x000fe200078e00f8 */
[----:B------:R-:W-:Y:S01]  /*18f0*/  ULDC.64 UR6, c[0x0][0x1a8] ;  /* 0x00006a0000067ab9 */ /* 0x000fe20000000a00 */
[----:B------:R-:W-:Y:S01]  /*1900*/  BSSY B1, `(.L_x_246) ;  /* 0x00006ab000017945 */ /* 0x000fe20003800000 */
[----:B------:R-:W-:Y:S01]  /*1910*/  UIMAD UR6, UR55, UR6, URZ ;  /* 0x00000006370672a4 */ /* 0x000fe2000f8e023f */
[----:B------:R-:W-:Y:S01]  /*1920*/  IMAD R7, R7, c[0x0][0x190], RZ ;  /* 0x0000640007077a24 */ /* 0x000fe200078e02ff */
[----:B------:R-:W-:Y:S01]  /*1930*/  IADD3 R8, P2, R8, UR37, RZ ;  /* 0x0000002508087c10 */ /* 0x000fe2000ff5e0ff */
[----:B------:R-:W-:Y:S01]  /*1940*/  IMAD.U32 R14, RZ, RZ, UR36 ;  /* 0x00000024ff0e7e24 */ /* 0x000fe2000f8e00ff */
[----:B------:R-:W-:Y:S01]  /*1950*/  UIMAD UR14, UR36, UR7, UR6 ;  /* 0x00000007240e72a4 */ /* 0x000fe2000f8e0206 */
[----:B------:R-:W-:Y:S01]  /*1960*/  IMAD R5, R5, c[0x0][0x194], R7 ;  /* 0x0000650005057a24 */ /* 0x000fe200078e0207 */
[----:B------:R-:W-:Y:S01]  /*1970*/  IADD3.X R7, R249, UR22, RZ, P0, !PT ;  /* 0x00000016f9077c10 */ /* 0x000fe200087fe4ff */
[----:B------:R-:W-:Y:S01]  /*1980*/  ULDC.64 UR6, c[0x0][0x378] ;  /* 0x0000de0000067ab9 */ /* 0x000fe20000000a00 */
[----:B------:R-:W-:Y:S01]  /*1990*/  IMAD.U32 R12, RZ, RZ, UR4 ;  /* 0x00000004ff0c7e24 */ /* 0x000fe2000f8e00ff */
[----:B------:R-:W-:Y:S01]  /*19a0*/  UIMAD UR6, UR55, UR6, URZ ;  /* 0x00000006370672a4 */ /* 0x000fe2000f8e023f */
[----:B-1----:R-:W-:Y:S01]  /*19b0*/  SHF.R.S32.HI R10, RZ, 0x1f, R11 ;  /* 0x0000001fff0a7819 */ /* 0x002fe2000001140b */
[----:B------:R-:W-:Y:S01]  /*19c0*/  UIADD3 UR10, UR13, UR8, URZ ;  /* 0x000000080d0a7290 */ /* 0x000fe2000fffe03f */
[----:B------:R-:W-:Y:S01]  /*19d0*/  IADD3.X R9, R9, UR30, R5, P2, !PT ;  /* 0x0000001e09097c10 */ /* 0x000fe200097fe405 */
[----:B------:R-:W-:Y:S01]  /*19e0*/  UIMAD UR9, UR36, UR7, UR6 ;  /* 0x00000007240972a4 */ /* 0x000fe2000f8e0206 */
[----:B------:R-:W-:Y:S01]  /*19f0*/  IMAD.U32 R5, RZ, RZ, UR13 ;  /* 0x0000000dff057e24 */ /* 0x000fe2000f8e00ff */
[----:B------:R-:W-:Y:S01]  /*1a00*/  LEA.HI R10, R10, R11, RZ, 0x5 ;  /* 0x0000000b0a0a7211 */ /* 0x000fe200078f28ff */
[----:B------:R-:W-:Y:S01]  /*1a10*/  ULDC.64 UR6, c[0x0][0x370] ;  /* 0x0000dc0000067ab9 */ /* 0x000fe20000000a00 */
[----:B------:R-:W-:Y:S01]  /*1a20*/  IMAD.WIDE.U32 R8, R14, c[0x0][0x1a8], R8 ;  /* 0x00006a000e087a25 */ /* 0x000fe200078e0008 */
[----:B------:R-:W-:-:S02]  /*1a30*/  UIMAD UR6, UR26, UR6, URZ ;  /* 0x000000061a0672a4 */ /* 0x000fc4000f8e023f */
[----:B------:R-:W-:Y:S01]  /*1a40*/  UIADD3 UR8, UR13, UR11, URZ ;  /* 0x0000000b0d087290 */ /* 0x000fe2000fffe03f */
[----:B------:R-:W-:Y:S01]  /*1a50*/  IMAD.WIDE.U32 R6, R5, c[0x0][0x370], R6 ;  /* 0x0000dc0005067a25 */ /* 0x000fe200078e0006 */
[----:B------:R-:W-:Y:S01]  /*1a60*/  UIMAD UR7, UR13, UR7, UR6 ;  /* 0x000000070d0772a4 */ /* 0x000fe2000f8e0206 */
[----:B------:R-:W-:Y:S01]  /*1a70*/  LOP3.LUT R5, R10, 0xffffffe0, RZ, 0xc0, !PT ;  /* 0xffffffe00a057812 */ /* 0x000fe200078ec0ff */
[----:B------:R-:W-:Y:S01]  /*1a80*/  UIADD3 UR6, -UR16, UR25, UR23 ;  /* 0x0000001910067290 */ /* 0x000fe2000fffe117 */
[----:B------:R-:W-:Y:S02]  /*1a90*/  SHF.R.S32.HI R10, RZ, 0x5, R10 ;  /* 0x00000005ff0a7819 */ /* 0x000fe4000001140a */
[----:B------:R-:W-:Y:S01]  /*1aa0*/  LEA R234, P2, R8, c[0x0][0x160], 0x1 ;  /* 0x0000580008ea7a11 */ /* 0x000fe200078408ff */
[----:B------:R-:W-:Y:S01]  /*1ab0*/  UIADD3 UR6, UR6, -UR5, URZ ;  /* 0x8000000506067290 */ /* 0x000fe2000fffe03f */
[----:B------:R-:W-:Y:S01]  /*1ac0*/  IMAD.IADD R5, R11, 0x1, -R5 ;  /* 0x000000010b057824 */ /* 0x000fe200078e0a05 */
[----:B------:R-:W-:Y:S01]  /*1ad0*/  IADD3 R7, R7, UR7, RZ ;  /* 0x0000000707077c10 */ /* 0x000fe2000fffe0ff */
[----:B------:R-:W-:Y:S01]  /*1ae0*/  IMAD.U32 R11, RZ, RZ, UR36 ;  /* 0x00000024ff0b7e24 */ /* 0x000fe2000f8e00ff */
[----:B------:R-:W-:Y:S01]  /*1af0*/  USHF.R.S32.HI UR12, URZ, 0x1f, UR6 ;  /* 0x0000001f3f0c7899 */ /* 0x000fe20008011406 */
[----:B------:R-:W-:Y:S01]  /*1b00*/  IMAD R10, R10, UR44, R5 ;  /* 0x0000002c0a0a7c24 */ /* 0x000fe2000f8e0205 */
[----:B------:R-:W-:Y:S01]  /*1b10*/  ULDC.64 UR4, c[0x0][0x200] ;  /* 0x0000800000047ab9 */ /* 0x000fe20000000a00 */
[----:B------:R-:W-:Y:S01]  /*1b20*/  IMAD R5, R23, c[0x0][0x370], RZ ;  /* 0x0000dc0017057a24 */ /* 0x000fe200078e02ff */
[----:B------:R-:W-:Y:S01]  /*1b30*/  ULEA.HI UR12, UR12, UR6, URZ, 0x6 ;  /* 0x000000060c0c7291 */ /* 0x000fe2000f8f303f */
[----:B------:R-:W-:Y:S01]  /*1b40*/  IMAD.WIDE.U32 R6, R11, c[0x0][0x378], R6 ;  /* 0x0000de000b067a25 */ /* 0x000fe200078e0006 */
[----:B------:R-:W-:Y:S01]  /*1b50*/  IADD3 R11, R9, UR14, RZ ;  /* 0x0000000e090b7c10 */ /* 0x000fe2000fffe0ff */
[----:B------:R-:W-:-:S02]  /*1b60*/  UIADD3 UR6, UR32, -0x1, URZ ;  /* 0xffffffff20067890 */ /* 0x000fc4000fffe03f */
[----:B------:R-:W-:Y:S01]  /*1b70*/  USHF.R.S32.HI UR12, URZ, 0x6, UR12 ;  /* 0x000000063f0c7899 */ /* 0x000fe2000801140c */
[----:B------:R-:W-:Y:S01]  /*1b80*/  IMAD R9, R243, c[0x0][0x374], R5 ;  /* 0x0000dd00f3097a24 */ /* 0x000fe200078e0205 */
[C---:B------:R-:W-:Y:S02]  /*1b90*/  IADD3 R5, P0, R10.reuse, UR18, RZ ;  /* 0x000000120a057c10 */ /* 0x040fe4000ff1e0ff */
[----:B------:R-:W-:Y:S01]  /*1ba0*/  UISETP.LT.AND UP1, UPT, URZ, UR12, UPT ;  /* 0x0000000c3f00728c */ /* 0x000fe2000bf21270 */
[----:B------:R-:W-:Y:S01]  /*1bb0*/  IADD3 R7, R7, UR9, RZ ;  /* 0x0000000907077c10 */ /* 0x000fe2000fffe0ff */
[----:B------:R-:W-:Y:S01]  /*1bc0*/  UIMAD.WIDE UR8, UR8, UR59, UR4 ;  /* 0x0000003b080872a5 */ /* 0x000fe2000f8e0204 */
[----:B------:R-:W-:Y:S01]  /*1bd0*/  LEA.HI.X.SX32 R10, R10, UR15, 0x1, P0 ;  /* 0x0000000f0a0a7c11 */ /* 0x000fe200080f0eff */
[----:B------:R-:W-:Y:S01]  /*1be0*/  USEL UR12, URZ, UR12, !UP1 ;  /* 0x0000000c3f0c7287 */ /* 0x000fe2000c800000 */
[----:B------:R-:W-:Y:S01]  /*1bf0*/  LEA.HI.X R235, R8, c[0x0][0x164], R11, 0x1, P2 ;  /* 0x0000590008eb7a11 */ /* 0x000fe200010f0c0b */
[----:B------:R-:W-:Y:S01]  /*1c00*/  ULDC.64 UR4, c[0x0][0x3c8] ;  /* 0x0000f20000047ab9 */ /* 0x000fe20000000a00 */
[----:B------:R-:W-:Y:S01]  /*1c10*/  IMAD.WIDE.U32 R6, R243, c[0x0][0x370], R6 ;  /* 0x0000dc00f3067a25 */ /* 0x000fe200078e0006 */
[----:B------:R-:W-:Y:S01]  /*1c20*/  UISETP.GT.AND UP1, UPT, UR32, UR12, UPT ;  /* 0x0000000c2000728c */ /* 0x000fe2000bf24270 */
[----:B------:R-:W-:Y:S01]  /*1c30*/  LEA R228, P2, R5, c[0x0][0x350], 0x2 ;  /* 0x0000d40005e47a11 */ /* 0x000fe200078410ff */
[----:B------:R-:W-:Y:S01]  /*1c40*/  UIMAD.WIDE UR10, UR10, UR59, UR4 ;  /* 0x0000003b0a0a72a5 */ /* 0x000fe2000f8e0204 */
[----:B------:R-:W-:Y:S01]  /*1c50*/  IMAD.IADD R7, R7, 0x1, R9 ;  /* 0x0000000107077824 */ /* 0x000fe200078e0209 */
[C---:B------:R-:W-:Y:S01]  /*1c60*/  LEA R232, P3, R6.reuse, c[0x0][0x330], 0x1 ;  /* 0x0000cc0006e87a11 */ /* 0x040fe200078608ff */
[----:B------:R-:W-:Y:S01]  /*1c70*/  UMOV UR7, UR9 ;  /* 0x0000000900077c82 */ /* 0x000fe20008000000 */
[----:B------:R-:W-:Y:S01]  /*1c80*/  PLOP3.LUT P0, PT, PT, PT, UP1, 0x80, 0x0 ;  /* 0x000000000000781c */ /* 0x000fe20003f0f018 */
[----:B------:R1:W2:Y:S01]  /*1c90*/  R2UR UR5, R13 ;  /* 0x000000000d0573c2 */ /* 0x0002a200000e0000 */
[----:B------:R-:W-:Y:S01]  /*1ca0*/  LEA.HI.X R229, R5, c[0x0][0x354], R10, 0x2, P2 ;  /* 0x0000d50005e57a11 */ /* 0x000fe200010f140a */
[----:B------:R-:W-:Y:S01]  /*1cb0*/  UMOV UR9, UR11 ;  /* 0x0000000b00097c82 */ /* 0x000fe20008000000 */
[----:B------:R-:W-:-:S05]  /*1cc0*/  LEA.HI.X R233, R6, c[0x0][0x334], R7, 0x1, P3 ;  /* 0x0000cd0006e97a11 */ /* 0x000fca00018f0c07 */
[----:B------:R1:W3:Y:S04]  /*1cd0*/  R2UR UR4, R12 ;  /* 0x000000000c0473c2 */ /* 0x0002e800000e0000 */
        /* <DEDUP_REMOVED lines=19> */
.L_x_252:
        /* <DEDUP_REMOVED lines=18> */
.L_x_253:
[----:B------:R-:W-:Y:S01]  /*1f30*/  ULDC.64 UR6, c[0x0][0x3a0] ;  /* 0x0000e80000067ab9 */ /* 0x000fe20000000a00 */
[----:B------:R-:W-:Y:S01]  /*1f40*/  IMAD.U32 R11, RZ, RZ, UR23 ;  /* 0x00000017ff0b7e24 */ /* 0x000fe2000f8e00ff */
[----:B------:R-:W-:Y:S01]  /*1f50*/  UIMAD UR6, UR20, UR6, URZ ;  /* 0x00000006140672a4 */ /* 0x000fe2000f8e023f */
[----:B------:R-:W-:Y:S01]  /*1f60*/  BSSY B0, `(.L_x_254) ;  /* 0x000001b000007945 */ /* 0x000fe20003800000 */
[----:B------:R-:W-:Y:S01]  /*1f70*/  ULDC.64 UR8, c[0x0][0x3b8] ;  /* 0x0000ee0000087ab9 */ /* 0x000fe20000000a00 */
[----:B------:R-:W-:Y:S01]  /*1f80*/  IMAD.WIDE.U32 R4, R11, c[0x0][0x3a0], R248 ;  /* 0x0000e8000b047a25 */ /* 0x000fe200078e00f8 */
[----:B------:R-:W-:Y:S02]  /*1f90*/  UIMAD UR7, UR23, UR7, UR6 ;  /* 0x00000007170772a4 */ /* 0x000fe4000f8e0206 */
[----:B------:R-:W-:-:S02]  /*1fa0*/  UIMAD UR6, UR21, -0x40, UR16 ;  /* 0xffffffc0150678a4 */ /* 0x000fc4000f8e0210 */
[----:B------:R-:W-:Y:S02]  /*1fb0*/  IADD3 R6, P0, R4, UR12, RZ ;  /* 0x0000000c04067c10 */ /* 0x000fe4000ff1e0ff */
[----:B------:R-:W-:Y:S01]  /*1fc0*/  MOV R4, UR7 ;  /* 0x0000000700047c02 */ /* 0x000fe20008000f00 */
[----:B------:R-:W-:Y:S01]  /*1fd0*/  UIMAD UR7, UR55, UR8, URZ ;  /* 0x00000008370772a4 */ /* 0x000fe2000f8e023f */
[----:B------:R-:W-:Y:S02]  /*1fe0*/  ISETP.GE.AND P1, PT, R243, UR6, PT ;  /* 0x00000006f3007c0c */ /* 0x000fe4000bf26270 */
[----:B------:R-:W-:Y:S01]  /*1ff0*/  IADD3.X R7, R5, UR13, R4, P0, !PT ;  /* 0x0000000d05077c10 */ /* 0x000fe200087fe404 */
[----:B------:R-:W-:Y:S01]  /*2000*/  IMAD.U32 R4, RZ, RZ, UR36 ;  /* 0x00000024ff047e24 */ /* 0x000fe2000f8e00ff */
[----:B------:R-:W-:-:S03]  /*2010*/  UIMAD UR7, UR36, UR9, UR7 ;  /* 0x00000009240772a4 */ /* 0x000fc6000f8e0207 */
[----:B------:R-:W-:-:S05]  /*2020*/  IMAD.WIDE.U32 R6, R4, c[0x0][0x3b8], R6 ;  /* 0x0000ee0004067a25 */ /* 0x000fca00078e0006 */
[----:B------:R-:W-:Y:S01]  /*2030*/  IADD3 R10, R7, UR7, RZ ;  /* 0x00000007070a7c10 */ /* 0x000fe2000fffe0ff */
[----:B------:R-:W-:Y:S05]  /*2040*/  @P1 BRA `(.L_x_255) ;  /* 0x000000c000001947 */ /* 0x000fea0003800000 */
[----:B------:R-:W-:Y:S01]  /*2050*/  MOV R4, R6 ;  /* 0x0000000600047202 */ /* 0x000fe20000000f00 */
[----:B------:R-:W-:Y:S01]  /*2060*/  IMAD R12, R23, c[0x0][0x3a0], RZ ;  /* 0x0000e800170c7a24 */ /* 0x000fe200078e02ff */
[----:B------:R-:W-:-:S05]  /*2070*/  MOV R5, R10 ;  /* 0x0000000a00057202 */ /* 0x000fca0000000f00 */
[----:B------:R-:W-:-:S04]  /*2080*/  IMAD.WIDE.U32 R8, R243, c[0x0][0x3a0], R4 ;  /* 0x0000e800f3087a25 */ /* 0x000fc800078e0004 */
[----:B------:R-:W-:-:S05]  /*2090*/  IMAD R4, R243, c[0x0][0x3a4], R12 ;  /* 0x0000e900f3047a24 */ /* 0x000fca00078e020c */
[----:B------:R-:W-:Y:S02]  /*20a0*/  IADD3 R5, R9, R4, RZ ;  /* 0x0000000409057210 */ /* 0x000fe40007ffe0ff */
[----:B------:R-:W-:-:S04]  /*20b0*/  LEA R4, P0, R8, c[0x0][0x340], 0x1 ;  /* 0x0000d00008047a11 */ /* 0x000fc800078008ff */
[----:B------:R-:W-:-:S05]  /*20c0*/  LEA.HI.X R5, R8, c[0x0][0x344], R5, 0x1, P0 ;  /* 0x0000d10008057a11 */ /* 0x000fca00000f0c05 */
[----:B------:R1:W-:Y:S04]  /*20d0*/  STG.E.128 [R4.64], RZ ;  /* 0x000000ff04007986 */ /* 0x0003e8000c101d04 */
[----:B------:R1:W-:Y:S04]  /*20e0*/  STG.E.128 [R4.64+0x80], RZ ;  /* 0x000080ff04007986 */ /* 0x0003e8000c101d04 */
[----:B------:R1:W-:Y:S04]  /*20f0*/  STG.E.128 [R4.64+0x100], RZ ;  /* 0x000100ff04007986 */ /* 0x0003e8000c101d04 */
[----:B------:R1:W-:Y:S02]  /*2100*/  STG.E.128 [R4.64+0x180], RZ ;  /* 0x000180ff04007986 */ /* 0x0003e4000c101d04 */
.L_x_255:
[----:B------:R-:W-:Y:S05]  /*2110*/  BSYNC B0 ;  /* 0x0000000000007941 */ /* 0x000fea0003800000 */
.L_x_254:
[----:B-1----:R-:W-:Y:S01]  /*2120*/  IADD3 R4, R243, 0x20, RZ ;  /* 0x00000020f3047810 */ /* 0x002fe20007ffe0ff */
[----:B------:R-:W-:Y:S03]  /*2130*/  BSSY B0, `(.L_x_256) ;  /* 0x0000010000007945 */ /* 0x000fe60003800000 */
[----:B------:R-:W-:-:S13]  /*2140*/  ISETP.GE.AND P0, PT, R4, UR6, PT ;  /* 0x0000000604007c0c */ /* 0x000fda000bf06270 */
[----:B------:R-:W-:Y:S05]  /*2150*/  @P0 BRA `(.L_x_257) ;  /* 0x000000d000000947 */ /* 0x000fea0003800000 */
[----:B------:R-:W-:Y:S02]  /*2160*/  IADD3 R4, P2, R243, 0x20, RZ ;  /* 0x00000020f3047810 */ /* 0x000fe40007f5e0ff */
[----:B------:R-:W-:Y:S02]  /*2170*/  MOV R7, R10 ;  /* 0x0000000a00077202 */ /* 0x000fe40000000f00 */
[----:B------:R-:W-:-:S03]  /*2180*/  IADD3.X R5, RZ, R23, RZ, P2, !PT ;  /* 0x00000017ff057210 */ /* 0x000fc600017fe4ff */
[----:B------:R-:W-:-:S04]  /*2190*/  IMAD.WIDE.U32 R6, R4, c[0x0][0x3a0], R6 ;  /* 0x0000e80004067a25 */ /* 0x000fc800078e0006 */
[----:B------:R-:W-:-:S04]  /*21a0*/  IMAD R5, R5, c[0x0][0x3a0], RZ ;  /* 0x0000e80005057a24 */ /* 0x000fc800078e02ff */
[----:B------:R-:W-:Y:S01]  /*21b0*/  IMAD R5, R4, c[0x0][0x3a4], R5 ;  /* 0x0000e90004057a24 */ /* 0x000fe200078e0205 */
[----:B------:R-:W-:-:S04]  /*21c0*/  LEA R4, P2, R6, c[0x0][0x340], 0x1 ;  /* 0x0000d00006047a11 */ /* 0x000fc800078408ff */
[----:B------:R-:W-:-:S04]  /*21d0*/  IADD3 R5, R7, R5, RZ ;  /* 0x0000000507057210 */ /* 0x000fc80007ffe0ff */
[----:B------:R-:W-:-:S05]  /*21e0*/  LEA.HI.X R5, R6, c[0x0][0x344], R5, 0x1, P2 ;  /* 0x0000d10006057a11 */ /* 0x000fca00010f0c05 */
[----:B------:R1:W-:Y:S04]  /*21f0*/  STG.E.128 [R4.64], RZ ;  /* 0x000000ff04007986 */ /* 0x0003e8000c101d04 */
[----:B------:R1:W-:Y:S04]  /*2200*/  STG.E.128 [R4.64+0x80], RZ ;  /* 0x000080ff04007986 */ /* 0x0003e8000c101d04 */
[----:B------:R1:W-:Y:S04]  /*2210*/  STG.E.128 [R4.64+0x100], RZ ;  /* 0x000100ff04007986 */ /* 0x0003e8000c101d04 */
[----:B------:R1:W-:Y:S02]  /*2220*/  STG.E.128 [R4.64+0x180], RZ ;  /* 0x000180ff04007986 */ /* 0x0003e4000c101d04 */
.L_x_257:
[----:B------:R-:W-:Y:S05]  /*2230*/  BSYNC B0 ;  /* 0x0000000000007941 */ /* 0x000fea0003800000 */
.L_x_256:
[----:B------:R-:W-:Y:S01]  /*2240*/  ULDC.64 UR6, c[0x0][0x3a8] ;  /* 0x0000ea0000067ab9 */ /* 0x000fe20000000a00 */
[----:B-1----:R-:W-:Y:S01]  /*2250*/  IMAD.WIDE.U32 R4, R11, c[0x0][0x3a8], R248 ;  /* 0x0000ea000b047a25 */ /* 0x002fe200078e00f8 */
[----:B------:R-:W-:Y:S01]  /*2260*/  UIMAD UR6, UR20, UR6, URZ ;  /* 0x00000006140672a4 */ /* 0x000fe2000f8e023f */
[----:B------:R-:W-:Y:S03]  /*2270*/  BSSY B0, `(.L_x_258) ;  /* 0x0000018000007945 */ /* 0x000fe60003800000 */
[----:B------:R-:W-:Y:S01]  /*2280*/  UIMAD UR6, UR23, UR7, UR6 ;  /* 0x00000007170672a4 */ /* 0x000fe2000f8e0206 */
[----:B------:R-:W-:-:S05]  /*2290*/  IADD3 R6, P2, R4, UR10, RZ ;  /* 0x0000000a04067c10 */ /* 0x000fca000ff5e0ff */
        /* <DEDUP_REMOVED lines=21> */
.L_x_259:
[----:B------:R-:W-:Y:S05]  /*23f0*/  BSYNC B0 ;  /* 0x0000000000007941 */ /* 0x000fea0003800000 */
.L_x_258:
[----:B------:R-:W-:Y:S05]  /*2400*/  @P0 BRA `(.L_x_260) ;  /* 0x00005fa000000947 */ /* 0x000fea0003800000 */
[----:B-1----:R-:W-:Y:S02]  /*2410*/  IADD3 R4, P0, R243, 0x20, RZ ;  /* 0x00000020f3047810 */ /* 0x002fe40007f1e0ff */
[----:B------:R-:W-:-:S02]  /*2420*/  MOV R7, R10 ;  /* 0x0000000a00077202 */ /* 0x000fc40000000f00 */
        /* <DEDUP_REMOVED lines=10> */
[----:B------:R1:W-:Y:S01]  /*24d0*/  STG.E.128 [R4.64+0x180], RZ ;  /* 0x000180ff04007986 */ /* 0x0003e2000c101d04 */
[----:B------:R-:W-:Y:S05]  /*24e0*/  BRA `(.L_x_260) ;  /* 0x00005ec000007947 */ /* 0x000fea0003800000 */
.L_x_251:
[----:B------:R-:W-:Y:S01]  /*24f0*/  ULDC.64 UR14, c[0x0][0x198] ;  /* 0x00006600000e7ab9 */ /* 0x000fe20000000a00 */
[----:B------:R-:W-:Y:S01]  /*2500*/  IMAD.U32 R6, RZ, RZ, UR23 ;  /* 0x00000017ff067e24 */ /* 0x000fe2000f8e00ff */
[----:B------:R-:W-:Y:S01]  /*2510*/  ULDC.64 UR18, c[0x0][0x1a0] ;  /* 0x0000680000127ab9 */ /* 0x000fe20000000a00 */
[----:B------:R-:W-:Y:S01]  /*2520*/  IADD3 R5, R243, 0x20, RZ ;  /* 0x00000020f3057810 */ /* 0x000fe20007ffe0ff */
[----:B------:R-:W-:Y:S01]  /*2530*/  UIMAD UR14, UR20, UR14, URZ ;  /* 0x0000000e140e72a4 */ /* 0x000fe2000f8e023f */
[C-C-:B------:R-:W-:Y:S01]  /*2540*/  IMAD.WIDE.U32 R8, R6.reuse, c[0x0][0x198], R248.reuse ;  /* 0x0000660006087a25 */ /* 0x140fe200078e00f8 */
[----:B------:R-:W-:Y:S01]  /*2550*/  UIMAD UR11, UR20, UR18, URZ ;  /* 0x00000012140b72a4 */ /* 0x000fe2000f8e023f */
[----:B------:R-:W-:Y:S01]  /*2560*/  IADD3 R21, R251, 0x8, RZ ;  /* 0x00000008fb157810 */ /* 0x000fe20007ffe0ff */
[----:B------:R-:W-:Y:S01]  /*2570*/  UIMAD UR15, UR23, UR15, UR14 ;  /* 0x0000000f170f72a4 */ /* 0x000fe2000f8e020e */
[----:B------:R-:W-:Y:S01]  /*2580*/  IMAD.WIDE.U32 R6, R6, c[0x0][0x1a0], R248 ;  /* 0x0000680006067a25 */ /* 0x000fe200078e00f8 */
[----:B------:R-:W-:Y:S01]  /*2590*/  UIMAD UR14, UR23, UR19, UR11 ;  /* 0x00000013170e72a4 */ /* 0x000fe2000f8e020b */
[----:B------:R-:W-:Y:S01]  /*25a0*/  IADD3 R8, P3, R8, UR31, RZ ;  /* 0x0000001f08087c10 */ /* 0x000fe2000ff7e0ff */
[----:B------:R-:W-:Y:S01]  /*25b0*/  UIMAD UR11, UR6, -0x40, UR25 ;  /* 0xffffffc0060b78a4 */ /* 0x000fe2000f8e0219 */
[----:B------:R-:W-:Y:S01]  /*25c0*/  IMAD.MOV.U32 R18, RZ, RZ, 0x40 ;  /* 0x00000040ff127424 */ /* 0x000fe200078e00ff */
[----:B------:R-:W-:Y:S01]  /*25d0*/  MOV R10, UR15 ;  /* 0x0000000f000a7c02 */ /* 0x000fe20008000f00 */
[----:B------:R-:W-:Y:S01]  /*25e0*/  UIMAD UR13, UR21, -0x40, UR16 ;  /* 0xffffffc0150d78a4 */ /* 0x000fe2000f8e0210 */
[----:B------:R-:W-:Y:S01]  /*25f0*/  IADD3 R16, P1, R6, UR27, RZ ;  /* 0x0000001b06107c10 */ /* 0x000fe2000ff3e0ff */
[----:B------:R-:W-:Y:S01]  /*2600*/  IMAD.U32 R6, RZ, RZ, UR14 ;  /* 0x0000000eff067e24 */ /* 0x000fe2000f8e00ff */
[----:B------:R-:W-:Y:S01]  /*2610*/  ISETP.GE.AND P2, PT, R5, UR11, PT ;  /* 0x0000000b05007c0c */ /* 0x000fe2000bf46270 */
[C---:B------:R-:W-:Y:S01]  /*2620*/  IMAD R19, R18.reuse, c[0x0][0x374], RZ ;  /* 0x0000dd0012137a24 */ /* 0x040fe200078e02ff */
[----:B------:R-:W-:Y:S01]  /*2630*/  IADD3.X R9, R9, UR33, R10, P3, !PT ;  /* 0x0000002109097c10 */ /* 0x000fe20009ffe40a */
[----:B------:R-:W-:Y:S01]  /*2640*/  IMAD.WIDE.U32 R10, R18, c[0x0][0x370], RZ ;  /* 0x0000dc00120a7a25 */ /* 0x000fe200078e00ff */
[----:B------:R-:W-:-:S02]  /*2650*/  IADD3.X R17, R7, UR28, R6, P1, !PT ;  /* 0x0000001c07117c10 */ /* 0x000fc40008ffe406 */
[----:B------:R-:W-:Y:S01]  /*2660*/  ISETP.GE.AND P0, PT, R5, UR13, PT ;  /* 0x0000000d05007c0c */ /* 0x000fe2000bf06270 */
[----:B------:R-:W-:Y:S01]  /*2670*/  IMAD.WIDE.U32 R6, R4, c[0x0][0x1b0], R8 ;  /* 0x00006c0004067a25 */ /* 0x000fe200078e0008 */
[----:B------:R-:W-:Y:S02]  /*2680*/  ISETP.GE.AND P1, PT, R243, UR13, PT ;  /* 0x0000000df3007c0c */ /* 0x000fe4000bf26270 */
[----:B------:R-:W-:Y:S01]  /*2690*/  ISETP.GE.AND P6, PT, R21, UR11, PT ;  /* 0x0000000b15007c0c */ /* 0x000fe2000bfc6270 */
[C---:B------:R-:W-:Y:S01]  /*26a0*/  IMAD R5, R15.reuse, c[0x0][0x1b0], RZ ;  /* 0x00006c000f057a24 */ /* 0x040fe200078e02ff */
[----:B------:R-:W-:Y:S01]  /*26b0*/  MOV R239, 0x7f800000 ;  /* 0x7f80000000ef7802 */ /* 0x000fe20000000f00 */
[----:B------:R-:W-:Y:S01]  /*26c0*/  IMAD R8, R15, c[0x0][0x1b8], RZ ;  /* 0x00006e000f087a24 */ /* 0x000fe200078e02ff */
[----:B------:R-:W-:Y:S01]  /*26d0*/  @!P2 IADD3 R14, P4, R232, R10, RZ ;  /* 0x0000000ae80ea210 */ /* 0x000fe20007f9e0ff */
[----:B------:R-:W-:-:S03]  /*26e0*/  IMAD.WIDE.U32 R12, R18, c[0x0][0x190], RZ ;  /* 0x00006400120c7a25 */ /* 0x000fc600078e00ff */
[----:B------:R-:W-:Y:S01]  /*26f0*/  @!P2 IADD3.X R15, R233, R11, R19, P4, !PT ;  /* 0x0000000be90fa210 */ /* 0x000fe200027fe413 */
[----:B------:R-:W-:Y:S01]  /*2700*/  IMAD R18, R18, c[0x0][0x194], RZ ;  /* 0x0000650012127a24 */ /* 0x000fe200078e02ff */
[----:B------:R-:W-:Y:S01]  /*2710*/  PLOP3.LUT P4, PT, PT, PT, UP6, 0x80, 0x0 ;  /* 0x000000000000781c */ /* 0x000fe20003f8f068 */
[----:B------:R-:W-:Y:S01]  /*2720*/  IMAD R5, R4, c[0x0][0x1b4], R5 ;  /* 0x00006d0004057a24 */ /* 0x000fe200078e0205 */
[----:B------:R-:W-:Y:S01]  /*2730*/  @!P2 IADD3 R12, P3, R234, R12, RZ ;  /* 0x0000000cea0ca210 */ /* 0x000fe20007f7e0ff */
[C---:B------:R-:W-:Y:S01]  /*2740*/  IMAD R22, R4.reuse, c[0x0][0x1bc], R8 ;  /* 0x00006f0004167a24 */ /* 0x040fe200078e0208 */
[----:B------:R-:W-:Y:S01]  /*2750*/  @!P0 IADD3 R20, P5, R243, 0x20, RZ ;  /* 0x00000020f3148810 */ /* 0x000fe20007fbe0ff */
[----:B------:R-:W-:Y:S01]  /*2760*/  IMAD.WIDE.U32 R16, R4, c[0x0][0x1b8], R16 ;  /* 0x00006e0004107a25 */ /* 0x000fe200078e0010 */
[----:B------:R-:W-:Y:S02]  /*2770*/  @!P2 IADD3.X R13, R235, R13, R18, P3, !PT ;  /* 0x0000000deb0da210 */ /* 0x000fe40001ffe412 */
[----:B------:R-:W-:Y:S01]  /*2780*/  @!P1 MOV R4, R6 ;  /* 0x0000000600049202 */ /* 0x000fe20000000f00 */
[----:B------:R-:W-:Y:S01]  /*2790*/  @!P0 IMAD.MOV.U32 R8, RZ, RZ, R6 ;  /* 0x000000ffff088224 */ /* 0x000fe200078e0006 */
[----:B------:R-:W-:Y:S01]  /*27a0*/  @!P0 IADD3 R6, P3, R243, 0x20, RZ ;  /* 0x00000020f3068810 */ /* 0x000fe20007f7e0ff */
[----:B------:R-:W-:-:S02]  /*27b0*/  IMAD.IADD R5, R7, 0x1, R5 ;  /* 0x0000000107057824 */ /* 0x000fc400078e0205 */
[----:B------:R-:W-:Y:S01]  /*27c0*/  @!P1 IMAD R7, R23, c[0x0][0x198], RZ ;  /* 0x0000660017079a24 */ /* 0x000fe200078e02ff */
[----:B------:R-:W-:Y:S01]  /*27d0*/  @!P0 IADD3.X R10, RZ, R23, RZ, P3, !PT ;  /* 0x00000017ff0a8210 */ /* 0x000fe20001ffe4ff */
[----:B------:R-:W-:Y:S01]  /*27e0*/  @!P0 IMAD.MOV.U32 R9, RZ, RZ, R5 ;  /* 0x000000ffff098224 */ /* 0x000fe200078e0005 */
[C---:B------:R-:W-:Y:S01]  /*27f0*/  ISETP.GE.AND P3, PT, R243.reuse, UR11, PT ;  /* 0x0000000bf3007c0c */ /* 0x040fe2000bf66270 */
[----:B------:R-:W-:Y:S01]  /*2800*/  @P4 BAR.SYNC.DEFER_BLOCKING 0x0 ;  /* 0x0000000000004b1d */ /* 0x000fe20000010000 */
[C---:B------:R-:W-:Y:S02]  /*2810*/  @!P1 IMAD R11, R243.reuse, c[0x0][0x19c], R7 ;  /* 0x00006700f30b9a24 */ /* 0x040fe400078e0207 */
[----:B------:R-:W-:-:S04]  /*2820*/  @!P1 IMAD.WIDE.U32 R4, R243, c[0x0][0x198], R4 ;  /* 0x00006600f3049a25 */ /* 0x000fc800078e0004 */
[----:B------:R-:W-:Y:S02]  /*2830*/  @!P0 IMAD R7, R10, c[0x0][0x198], RZ ;  /* 0x000066000a078a24 */ /* 0x000fe400078e02ff */
[----:B------:R-:W-:Y:S01]  /*2840*/  @!P0 IMAD.X R19, RZ, RZ, R23, P5 ;  /* 0x000000ffff138224 */ /* 0x000fe200028e0617 */
[----:B------:R-:W-:Y:S01]  /*2850*/  @!P1 LEA R10, P5, R4, c[0x0][0x168], 0x1 ;  /* 0x00005a00040a9a11 */ /* 0x000fe200078a08ff */
[----:B------:R-:W-:Y:S01]  /*2860*/  @!P1 IMAD.IADD R11, R5, 0x1, R11 ;  /* 0x00000001050b9824 */ /* 0x000fe200078e020b */
[----:B------:R-:W-:Y:S01]  /*2870*/  IADD3 R5, R17, R22, RZ ;  /* 0x0000001611057210 */ /* 0x000fe20007ffe0ff */
[C---:B------:R-:W-:Y:S02]  /*2880*/  @!P0 IMAD R18, R6.reuse, c[0x0][0x19c], R7 ;  /* 0x0000670006128a24 */ /* 0x040fe400078e0207 */
[----:B------:R-:W-:Y:S01]  /*2890*/  @!P0 IMAD.WIDE.U32 R6, R6, c[0x0][0x198], R8 ;  /* 0x0000660006068a25 */ /* 0x000fe200078e0008 */
[----:B------:R-:W-:-:S03]  /*28a0*/  @!P1 LEA.HI.X R11, R4, c[0x0][0x16c], R11, 0x1, P5 ;  /* 0x00005b00040b9a11 */ /* 0x000fc600028f0c0b */
[----:B------:R-:W-:Y:S01]  /*28b0*/  @!P0 IMAD R9, R19, c[0x0][0x1a0], RZ ;  /* 0x0000680013098a24 */ /* 0x000fe200078e02ff */
[----:B------:R-:W-:Y:S01]  /*28c0*/  @!P0 LEA R8, P5, R6, c[0x0][0x168], 0x1 ;  /* 0x00005a0006088a11 */ /* 0x000fe200078a08ff */
[----:B------:R-:W-:Y:S01]  /*28d0*/  @!P0 IMAD.IADD R7, R7, 0x1, R18 ;  /* 0x0000000107078824 */ /* 0x000fe200078e0212 */
[----:B------:R-:W-:Y:S01]  /*28e0*/  @!P0 MOV R18, R16 ;  /* 0x0000001000128202 */ /* 0x000fe20000000f00 */
[----:B------:R-:W-:Y:S01]  /*28f0*/  @!P0 IMAD R21, R20, c[0x0][0x1a4], R9 ;  /* 0x0000690014158a24 */ /* 0x000fe200078e0209 */
[----:B------:R1:W-:Y:S01]  /*2900*/  @P3 STS.128 [R230+0x8000], RZ ;  /* 0x008000ffe6003388 */ /* 0x0003e20000000c00 */
[----:B------:R-:W-:Y:S01]  /*2910*/  @!P1 IMAD.MOV.U32 R4, RZ, RZ, R16 ;  /* 0x000000ffff049224 */ /* 0x000fe200078e0010 */
[----:B------:R-:W-:Y:S01]  /*2920*/  @!P0 LEA.HI.X R9, R6, c[0x0][0x16c], R7, 0x1, P5 ;  /* 0x00005b0006098a11 */ /* 0x000fe200028f0c07 */
[----:B------:R-:W-:Y:S01]  /*2930*/  @!P1 IMAD R6, R23, c[0x0][0x1a0], RZ ;  /* 0x0000680017069a24 */ /* 0x000fe200078e02ff */
[----:B------:R1:W-:Y:S01]  /*2940*/  @P3 STS.128 [R230+0xa000], RZ ;  /* 0x00a000ffe6003388 */ /* 0x0003e20000000c00 */
[----:B------:R-:W-:-:S03]  /*2950*/  @!P1 IMAD.WIDE.U32 R16, R243, c[0x0][0x1a0], R4 ;  /* 0x00006800f3109a25 */ /* 0x000fc600078e0004 */
[----:B------:R1:W-:Y:S01]  /*2960*/  @P3 STS.128 [R230+0xc000], RZ ;  /* 0x00c000ffe6003388 */ /* 0x0003e20000000c00 */
[----:B------:R-:W-:Y:S02]  /*2970*/  @!P1 IMAD R6, R243, c[0x0][0x1a4], R6 ;  /* 0x00006900f3069a24 */ /* 0x000fe400078e0206 */
[----:B------:R-:W-:Y:S01]  /*2980*/  @!P0 IMAD.MOV.U32 R19, RZ, RZ, R5 ;  /* 0x000000ffff138224 */ /* 0x000fe200078e0005 */
[----:B------:R1:W-:Y:S01]  /*2990*/  @P3 STS.128 [R230+0xe000], RZ ;  /* 0x00e000ffe6003388 */ /* 0x0003e20000000c00 */
[----:B------:R-:W-:Y:S01]  /*29a0*/  @!P1 IMAD.IADD R5, R17, 0x1, R6 ;  /* 0x0000000111059824 */ /* 0x000fe200078e0206 */
[C---:B------:R-:W-:Y:S01]  /*29b0*/  @!P1 LEA R6, P5, R16.reuse, c[0x0][0x170], 0x1 ;  /* 0x00005c0010069a11 */ /* 0x040fe200078a08ff */
[----:B------:R-:W-:Y:S01]  /*29c0*/  IMAD.SHL.U32 R242, R251, 0x4, RZ ;  /* 0x00000004fbf27824 */ /* 0x000fe200078e00ff */
[----:B------:R-:W-:Y:S01]  /*29d0*/  @!PT LDS RZ, [RZ] ;  /* 0x00000000fffff984 */ /* 0x000fe20000000800 */
[----:B------:R-:W-:Y:S01]  /*29e0*/  @!PT LDS RZ, [RZ] ;  /* 0x00000000fffff984 */ /* 0x000fe20000000800 */
[----:B------:R-:W-:Y:S01]  /*29f0*/  @!PT LDS RZ, [RZ] ;  /* 0x00000000fffff984 */ /* 0x000fe20000000800 */
[----:B------:R1:W-:Y:S01]  /*2a00*/  @!P3 LDGSTS.E.BYPASS.LTC128B.128 [R230+0x8000], [R232.64] ;  /* 0x08000000e8e6bfae */ /* 0x0003e2000b901d44 */
[----:B------:R-:W-:Y:S01]  /*2a10*/  IMAD.MOV.U32 R240, RZ, RZ, 0x7f800000 ;  /* 0x7f800000fff07424 */ /* 0x000fe200078e00ff */
[----:B------:R-:W-:Y:S01]  /*2a20*/  @!P1 LEA.HI.X R7, R16, c[0x0][0x174], R5, 0x1, P5 ;  /* 0x00005d0010079a11 */ /* 0x000fe200028f0c05 */
[----:B------:R-:W-:Y:S01]  /*2a30*/  @!P0 IMAD.WIDE.U32 R18, R20, c[0x0][0x1a0], R18 ;  /* 0x0000680014128a25 */ /* 0x000fe200078e0012 */
[----:B------:R1:W-:Y:S04]  /*2a40*/  @!P3 LDGSTS.E.BYPASS.LTC128B.128 [R230+0xa000], [R232.64+0x80] ;  /* 0x0a000080e8e6bfae */ /* 0x0003e8000b901d44 */
[----:B------:R1:W-:Y:S01]  /*2a50*/  @!P3 LDGSTS.E.BYPASS.LTC128B.128 [R230+0xc000], [R232.64+0x100] ;  /* 0x0c000100e8e6bfae */ /* 0x0003e2000b901d44 */
[----:B------:R-:W-:-:S02]  /*2a60*/  @!P0 IADD3 R17, R19, R21, RZ ;  /* 0x0000001513118210 */ /* 0x000fc40007ffe0ff */
[C---:B------:R-:W-:Y:S01]  /*2a70*/  @!P0 LEA R4, P4, R18.reuse, c[0x0][0x170], 0x1 ;  /* 0x00005c0012048a11 */ /* 0x040fe200078808ff */
[----:B------:R1:W-:Y:S03]  /*2a80*/  @!P3 LDGSTS.E.BYPASS.LTC128B.128 [R230+0xe000], [R232.64+0x180] ;  /* 0x0e000180e8e6bfae */ /* 0x0003e6000b901d44 */
[----:B------:R-:W-:Y:S01]  /*2a90*/  @!P0 LEA.HI.X R5, R18, c[0x0][0x174], R17, 0x1, P4 ;  /* 0x00005d0012058a11 */ /* 0x000fe200020f0c11 */
        /* <DEDUP_REMOVED lines=65> */
[----:B--2---:R-:W-:-:S03]  /*2eb0*/  SHF.R.S32.HI R8, RZ, 0x1f, R251 ;  /* 0x0000001fff087819 */ /* 0x004fc600000114fb */
[----:B------:R3:W-:Y:S01]  /*2ec0*/  @!P1 LDGSTS.E.BYPASS.LTC128B.128 [R230+0x1c000], [R6.64+0x100] ;  /* 0x1c00010006e69fae */ /* 0x0007e2000b901d44 */
[----:B------:R-:W-:-:S03]  /*2ed0*/  SHF.L.U64.HI R241, R251, 0x2, R8 ;  /* 0x00000002fbf17819 */ /* 0x000fc60000010208 */
        /* <DEDUP_REMOVED lines=10> */
[----:B---3--:R-:W-:-:S03]  /*2f80*/  IADD3 R6, P1, R242, UR8, RZ ;  /* 0x00000008f2067c10 */ /* 0x008fc6000ff3e0ff */
[----:B------:R2:W-:Y:S01]  /*2f90*/  @!P0 LDGSTS.E.BYPASS.LTC128B.128 [R230+0x1d000], [R4.64+0x100] ;  /* 0x1d00010004e68fae */ /* 0x0005e2000b901d44 */
[----:B------:R-:W-:-:S03]  /*2fa0*/  IADD3.X R7, R241, UR7, RZ, P1, !PT ;  /* 0x00000007f1077c10 */ /* 0x000fc60008ffe4ff */
[----:B------:R2:W-:Y:S04]  /*2fb0*/  @!P0 LDGSTS.E.BYPASS.LTC128B.128 [R230+0x1f000], [R4.64+0x180] ;  /* 0x1f00018004e68fae */ /* 0x0005e8000b901d44 */
[----:B------:R-:W0:Y:S04]  /*2fc0*/  LDGDEPBAR ;  /* 0x00000000000079af */ /* 0x000e280000000000 */
[----:B------:R1:W5:Y:S04]  /*2fd0*/  @!P2 LDG.E R239, [R6.64] ;  /* 0x0000000406efa981 */ /* 0x000368000c1e1900 */
[----:B------:R1:W5:Y:S01]  /*2fe0*/  @!P6 LDG.E R240, [R6.64+0x20] ;  /* 0x0000200406f0e981 */ /* 0x000362000c1e1900 */
[----:B------:R-:W-:Y:S01]  /*2ff0*/  IMAD.MOV.U32 R250, RZ, RZ, c[0x0][0x22c] ;  /* 0x00008b00fffa7624 */ /* 0x000fe200078e00ff */
[----:B------:R-:W-:Y:S01]  /*3000*/  UIADD3 UR15, UR25, 0x40, UR23 ;  /* 0x00000040190f7890 */ /* 0x000fe2000fffe017 */
[----:B------:R-:W-:Y:S01]  /*3010*/  CS2R R190, SRZ ;  /* 0x0000000000be7805 */ /* 0x000fe2000001ff00 */
[----:B------:R-:W-:Y:S01]  /*3020*/  CS2R R188, SRZ ;  /* 0x0000000000bc7805 */ /* 0x000fe2000001ff00 */
[----:B------:R-:W-:Y:S01]  /*3030*/  IMAD R250, R250, c[0x0][0x1c0], RZ ;  /* 0x00007000fafa7a24 */ /* 0x000fe200078e02ff */
        /* <DEDUP_REMOVED lines=9> */
[----:B--2---:R-:W-:Y:S01]  /*30d0*/  IADD3 R5, R251, 0x1, RZ ;  /* 0x00000001fb057810 */ /* 0x004fe20007ffe0ff */
[----:B------:R-:W-:Y:S01]  /*30e0*/  CS2R R176, SRZ ;  /* 0x0000000000b07805 */ /* 0x000fe2000001ff00 */
[----:B------:R-:W-:Y:S01]  /*30f0*/  MOV R4, UR25 ;  /* 0x0000001900047c02 */ /* 0x000fe20008000f00 */
[----:B------:R-:W-:Y:S01]  /*3100*/  CS2R R170, SRZ ;  /* 0x0000000000aa7805 */ /* 0x000fe2000001ff00 */
        /* <DEDUP_REMOVED lines=52> */
[----:B------:R-:W-:Y:S01]  /*3450*/  LEA R252, -R250, RZ, 0x6 ;  /* 0x000000fffafc7211 */ /* 0x000fe200078e31ff */
[----:B------:R-:W-:-:S02]  /*3460*/  UIADD3 UR14, UR23, 0x40, URZ ;  /* 0x00000040170e7890 */ /* 0x000fc4000fffe03f */
[----:B-1----:R-:W-:Y:S02]  /*3470*/  UIADD3 UR15, UR15, -UR16, URZ ;  /* 0x800000100f0f7290 */ /* 0x002fe4000fffe03f */
.L_x_263:
[----:B------:R-:W0:Y:S01]  /*3480*/  LDGDEPBAR ;  /* 0x00000000000079af */ /* 0x000e220000000000 */
[----:B------:R-:W-:Y:S01]  /*3490*/  USHF.L.U32 UR11, UR6, 0x6, URZ ;  /* 0x00000006060b7899 */ /* 0x000fe2000800063f */
[C---:B-----5:R-:W-:Y:S01]  /*34a0*/  FSETP.NEU.FTZ.AND P1, PT, R239.reuse, -INF , PT ;  /* 0xff800000ef00780b */ /* 0x060fe20003f3d000 */
[----:B------:R-:W-:Y:S02]  /*34b0*/  UISETP.GT.AND UP2, UPT, UR6, UR12, UPT ;  /* 0x0000000c0600728c */ /* 0x000fe4000bf44270 */
[----:B------:R-:W-:Y:S04]  /*34c0*/  UISETP.GE.AND UP0, UPT, UR11, UR15, UPT ;  /* 0x0000000f0b00728c */ /* 0x000fe8000bf06270 */
[----:B------:R-:W-:Y:S01]  /*34d0*/  UISETP.LT.AND UP0, UPT, UR14, UR16, UP0 ;  /* 0x000000100e00728c */ /* 0x000fe20008701270 */
[----:B------:R-:W-:Y:S05]  /*34e0*/  PLOP3.LUT P3, PT, PT, PT, UP2, 0x80, 0x0 ;  /* 0x000000000000781c */ /* 0x000fea0003f6f028 */
[----:B------:R-:W-:Y:S01]  /*34f0*/  PLOP3.LUT P0, PT, PT, PT, UP0, 0x80, 0x0 ;  /* 0x000000000000781c */ /* 0x000fe20003f0f008 */
[----:B------:R-:W-:Y:S04]  /*3500*/  DEPBAR.LE SB0, 0x0 ;  /* 0x000080000000791a */ /* 0x000fe80000000000 */
[----:B------:R-:W-:Y:S06]  /*3510*/  BAR.SYNC.DEFER_BLOCKING 0x0 ;  /* 0x0000000000007b1d */ /* 0x000fec0000010000 */
[----:B------:R-:W-:Y:S05]  /*3520*/  LDSM.16.M88.4 R16, [R218] ;  /* 0x00000000da10783b */ /* 0x000fea0000000200 */
[----:B-1----:R-:W1:Y:S05]  /*3530*/  LDSM.16.M88.4 R8, [R2+0x10000] ;  /* 0x010000000208783b */ /* 0x002e6a0000000200 */
[----:B------:R-:W2:Y:S05]  /*3540*/  LDSM.16.M88.4 R84, [R2+0x10800] ;  /* 0x010800000254783b */ /* 0x000eaa0000000200 */
[----:B------:R-:W-:Y:S05]  /*3550*/  LDSM.16.M88.4 R88, [R219] ;  /* 0x00000000db58783b */ /* 0x000fea0000000200 */
[----:B------:R-:W3:Y:S05]  /*3560*/  LDSM.16.M88.4 R92, [R3+0x10000] ;  /* 0x01000000035c783b */ /* 0x000eea0000000200 */
[----:B------:R-:W4:Y:S05]  /*3570*/  LDSM.16.M88.4 R96, [R3+0x10800] ;  /* 0x010800000360783b */ /* 0x000f2a0000000200 */
[----:B------:R-:W-:Y:S05]  /*3580*/  LDSM.16.M88.4 R100, [R223] ;  /* 0x00000000df64783b */ /* 0x000fea0000000200 */
[----:B------:R-:W3:Y:S05]  /*3590*/  LDSM.16.M88.4 R104, [R217+0x10000] ;  /* 0x01000000d968783b */ /* 0x000eea0000000200 */
[----:B------:R-:W4:Y:S01]  /*35a0*/  LDSM.16.M88.4 R108, [R217+0x10800] ;  /* 0x01080000d96c783b */ /* 0x000f220000000200 */
[C---:B-1----:R-:W-:Y:S04]  /*35b0*/  HMMA.16816.F32.BF16 R4, R16.reuse, R8, RZ ;  /* 0x000000081004723c */ /* 0x042fe800000418ff */
[----:B------:R-:W-:Y:S04]  /*35c0*/  LDSM.16.M88.4 R112, [R216+0x10800] ;  /* 0x01080000d870783b */ /* 0x000fe80000000200 */
[C---:B------:R-:W-:Y:S08]  /*35d0*/  HMMA.16816.F32.BF16 R8, R16.reuse, R10, RZ ;  /* 0x0000000a1008723c */ /* 0x040ff000000418ff */
[C---:B--2---:R-:W-:Y:S08]  /*35e0*/  HMMA.16816.F32.BF16 R12, R16.reuse, R84, RZ ;  /* 0x00000054100c723c */ /* 0x044ff000000418ff */
[----:B------:R-:W-:Y:S01]  /*35f0*/  HMMA.16816.F32.BF16 R16, R16, R86, RZ ;  /* 0x000000561010723c */ /* 0x000fe200000418ff */
[----:B------:R-:W-:Y:S07]  /*3600*/  LDSM.16.M88.4 R84, [R222] ;  /* 0x00000000de54783b */ /* 0x000fee0000000200 */
[C---:B---3--:R-:W-:Y:S08]  /*3610*/  HMMA.16816.F32.BF16 R4, R88.reuse, R92, R4 ;  /* 0x0000005c5804723c */ /* 0x048ff00000041804 */
[C---:B------:R-:W-:Y:S01]  /*3620*/  HMMA.16816.F32.BF16 R8, R88.reuse, R94, R8 ;  /* 0x0000005e5808723c */ /* 0x040fe20000041808 */
[----:B------:R-:W1:Y:S07]  /*3630*/  LDSM.16.M88.4 R92, [R216+0x10000] ;  /* 0x01000000d85c783b */ /* 0x000e6e0000000200 */
[C---:B----4-:R-:W-:Y:S08]  /*3640*/  HMMA.16816.F32.BF16 R12, R88.reuse, R96, R12 ;  /* 0x00000060580c723c */ /* 0x050ff0000004180c */
[----:B------:R-:W-:Y:S01]  /*3650*/  HMMA.16816.F32.BF16 R16, R88, R98, R16 ;  /* 0x000000625810723c */ /* 0x000fe20000041810 */
[----:B------:R-:W-:Y:S05]  /*3660*/  LDSM.16.M88.4 R88, [R218+0x2000] ;  /* 0x00200000da58783b */ /* 0x000fea0000000200 */
[----:B------:R-:W2:Y:S02]  /*3670*/  LDSM.16.M88.4 R96, [R2+0x12000] ;  /* 0x012000000260783b */ /* 0x000ea40000000200 */
[C---:B------:R-:W-:Y:S08]  /*3680*/  HMMA.16816.F32.BF16 R4, R100.reuse, R104, R4 ;  /* 0x000000686404723c */ /* 0x040ff00000041804 */
[C---:B------:R-:W-:Y:S01]  /*3690*/  HMMA.16816.F32.BF16 R8, R100.reuse, R106, R8 ;  /* 0x0000006a6408723c */ /* 0x040fe20000041808 */
[----:B------:R-:W3:Y:S07]  /*36a0*/  LDSM.16.M88.4 R104, [R2+0x12800] ;  /* 0x012800000268783b */ /* 0x000eee0000000200 */
        /* <DEDUP_REMOVED lines=72> */
[----:B------:R-:W3:Y:S07]  /*3b30*/  LDSM.16.M88.4 R84, [R217+0x16800] ;  /* 0x01680000d954783b */ /* 0x000eee0000000200 */
[C---:B-1----:R-:W-:Y:S08]  /*3b40*/  HMMA.16816.F32.BF16 R4, R88.reuse, R100, R4 ;  /* 0x000000645804723c */ /* 0x042ff00000041804 */
[C---:B------:R-:W-:Y:S01]  /*3b50*/  HMMA.16816.F32.BF16 R8, R88.reuse, R102, R8 ;  /* 0x000000665808723c */ /* 0x040fe20000041808 */
[----:B------:R-:W1:Y:S07]  /*3b60*/  LDSM.16.M88.4 R100, [R222+0x6000] ;  /* 0x00600000de64783b */ /* 0x000e6e0000000200 */
[C---:B------:R-:W-:Y:S08]  /*3b70*/  HMMA.16816.F32.BF16 R12, R88.reuse, R104, R12 ;  /* 0x00000068580c723c */ /* 0x040ff0000004180c */
[----:B------:R-:W-:Y:S07]  /*3b80*/  HMMA.16816.F32.BF16 R16, R88, R106, R16 ;  /* 0x0000006a5810723c */ /* 0x000fee0000041810 */
[----:B------:R-:W-:Y:S01]  /*3b90*/  IMAD.U32 R88, RZ, RZ, UR21 ;  /* 0x00000015ff587e24 */ /* 0x000fe2000f8e00ff */
[C---:B--2---:R-:W-:Y:S05]  /*3ba0*/  HMMA.16816.F32.BF16 R4, R92.reuse, R96, R4 ;  /* 0x000000605c04723c */ /* 0x044fea0000041804 */
[----:B------:R-:W-:Y:S02]  /*3bb0*/  @!P0 IMAD R88, R88, 0x40, R247 ;  /* 0x0000004058588824 */ /* 0x000fe400078e02f7 */
[----:B------:R-:W-:Y:S01]  /*3bc0*/  FMUL.FTZ R89, R239, 1.4426950216293334961 ;  /* 0x3fb8aa3bef597820 */ /* 0x000fe20000410000 */
[C---:B------:R-:W-:Y:S04]  /*3bd0*/  HMMA.16816.F32.BF16 R8, R92.reuse, R98, R8 ;  /* 0x000000625c08723c */ /* 0x040fe80000041808 */
[----:B------:R-:W-:Y:S04]  /*3be0*/  FSEL R89, R89, RZ, P1 ;  /* 0x000000ff59597208 */ /* 0x000fe80000800000 */
[C---:B---3--:R-:W-:Y:S07]  /*3bf0*/  HMMA.16816.F32.BF16 R12, R92.reuse, R84, R12 ;  /* 0x000000545c0c723c */ /* 0x048fee000004180c */
[----:B------:R-:W-:Y:S01]  /*3c00*/  @!P0 IADD3 R84, R246, UR11, RZ ;  /* 0x0000000bf6548c10 */ /* 0x000fe2000fffe0ff */
[----:B------:R-:W-:Y:S04]  /*3c10*/  HMMA.16816.F32.BF16 R16, R92, R86, R16 ;  /* 0x000000565c10723c */ /* 0x000fe80000041810 */
[C---:B------:R-:W-:Y:S02]  /*3c20*/  @!P0 IMNMX R91, R84.reuse, UR16, PT ;  /* 0x00000010545b8c17 */ /* 0x040fe4000b800200 */
[----:B------:R-:W-:Y:S02]  /*3c30*/  @!P0 IADD3 R90, R84, 0x8, RZ ;  /* 0x00000008545a8810 */ /* 0x000fe40007ffe0ff */
[C---:B-1----:R-:W-:Y:S01]  /*3c40*/  HMMA.16816.F32.BF16 R4, R100.reuse, R108, R4 ;  /* 0x0000006c6404723c */ /* 0x042fe20000041804 */
[----:B------:R-:W1:Y:S04]  /*3c50*/  LDSM.16.M88.4 R84, [R216+0x16800] ;  /* 0x01680000d854783b */ /* 0x000e680000000200 */
[CC--:B------:R-:W-:Y:S02]  /*3c60*/  @!P0 ISETP.GE.AND P2, PT, R88.reuse, R91.reuse, PT ;  /* 0x0000005b5800820c */ /* 0x0c0fe40003f46270 */
[----:B------:R-:W-:Y:S01]  /*3c70*/  @!P0 IADD3 R92, R88, 0x1, RZ ;  /* 0x00000001585c8810 */ /* 0x000fe20007ffe0ff */
[C---:B------:R-:W-:Y:S03]  /*3c80*/  HMMA.16816.F32.BF16 R8, R100.reuse, R110, R8 ;  /* 0x0000006e6408723c */ /* 0x040fe60000041808 */
[-C--:B------:R-:W-:Y:S02]  /*3c90*/  @!P0 ISETP.GE.AND P1, PT, R92, R91.reuse, PT ;  /* 0x0000005b5c00820c */ /* 0x080fe40003f26270 */
[----:B------:R-:W-:Y:S11]  /*3ca0*/  @!P0 IMNMX R90, R90, UR16, PT ;  /* 0x000000105a5a8c17 */ /* 0x000ff6000b800200 */
[----:B------:R-:W-:Y:S02]  /*3cb0*/  @!P0 FSEL R4, R4, -INF , !P2 ;  /* 0xff80000004048808 */ /* 0x000fe40005000000 */
[-C--:B------:R-:W-:Y:S02]  /*3cc0*/  @!P0 ISETP.GE.AND P2, PT, R88, R90.reuse, PT ;  /* 0x0000005a5800820c */ /* 0x080fe40003f46270 */
[----:B------:R-:W-:Y:S01]  /*3cd0*/  @!P0 FSEL R5, R5, -INF , !P1 ;  /* 0xff80000005058808 */ /* 0x000fe20004800000 */
[--C-:B------:R-:W-:Y:S01]  /*3ce0*/  FFMA.FTZ R4, R4, c[0x0][0x23c], -R89.reuse ;  /* 0x00008f0004047a23 */ /* 0x100fe20000010859 */
[----:B------:R-:W-:Y:S02]  /*3cf0*/  FSETP.NEU.FTZ.AND P1, PT, R240, -INF , PT ;  /* 0xff800000f000780b */ /* 0x000fe40003f3d000 */
[----:B------:R-:W-:Y:S01]  /*3d00*/  @!P0 FSEL R6, R6, -INF , !P2 ;  /* 0xff80000006068808 */ /* 0x000fe20005000000 */
[----:B------:R2:W-:Y:S01]  /*3d10*/  MUFU.EX2 R128, R4 ;  /* 0x0000000400807308 */ /* 0x0005e20000000800 */
[--C-:B------:R-:W-:Y:S01]  /*3d20*/  FFMA.FTZ R5, R5, c[0x0][0x23c], -R89.reuse ;  /* 0x00008f0005057a23 */ /* 0x100fe20000010859 */
[C---:B-1----:R-:W-:Y:S08]  /*3d30*/  HMMA.16816.F32.BF16 R12, R100.reuse, R84, R12 ;  /* 0x00000054640c723c */ /* 0x042ff0000004180c */
[----:B------:R1:W3:Y:S01]  /*3d40*/  MUFU.EX2 R126, R5 ;  /* 0x00000005007e7308 */ /* 0x0002e20000000800 */
[----:B------:R-:W-:Y:S03]  /*3d50*/  HMMA.16816.F32.BF16 R16, R100, R86, R16 ;  /* 0x000000566410723c */ /* 0x000fe60000041810 */
[----:B--2---:R-:W-:Y:S05]  /*3d60*/  FMUL.FTZ R4, R240, 1.4426950216293334961 ;  /* 0x3fb8aa3bf0047820 */ /* 0x004fea0000410000 */
[----:B------:R-:W-:Y:S02]  /*3d70*/  FSEL R4, R4, RZ, P1 ;  /* 0x000000ff04047208 */ /* 0x000fe40000800000 */
[-C--:B------:R-:W-:Y:S03]  /*3d80*/  @!P0 ISETP.GE.AND P1, PT, R92, R90.reuse, PT ;  /* 0x0000005a5c00820c */ /* 0x080fe60003f26270 */
[--C-:B------:R-:W-:Y:S01]  /*3d90*/  FFMA.FTZ R6, R6, c[0x0][0x23c], -R4.reuse ;  /* 0x00008f0006067a23 */ /* 0x100fe20000010804 */
[----:B-1----:R-:W-:Y:S02]  /*3da0*/  @!P0 IADD3 R5, R88, 0x8, RZ ;  /* 0x0000000858058810 */ /* 0x002fe40007ffe0ff */
[----:B------:R-:W-:Y:S01]  /*3db0*/  @!P0 FSEL R7, R7, -INF , !P1 ;  /* 0xff80000007078808 */ /* 0x000fe20004800000 */
[----:B------:R1:W-:Y:S01]  /*3dc0*/  MUFU.EX2 R131, R6 ;  /* 0x0000000600837308 */ /* 0x0003e20000000800 */
[-C--:B------:R-:W-:Y:S03]  /*3dd0*/  @!P0 ISETP.GE.AND P1, PT, R5, R91.reuse, PT ;  /* 0x0000005b0500820c */ /* 0x080fe60003f26270 */
[--C-:B------:R-:W-:Y:S01]  /*3de0*/  FFMA.FTZ R7, R7, c[0x0][0x23c], -R4.reuse ;  /* 0x00008f0007077a23 */ /* 0x100fe20000010804 */
[----:B------:R-:W-:Y:S05]  /*3df0*/  @!P0 FSEL R8, R8, -INF , !P1 ;  /* 0xff80000008088808 */ /* 0x000fea0004800000 */
[----:B------:R-:W2:Y:S01]  /*3e00*/  MUFU.EX2 R130, R7 ;  /* 0x0000000700827308 */ /* 0x000ea20000000800 */
[--C-:B------:R-:W-:Y:S09]  /*3e10*/  FFMA.FTZ R8, R8, c[0x0][0x23c], -R89.reuse ;  /* 0x00008f0008087a23 */ /* 0x100ff20000010859 */
[----:B------:R-:W-:Y:S01]  /*3e20*/  MUFU.EX2 R125, R8 ;  /* 0x00000008007d7308 */ /* 0x000fe20000000800 */
[----:B-1----:R-:W-:Y:S04]  /*3e30*/  @!P0 IADD3 R6, R88, 0x9, RZ ;  /* 0x0000000958068810 */ /* 0x002fe80007ffe0ff */
[-C--:B------:R-:W-:Y:S04]  /*3e40*/  @!P0 ISETP.GE.AND P1, PT, R6, R91.reuse, PT ;  /* 0x0000005b0600820c */ /* 0x080fe80003f26270 */
[----:B------:R-:W-:Y:S02]  /*3e50*/  @!P0 FSEL R9, R9, -INF , !P1 ;  /* 0xff80000009098808 */ /* 0x000fe40004800000 */
[-C--:B------:R-:W-:Y:S02]  /*3e60*/  @!P0 ISETP.GE.AND P1, PT, R5, R90.reuse, PT ;  /* 0x0000005a0500820c */ /* 0x080fe40003f26270 */
[----:B------:R-:W-:Y:S01]  /*3e70*/  @!P0 IADD3 R5, R88, 0x10, RZ ;  /* 0x0000001058058810 */ /* 0x000fe20007ffe0ff */
[--C-:B------:R-:W-:Y:S01]  /*3e80*/  FFMA.FTZ R9, R9, c[0x0][0x23c], -R89.reuse ;  /* 0x00008f0009097a23 */ /* 0x100fe20000010859 */
[----:B------:R-:W-:Y:S02]  /*3e90*/  @!P0 FSEL R10, R10, -INF , !P1 ;  /* 0xff8000000a0a8808 */ /* 0x000fe40004800000 */
[-C--:B------:R-:W-:Y:S01]  /*3ea0*/  @!P0 ISETP.GE.AND P1, PT, R6, R90.reuse, PT ;  /* 0x0000005a0600820c */ /* 0x080fe20003f26270 */
[----:B------:R-:W-:Y:S01]  /*3eb0*/  MUFU.EX2 R122, R9 ;  /* 0x00000009007a7308 */ /* 0x000fe20000000800 */
[----:B------:R-:W-:Y:S01]  /*3ec0*/  @!P0 IADD3 R6, R88, 0x11, RZ ;  /* 0x0000001158068810 */ /* 0x000fe20007ffe0ff */
[--C-:B------:R-:W-:Y:S01]  /*3ed0*/  FFMA.FTZ R10, R10, c[0x0][0x23c], -R4.reuse ;  /* 0x00008f000a0a7a23 */ /* 0x100fe20000010804 */
[----:B------:R-:W-:Y:S02]  /*3ee0*/  @!P0 FSEL R11, R11, -INF , !P1 ;  /* 0xff8000000b0b8808 */ /* 0x000fe40004800000 */
[-C--:B------:R-:W-:Y:S03]  /*3ef0*/  @!P0 ISETP.GE.AND P1, PT, R5, R91.reuse, PT ;  /* 0x0000005b0500820c */ /* 0x080fe60003f26270 */
[--C-:B------:R-:W-:Y:S01]  /*3f00*/  FFMA.FTZ R11, R11, c[0x0][0x23c], -R4.reuse ;  /* 0x00008f000b0b7a23 */ /* 0x100fe20000010804 */
[----:B------:R-:W-:Y:S01]  /*3f10*/  @!P0 FSEL R12, R12, -INF , !P1 ;  /* 0xff8000000c0c8808 */ /* 0x000fe20004800000 */
[----:B------:R-:W-:Y:S01]  /*3f20*/  MUFU.EX2 R129, R10 ;  /* 0x0000000a00817308 */ /* 0x000fe20000000800 */
[-C--:B------:R-:W-:Y:S03]  /*3f30*/  @!P0 ISETP.GE.AND P1, PT, R6, R91.reuse, PT ;  /* 0x0000005b0600820c */ /* 0x080fe60003f26270 */
[--C-:B------:R-:W-:Y:S01]  /*3f40*/  FFMA.FTZ R12, R12, c[0x0][0x23c], -R89.reuse ;  /* 0x00008f000c0c7a23 */ /* 0x100fe20000010859 */
[----:B------:R-:W-:Y:S02]  /*3f50*/  @!P0 FSEL R13, R13, -INF , !P1 ;  /* 0xff8000000d0d8808 */ /* 0x000fe40004800000 */
[-C--:B------:R-:W-:Y:S02]  /*3f60*/  @!P0 ISETP.GE.AND P1, PT, R5, R90.reuse, PT ;  /* 0x0000005a0500820c */ /* 0x080fe40003f26270 */
[----:B------:R-:W-:Y:S01]  /*3f70*/  @!P0 IADD3 R5, R88, 0x18, RZ ;  /* 0x0000001858058810 */ /* 0x000fe20007ffe0ff */
[----:B------:R-:W1:Y:S01]  /*3f80*/  MUFU.EX2 R127, R11 ;  /* 0x0000000b007f7308 */ /* 0x000e620000000800 */
[----:B------:R-:W-:Y:S01]  /*3f90*/  @!P0 FSEL R14, R14, -INF , !P1 ;  /* 0xff8000000e0e8808 */ /* 0x000fe20004800000 */
[--C-:B------:R-:W-:Y:S01]  /*3fa0*/  FFMA.FTZ R13, R13, c[0x0][0x23c], -R89.reuse ;  /* 0x00008f000d0d7a23 */ /* 0x100fe20000010859 */
[----:B------:R-:W-:Y:S02]  /*3fb0*/  @!P0 ISETP.GE.AND P1, PT, R6, R90, PT ;  /* 0x0000005a0600820c */ /* 0x000fe40003f26270 */
[----:B------:R-:W-:Y:S01]  /*3fc0*/  @!P0 IADD3 R88, R88, 0x19, RZ ;  /* 0x0000001958588810 */ /* 0x000fe20007ffe0ff */
[--C-:B------:R-:W-:Y:S01]  /*3fd0*/  FFMA.FTZ R14, R14, c[0x0][0x23c], -R4.reuse ;  /* 0x00008f000e0e7a23 */ /* 0x100fe20000010804 */
[----:B------:R-:W-:Y:S02]  /*3fe0*/  @!P0 FSEL R15, R15, -INF , !P1 ;  /* 0xff8000000f0f8808 */ /* 0x000fe40004800000 */
[-C--:B------:R-:W-:Y:S01]  /*3ff0*/  @!P0 ISETP.GE.AND P1, PT, R5, R91.reuse, PT ;  /* 0x0000005b0500820c */ /* 0x080fe20003f26270 */
[----:B------:R-:W-:Y:S01]  /*4000*/  MUFU.EX2 R121, R12 ;  /* 0x0000000c00797308 */ /* 0x000fe20000000800 */
[----:B---3--:R-:W-:Y:S01]  /*4010*/  F2FP.BF16.PACK_AB R6, R126, R128 ;  /* 0x000000807e06723e */ /* 0x008fe200000010ff */
[--C-:B------:R-:W-:Y:S01]  /*4020*/  FFMA.FTZ R15, R15, c[0x0][0x23c], -R4.reuse ;  /* 0x00008f000f0f7a23 */ /* 0x100fe20000010804 */
[----:B------:R-:W-:Y:S02]  /*4030*/  @!P0 FSEL R16, R16, -INF , !P1 ;  /* 0xff80000010108808 */ /* 0x000fe40004800000 */
[----:B------:R-:W-:Y:S01]  /*4040*/  @!P0 ISETP.GE.AND P1, PT, R88, R91, PT ;  /* 0x0000005b5800820c */ /* 0x000fe20003f26270 */
[----:B------:R3:W-:Y:S02]  /*4050*/  STS [R231+0x22000], R6 ;  /* 0x02200006e7007388 */ /* 0x0007e40000000800 */
[--C-:B------:R-:W-:Y:S01]  /*4060*/  FFMA.FTZ R16, R16, c[0x0][0x23c], -R89.reuse ;  /* 0x00008f0010107a23 */ /* 0x100fe20000010859 */
[----:B------:R-:W-:Y:S01]  /*4070*/  @!P0 FSEL R17, R17, -INF , !P1 ;  /* 0xff80000011118808 */ /* 0x000fe20004800000 */
[----:B------:R-:W4:Y:S01]  /*4080*/  MUFU.EX2 R118, R13 ;  /* 0x0000000d00767308 */ /* 0x000f220000000800 */
[-C--:B------:R-:W-:Y:S02]  /*4090*/  @!P0 ISETP.GE.AND P1, PT, R5, R90.reuse, PT ;  /* 0x0000005a0500820c */ /* 0x080fe40003f26270 */
[----:B--2---:R-:W-:Y:S01]  /*40a0*/  F2FP.BF16.PACK_AB R5, R130, R131 ;  /* 0x000000838205723e */ /* 0x004fe200000010ff */
[----:B------:R-:W-:Y:S01]  /*40b0*/  FFMA.FTZ R89, R17, c[0x0][0x23c], -R89 ;  /* 0x00008f0011597a23 */ /* 0x000fe20000010859 */
[----:B------:R-:W-:Y:S02]  /*40c0*/  @!P0 FSEL R18, R18, -INF , !P1 ;  /* 0xff80000012128808 */ /* 0x000fe40004800000 */
[----:B------:R-:W-:Y:S01]  /*40d0*/  @!P0 ISETP.GE.AND P1, PT, R88, R90, PT ;  /* 0x0000005a5800820c */ /* 0x000fe20003f26270 */
[----:B------:R2:W-:Y:S01]  /*40e0*/  STS [R231+0x22400], R5 ;  /* 0x02240005e7007388 */ /* 0x0005e20000000800 */
[----:B-1----:R-:W-:Y:S01]  /*40f0*/  F2FP.BF16.PACK_AB R8, R127, R129 ;  /* 0x000000817f08723e */ /* 0x002fe200000010ff */
[--C-:B------:R-:W-:Y:S01]  /*4100*/  FFMA.FTZ R18, R18, c[0x0][0x23c], -R4.reuse ;  /* 0x00008f0012127a23 */ /* 0x100fe20000010804 */
[----:B------:R-:W-:Y:S01]  /*4110*/  @!P0 FSEL R19, R19, -INF , !P1 ;  /* 0xff80000013138808 */ /* 0x000fe20004800000 */
[----:B------:R-:W-:Y:S02]  /*4120*/  MUFU.EX2 R124, R14 ;  /* 0x0000000e007c7308 */ /* 0x000fe40000000800 */
[----:B------:R-:W-:Y:S02]  /*4130*/  STS [R238+0x22400], R8 ;  /* 0x02240008ee007388 */ /* 0x000fe40000000800 */
[----:B------:R-:W-:Y:S06]  /*4140*/  FFMA.FTZ R4, R19, c[0x0][0x23c], -R4 ;  /* 0x00008f0013047a23 */ /* 0x000fec0000010804 */
[----:B------:R1:W-:Y:S01]  /*4150*/  MUFU.EX2 R119, R4 ;  /* 0x0000000400777308 */ /* 0x0003e20000000800 */
[----:B----4-:R-:W-:Y:S09]  /*4160*/  F2FP.BF16.PACK_AB R7, R118, R121 ;  /* 0x000000797607723e */ /* 0x010ff200000010ff */
[----:B------:R-:W3:Y:S10]  /*4170*/  MUFU.EX2 R123, R15 ;  /* 0x0000000f007b7308 */ /* 0x000ef40000000800 */
[----:B------:R-:W-:Y:S01]  /*4180*/  MUFU.EX2 R117, R16 ;  /* 0x0000001000757308 */ /* 0x000fe20000000800 */
[----:B-1----:R-:W-:Y:S05]  /*4190*/  F2FP.BF16.PACK_AB R4, R122, R125 ;  /* 0x0000007d7a04723e */ /* 0x002fea00000010ff */
[----:B------:R1:W-:Y:S04]  /*41a0*/  STS [R238+0x22000], R4 ;  /* 0x02200004ee007388 */ /* 0x0003e80000000800 */
[----:B------:R-:W2:Y:S01]  /*41b0*/  MUFU.EX2 R116, R89 ;  /* 0x0000005900747308 */ /* 0x000ea20000000800 */
[----:B---3--:R-:W-:Y:S01]  /*41c0*/  F2FP.BF16.PACK_AB R6, R123, R124 ;  /* 0x0000007c7b06723e */ /* 0x008fe200000010ff */
[----:B------:R-:W-:Y:S08]  /*41d0*/  STS [R236+0x22000], R7 ;  /* 0x02200007ec007388 */ /* 0x000ff00000000800 */
[----:B------:R-:W1:Y:S01]  /*41e0*/  MUFU.EX2 R120, R18 ;  /* 0x0000001200787308 */ /* 0x000e620000000800 */
[----:B------:R-:W-:Y:S01]  /*41f0*/  STS [R236+0x22400], R6 ;  /* 0x02240006ec007388 */ /* 0x000fe20000000800 */
[----:B--2---:R-:W-:Y:S05]  /*4200*/  F2FP.BF16.PACK_AB R5, R116, R117 ;  /* 0x000000757405723e */ /* 0x004fea00000010ff */
[----:B------:R-:W-:Y:S01]  /*4210*/  STS [R237+0x22000], R5 ;  /* 0x02200005ed007388 */ /* 0x000fe20000000800 */
[----:B-1----:R-:W-:Y:S05]  /*4220*/  F2FP.BF16.PACK_AB R4, R119, R120 ;  /* 0x000000787704723e */ /* 0x002fea00000010ff */
[----:B------:R-:W-:Y:S05]  /*4230*/  STS [R237+0x22400], R4 ;  /* 0x02240004ed007388 */ /* 0x000fea0000000800 */
[----:B------:R-:W-:Y:S05]  /*4240*/  LDSM.16.M88.4 R16, [R218+0x8000] ;  /* 0x00800000da10783b */ /* 0x000fea0000000200 */
[----:B------:R-:W1:Y:S05]  /*4250*/  LDSM.16.M88.4 R8, [R2+0x18000] ;  /* 0x018000000208783b */ /* 0x000e6a0000000200 */
[----:B------:R-:W2:Y:S05]  /*4260*/  LDSM.16.M88.4 R84, [R2+0x18800] ;  /* 0x018800000254783b */ /* 0x000eaa0000000200 */
[----:B------:R-:W-:Y:S05]  /*4270*/  LDSM.16.M88.4 R88, [R219+0x8000] ;  /* 0x00800000db58783b */ /* 0x000fea0000000200 */
[----:B------:R-:W3:Y:S05]  /*4280*/  LDSM.16.M88.4 R92, [R3+0x18000] ;  /* 0x01800000035c783b */ /* 0x000eea0000000200 */
[----:B------:R-:W4:Y:S05]  /*4290*/  LDSM.16.M88.4 R96, [R3+0x18800] ;  /* 0x018800000360783b */ /* 0x000f2a0000000200 */
[----:B------:R-:W-:Y:S05]  /*42a0*/  LDSM.16.M88.4 R100, [R223+0x8000] ;  /* 0x00800000df64783b */ /* 0x000fea0000000200 */
[----:B------:R-:W3:Y:S05]  /*42b0*/  LDSM.16.M88.4 R104, [R217+0x18000] ;  /* 0x01800000d968783b */ /* 0x000eea0000000200 */
[----:B------:R-:W4:Y:S01]  /*42c0*/  LDSM.16.M88.4 R108, [R217+0x18800] ;  /* 0x01880000d96c783b */ /* 0x000f220000000200 */
[C---:B-1----:R-:W-:Y:S04]  /*42d0*/  HMMA.16816.F32.BF16 R4, R16.reuse, R8, RZ ;  /* 0x000000081004723c */ /* 0x042fe800000418ff */
[----:B------:R-:W-:Y:S04]  /*42e0*/  LDSM.16.M88.4 R112, [R216+0x18800] ;  /* 0x01880000d870783b */ /* 0x000fe80000000200 */
[C---:B------:R-:W-:Y:S08]  /*42f0*/  HMMA.16816.F32.BF16 R8, R16.reuse, R10, RZ ;  /* 0x0000000a1008723c */ /* 0x040ff000000418ff */
[C---:B--2---:R-:W-:Y:S08]  /*4300*/  HMMA.16816.F32.BF16 R12, R16.reuse, R84, RZ ;  /* 0x00000054100c723c */ /* 0x044ff000000418ff */
[----:B------:R-:W-:Y:S01]  /*4310*/  HMMA.16816.F32.BF16 R16, R16, R86, RZ ;  /* 0x000000561010723c */ /* 0x000fe200000418ff */
[----:B------:R-:W-:Y:S07]  /*4320*/  LDSM.16.M88.4 R84, [R222+0x8000] ;  /* 0x00800000de54783b */ /* 0x000fee0000000200 */
        /* <DEDUP_REMOVED lines=9> */
[----:B------:R-:W-:Y:S07]  /*43c0*/  LDSM.16.M88.4 R104, [R3+0x1a000] ;  /* 0x01a000000368783b */ /* 0x000fee0000000200 */
[C---:B------:R-:W-:Y:S08]  /*43d0*/  HMMA.16816.F32.BF16 R12, R100.reuse, R108, R12 ;  /* 0x0000006c640c723c */ /* 0x040ff0000004180c */
[----:B------:R-:W-:Y:S01]  /*43e0*/  HMMA.16816.F32.BF16 R16, R100, R110, R16 ;  /* 0x0000006e6410723c */ /* 0x000fe20000041810 */
[----:B------:R-:W3:Y:S05]  /*43f0*/  LDSM.16.M88.4 R100, [R2+0x1a800] ;  /* 0x01a800000264783b */ /* 0x000eea0000000200 */
[----:B------:R-:W-:Y:S02]  /*4400*/  LDSM.16.M88.4 R108, [R217+0x1a000] ;  /* 0x01a00000d96c783b */ /* 0x000fe40000000200 */
[C---:B-1----:R-:W-:Y:S08]  /*4410*/  HMMA.16816.F32.BF16 R4, R84.reuse, R92, R4 ;  /* 0x0000005c5404723c */ /* 0x042ff00000041804 */
[C---:B------:R-:W-:Y:S01]  /*4420*/  HMMA.16816.F32.BF16 R8, R84.reuse, R94, R8 ;  /* 0x0000005e5408723c */ /* 0x040fe20000041808 */
[----:B------:R-:W1:Y:S07]  /*4430*/  LDSM.16.M88.4 R92, [R219+0xa000] ;  /* 0x00a00000db5c783b */ /* 0x000e6e0000000200 */
[C---:B------:R-:W-:Y:S07]  /*4440*/  HMMA.16816.F32.BF16 R12, R84.reuse, R112, R12 ;  /* 0x00000070540c723c */ /* 0x040fee000004180c */
[----:B------:R-:W-:Y:S01]  /*4450*/  IADD3 R112, P0, R242, UR10, RZ ;  /* 0x0000000af2707c10 */ /* 0x000fe2000ff1e0ff */
[----:B------:R-:W-:Y:S01]  /*4460*/  HMMA.16816.F32.BF16 R16, R84, R114, R16 ;  /* 0x000000725410723c */ /* 0x000fe20000041810 */
[----:B------:R-:W2:Y:S03]  /*4470*/  LDSM.16.M88.4 R84, [R3+0x1a800] ;  /* 0x01a800000354783b */ /* 0x000ea60000000200 */
[----:B------:R-:W-:Y:S02]  /*4480*/  IADD3.X R113, R241, UR9, RZ, P0, !PT ;  /* 0x00000009f1717c10 */ /* 0x000fe400087fe4ff */
[C---:B------:R-:W-:Y:S02]  /*4490*/  LEA R228, P0, R252.reuse, R228, 0x2 ;  /* 0x000000e4fce47211 */ /* 0x040fe400078010ff */
[C---:B--2---:R-:W-:Y:S01]  /*44a0*/  HMMA.16816.F32.BF16 R4, R88.reuse, R96, R4 ;  /* 0x000000605804723c */ /* 0x044fe20000041804 */
[----:B------:R2:W4:Y:S04]  /*44b0*/  LDG.E R114, [R112.64] ;  /* 0x0000000470727981 */ /* 0x000528000c1e1900 */
[----:B------:R-:W-:Y:S03]  /*44c0*/  LEA.HI.X.SX32 R229, R252, R229, 0x2, P0 ;  /* 0x000000e5fce57211 */ /* 0x000fe600000f16ff */
[C---:B------:R-:W-:Y:S01]  /*44d0*/  HMMA.16816.F32.BF16 R8, R88.reuse, R98, R8 ;  /* 0x000000625808723c */ /* 0x040fe20000041808 */
[----:B------:R-:W2:Y:S07]  /*44e0*/  LDSM.16.M88.4 R96, [R223+0xa000] ;  /* 0x00a00000df60783b */ /* 0x000eae0000000200 */
[C---:B---3--:R-:W-:Y:S08]  /*44f0*/  HMMA.16816.F32.BF16 R12, R88.reuse, R100, R12 ;  /* 0x00000064580c723c */ /* 0x048ff0000004180c */
[----:B------:R-:W-:Y:S01]  /*4500*/  HMMA.16816.F32.BF16 R16, R88, R102, R16 ;  /* 0x000000665810723c */ /* 0x000fe20000041810 */
[----:B------:R-:W3:Y:S05]  /*4510*/  LDSM.16.M88.4 R88, [R217+0x1a800] ;  /* 0x01a80000d958783b */ /* 0x000eea0000000200 */
[----:B--2---:R-:W2:Y:S02]  /*4520*/  LDG.E R112, [R112.64+0x20] ;  /* 0x0000200470707981 */ /* 0x004ea4000c1e1900 */
[C---:B-1----:R-:W-:Y:S03]  /*4530*/  HMMA.16816.F32.BF16 R4, R92.reuse, R104, R4 ;  /* 0x000000685c04723c */ /* 0x042fe60000041804 */
[----:B------:R-:W-:Y:S05]  /*4540*/  LDSM.16.M88.4 R100, [R222+0xa000] ;  /* 0x00a00000de64783b */ /* 0x000fea0000000200 */
[C---:B------:R-:W-:Y:S01]  /*4550*/  HMMA.16816.F32.BF16 R8, R92.reuse, R106, R8 ;  /* 0x0000006a5c08723c */ /* 0x040fe20000041808 */
[----:B------:R-:W1:Y:S07]  /*4560*/  LDSM.16.M88.4 R104, [R216+0x1a000] ;  /* 0x01a00000d868783b */ /* 0x000e6e0000000200 */
[C---:B------:R-:W-:Y:S08]  /*4570*/  HMMA.16816.F32.BF16 R12, R92.reuse, R84, R12 ;  /* 0x000000545c0c723c */ /* 0x040ff0000004180c */
        /* <DEDUP_REMOVED lines=10> */
[C---:B-1----:R-:W-:Y:S08]  /*4620*/  HMMA.16816.F32.BF16 R4, R100.reuse, R104, R4 ;  /* 0x000000686404723c */ /* 0x042ff00000041804 */
        /* <DEDUP_REMOVED lines=32> */
[----:B------:R-:W4:Y:S05]  /*4830*/  LDSM.16.M88.4 R84, [R3+0x1e800] ;  /* 0x01e800000354783b */ /* 0x000f2a0000000200 */
[----:B------:R-:W-:Y:S02]  /*4840*/  LDSM.16.M88.4 R92, [R223+0xe000] ;  /* 0x00e00000df5c783b */ /* 0x000fe40000000200 */
[C---:B------:R-:W-:Y:S08]  /*4850*/  HMMA.16816.F32.BF16 R4, R96.reuse, R108, R4 ;  /* 0x0000006c6004723c */ /* 0x040ff00000041804 */
[C---:B------:R-:W-:Y:S01]  /*4860*/  HMMA.16816.F32.BF16 R8, R96.reuse, R110, R8 ;  /* 0x0000006e6008723c */ /* 0x040fe20000041808 */
[----:B------:R-:W4:Y:S07]  /*4870*/  LDSM.16.M88.4 R108, [R217+0x1e000] ;  /* 0x01e00000d96c783b */ /* 0x000f2e0000000200 */
[C---:B---3--:R-:W-:Y:S08]  /*4880*/  HMMA.16816.F32.BF16 R12, R96.reuse, R88, R12 ;  /* 0x00000058600c723c */ /* 0x048ff0000004180c */
[----:B------:R-:W-:Y:S01]  /*4890*/  HMMA.16816.F32.BF16 R16, R96, R90, R16 ;  /* 0x0000005a6010723c */ /* 0x000fe20000041810 */
[----:B------:R-:W3:Y:S05]  /*48a0*/  LDSM.16.M88.4 R88, [R217+0x1e800] ;  /* 0x01e80000d958783b */ /* 0x000eea0000000200 */
[----:B------:R-:W-:Y:S02]  /*48b0*/  LDSM.16.M88.4 R96, [R222+0xe000] ;  /* 0x00e00000de60783b */ /* 0x000fe40000000200 */
[C---:B-1----:R-:W-:Y:S08]  /*48c0*/  HMMA.16816.F32.BF16 R4, R100.reuse, R104, R4 ;  /* 0x000000686404723c */ /* 0x042ff00000041804 */
[C---:B------:R-:W-:Y:S01]  /*48d0*/  HMMA.16816.F32.BF16 R8, R100.reuse, R106, R8 ;  /* 0x0000006a6408723c */ /* 0x040fe20000041808 */
[----:B------:R-:W1:Y:S07]  /*48e0*/  LDSM.16.M88.4 R104, [R216+0x1e000] ;  /* 0x01e00000d868783b */ /* 0x000e6e0000000200 */
[C---:B----4-:R-:W-:Y:S08]  /*48f0*/  HMMA.16816.F32.BF16 R12, R100.reuse, R84, R12 ;  /* 0x00000054640c723c */ /* 0x050ff0000004180c */
[----:B------:R-:W-:Y:S01]  /*4900*/  HMMA.16816.F32.BF16 R16, R100, R86, R16 ;  /* 0x000000566410723c */ /* 0x000fe20000041810 */
[----:B------:R-:W4:Y:S07]  /*4910*/  LDSM.16.M88.4 R84, [R216+0x1e800] ;  /* 0x01e80000d854783b */ /* 0x000f2e0000000200 */
[C---:B------:R-:W-:Y:S08]  /*4920*/  HMMA.16816.F32.BF16 R4, R92.reuse, R108, R4 ;  /* 0x0000006c5c04723c */ /* 0x040ff00000041804 */
[C---:B------:R-:W-:Y:S08]  /*4930*/  HMMA.16816.F32.BF16 R8, R92.reuse, R110, R8 ;  /* 0x0000006e5c08723c */ /* 0x040ff00000041808 */
[C---:B---3--:R-:W-:Y:S08]  /*4940*/  HMMA.16816.F32.BF16 R12, R92.reuse, R88, R12 ;  /* 0x000000585c0c723c */ /* 0x048ff0000004180c */
[----:B------:R-:W-:Y:S08]  /*4950*/  HMMA.16816.F32.BF16 R16, R92, R90, R16 ;  /* 0x0000005a5c10723c */ /* 0x000ff00000041810 */
[C---:B-1----:R-:W-:Y:S08]  /*4960*/  HMMA.16816.F32.BF16 R4, R96.reuse, R104, R4 ;  /* 0x000000686004723c */ /* 0x042ff00000041804 */
[C---:B------:R-:W-:Y:S08]  /*4970*/  HMMA.16816.F32.BF16 R8, R96.reuse, R106, R8 ;  /* 0x0000006a6008723c */ /* 0x040ff00000041808 */
[C---:B----4-:R-:W-:Y:S08]  /*4980*/  HMMA.16816.F32.BF16 R12, R96.reuse, R84, R12 ;  /* 0x00000054600c723c */ /* 0x050ff0000004180c */
[----:B------:R-:W-:Y:S04]  /*4990*/  HMMA.16816.F32.BF16 R16, R96, R86, R16 ;  /* 0x000000566010723c */ /* 0x000fe80000041810 */
[C---:B------:R-:W-:Y:S02]  /*49a0*/  FADD.FTZ R84, -R114.reuse, R4 ;  /* 0x0000000472547221 */ /* 0x040fe40000010100 */
[----:B------:R-:W-:Y:S02]  /*49b0*/  FADD.FTZ R4, -R114, R5 ;  /* 0x0000000572047221 */ /* 0x000fe40000010100 */
[----:B------:R-:W-:Y:S04]  /*49c0*/  FMUL.FTZ R5, R128, R84 ;  /* 0x0000005480057220 */ /* 0x000fe80000410000 */
[----:B------:R-:W-:Y:S02]  /*49d0*/  FMUL.FTZ R4, R126, R4 ;  /* 0x000000047e047220 */ /* 0x000fe40000410000 */
[----:B--2---:R-:W-:Y:S02]  /*49e0*/  FADD.FTZ R6, -R112, R6 ;  /* 0x0000000670067221 */ /* 0x004fe40000010100 */
[----:B------:R-:W-:Y:S01]  /*49f0*/  FADD.FTZ R8, -R114, R8 ;  /* 0x0000000872087221 */ /* 0x000fe20000010100 */
[----:B------:R-:W-:Y:S01]  /*4a00*/  F2FP.BF16.PACK_AB R4, R4, R5 ;  /* 0x000000050404723e */ /* 0x000fe200000010ff */
[----:B------:R-:W-:Y:S02]  /*4a10*/  FADD.FTZ R5, -R114, R12 ;  /* 0x0000000c72057221 */ /* 0x000fe40000010100 */
[----:B------:R-:W-:Y:S02]  /*4a20*/  FADD.FTZ R12, -R112, R7 ;  /* 0x00000007700c7221 */ /* 0x000fe40000010100 */
[----:B------:R1:W-:Y:S01]  /*4a30*/  STS [R231+0x20000], R4 ;  /* 0x02000004e7007388 */ /* 0x0003e20000000800 */
[----:B------:R-:W-:Y:S02]  /*4a40*/  FMUL.FTZ R84, R125, R8 ;  /* 0x000000087d547220 */ /* 0x000fe40000410000 */
[C---:B------:R-:W-:Y:S02]  /*4a50*/  FADD.FTZ R17, -R114.reuse, R17 ;  /* 0x0000001172117221 */ /* 0x040fe40000010100 */
[----:B------:R-:W-:Y:S02]  /*4a60*/  FADD.FTZ R16, -R114, R16 ;  /* 0x0000001072107221 */ /* 0x000fe40000010100 */
[----:B------:R-:W-:Y:S02]  /*4a70*/  FMUL.FTZ R7, R116, R17 ;  /* 0x0000001174077220 */ /* 0x000fe40000410000 */
[----:B------:R-:W-:Y:S02]  /*4a80*/  FMUL.FTZ R12, R130, R12 ;  /* 0x0000000c820c7220 */ /* 0x000fe40000410000 */
[----:B------:R-:W-:Y:S02]  /*4a90*/  FADD.FTZ R8, -R114, R13 ;  /* 0x0000000d72087221 */ /* 0x000fe40000010100 */
[----:B------:R-:W-:Y:S02]  /*4aa0*/  FMUL.FTZ R5, R121, R5 ;  /* 0x0000000579057220 */ /* 0x000fe40000410000 */
[----:B------:R-:W-:Y:S02]  /*4ab0*/  FMUL.FTZ R8, R118, R8 ;  /* 0x0000000876087220 */ /* 0x000fe40000410000 */
[----:B------:R-:W-:Y:S02]  /*4ac0*/  FADD.FTZ R10, -R112, R10 ;  /* 0x0000000a700a7221 */ /* 0x000fe40000010100 */
[----:B------:R-:W-:Y:S01]  /*4ad0*/  FADD.FTZ R9, -R114, R9 ;  /* 0x0000000972097221 */ /* 0x000fe20000010100 */
[----:B------:R-:W-:Y:S01]  /*4ae0*/  F2FP.BF16.PACK_AB R8, R8, R5 ;  /* 0x000000050808723e */ /* 0x000fe200000010ff */
[----:B------:R-:W-:Y:S02]  /*4af0*/  FMUL.FTZ R13, R129, R10 ;  /* 0x0000000a810d7220 */ /* 0x000fe40000410000 */
[----:B------:R-:W-:Y:S02]  /*4b00*/  FMUL.FTZ R9, R122, R9 ;  /* 0x000000097a097220 */ /* 0x000fe40000410000 */
[----:B-1----:R-:W-:Y:S02]  /*4b10*/  FMUL.FTZ R4, R117, R16 ;  /* 0x0000001075047220 */ /* 0x002fe40000410000 */
[----:B------:R-:W-:Y:S01]  /*4b20*/  FMUL.FTZ R16, R131, R6 ;  /* 0x0000000683107220 */ /* 0x000fe20000410000 */
[----:B------:R-:W-:Y:S01]  /*4b30*/  F2FP.BF16.PACK_AB R9, R9, R84 ;  /* 0x000000540909723e */ /* 0x000fe200000010ff */
[C---:B------:R-:W-:Y:S01]  /*4b40*/  FADD.FTZ R6, -R112.reuse, R11 ;  /* 0x0000000b70067221 */ /* 0x040fe20000010100 */
[----:B------:R-:W-:Y:S01]  /*4b50*/  F2FP.BF16.PACK_AB R7, R7, R4 ;  /* 0x000000040707723e */ /* 0x000fe200000010ff */
[----:B------:R-:W-:Y:S01]  /*4b60*/  FADD.FTZ R10, -R112, R14 ;  /* 0x0000000e700a7221 */ /* 0x000fe20000010100 */
[----:B------:R-:W-:Y:S01]  /*4b70*/  F2FP.BF16.PACK_AB R4, R12, R16 ;  /* 0x000000100c04723e */ /* 0x000fe200000010ff */
[----:B------:R-:W-:Y:S02]  /*4b80*/  FMUL.FTZ R6, R127, R6 ;  /* 0x000000067f067220 */ /* 0x000fe40000410000 */
[----:B------:R-:W-:Y:S02]  /*4b90*/  FADD.FTZ R5, -R112, R15 ;  /* 0x0000000f70057221 */ /* 0x000fe40000010100 */
[----:B------:R1:W-:Y:S01]  /*4ba0*/  STS [R231+0x20400], R4 ;  /* 0x02040004e7007388 */ /* 0x0003e20000000800 */
[----:B------:R-:W-:Y:S01]  /*4bb0*/  FMUL.FTZ R10, R124, R10 ;  /* 0x0000000a7c0a7220 */ /* 0x000fe20000410000 */
[----:B------:R-:W-:Y:S01]  /*4bc0*/  F2FP.BF16.PACK_AB R6, R6, R13 ;  /* 0x0000000d0606723e */ /* 0x000fe200000010ff */
[----:B------:R-:W-:Y:S02]  /*4bd0*/  FMUL.FTZ R5, R123, R5 ;  /* 0x000000057b057220 */ /* 0x000fe40000410000 */
[C---:B------:R-:W-:Y:S01]  /*4be0*/  FADD.FTZ R12, -R112.reuse, R18 ;  /* 0x00000012700c7221 */ /* 0x040fe20000010100 */
[----:B------:R-:W-:Y:S01]  /*4bf0*/  STS [R238+0x20000], R9 ;  /* 0x02000009ee007388 */ /* 0x000fe20000000800 */
[----:B------:R-:W-:Y:S01]  /*4c00*/  FADD.FTZ R11, -R112, R19 ;  /* 0x00000013700b7221 */ /* 0x000fe20000010100 */
[----:B------:R-:W-:Y:S01]  /*4c10*/  F2FP.BF16.PACK_AB R5, R5, R10 ;  /* 0x0000000a0505723e */ /* 0x000fe200000010ff */
[----:B------:R-:W-:Y:S02]  /*4c20*/  FMUL.FTZ R12, R120, R12 ;  /* 0x0000000c780c7220 */ /* 0x000fe40000410000 */
[----:B------:R-:W-:Y:S01]  /*4c30*/  STS [R238+0x20400], R6 ;  /* 0x02040006ee007388 */ /* 0x000fe20000000800 */
[----:B------:R-:W-:Y:S04]  /*4c40*/  FMUL.FTZ R11, R119, R11 ;  /* 0x0000000b770b7220 */ /* 0x000fe80000410000 */
[----:B------:R-:W-:Y:S05]  /*4c50*/  STS [R236+0x20000], R8 ;  /* 0x02000008ec007388 */ /* 0x000fea0000000800 */
[----:B------:R-:W-:Y:S01]  /*4c60*/  STS [R236+0x20400], R5 ;  /* 0x02040005ec007388 */ /* 0x000fe20000000800 */
[----:B-1----:R-:W-:Y:S04]  /*4c70*/  F2FP.BF16.PACK_AB R4, R11, R12 ;  /* 0x0000000c0b04723e */ /* 0x002fe800000010ff */
        /* <DEDUP_REMOVED lines=114> */
.L_x_261:
[----:B------:R-:W-:Y:S01]  /*53a0*/  LDSM.16.M88.4 R128, [R224] ;  /* 0x00000000e080783b */ /* 0x000fe20000000200 */
[----:B------:R-:W-:Y:S02]  /*53b0*/  @UP2 UIADD3 UR13, UP1, UR8, -0x100, URZ ;  /* 0xffffff00080d2890 */ /* 0x000fe4000ff3e03f */
[----:B------:R-:W-:Y:S02]  /*53c0*/  @UP2 UIADD3 UR10, UP0, UR10, -0x100, URZ ;  /* 0xffffff000a0a2890 */ /* 0x000fe4000ff1e03f */
[----:B------:R-:W2:Y:S01]  /*53d0*/  LDSM.16.MT88.4 R16, [R0+0x10000] ;  /* 0x010000000010783b */ /* 0x000ea20000004200 */
[----:B------:R-:W-:Y:S02]  /*53e0*/  @UP2 UIADD3.X UR11, UR7, -0x1, URZ, UP1, !UPT ;  /* 0xffffffff070b2890 */ /* 0x000fe40008ffe43f */
[----:B------:R-:W-:Y:S02]  /*53f0*/  @UP2 UIADD3.X UR9, UR9, -0x1, URZ, UP0, !UPT ;  /* 0xffffffff09092890 */ /* 0x000fe400087fe43f */
[----:B------:R-:W3:Y:S05]  /*5400*/  LDSM.16.M88.4 R124, [R224+0x1000] ;  /* 0x00100000e07c783b */ /* 0x000eea0000000200 */
[----:B------:R-:W4:Y:S05]  /*5410*/  LDSM.16.MT88.4 R96, [R0+0x12000] ;  /* 0x012000000060783b */ /* 0x000f2a0000004200 */
[----:B------:R-:W1:Y:S05]  /*5420*/  LDSM.16.MT88.4 R112, [R0+0x14000] ;  /* 0x014000000070783b */ /* 0x000e6a0000004200 */
[----:B------:R-:W1:Y:S05]  /*5430*/  LDSM.16.MT88.4 R196, [R0+0x16000] ;  /* 0x0160000000c4783b */ /* 0x000e6a0000004200 */
[----:B------:R-:W-:Y:S05]  /*5440*/  LDSM.16.M88.4 R200, [R227] ;  /* 0x00000000e3c8783b */ /* 0x000fea0000000200 */
[----:B------:R-:W1:Y:S05]  /*5450*/  LDSM.16.MT88.4 R204, [R0+0x10800] ;  /* 0x0108000000cc783b */ /* 0x000e6a0000004200 */
[----:B------:R-:W1:Y:S02]  /*5460*/  LDSM.16.M88.4 R208, [R227+0x1000] ;  /* 0x00100000e3d0783b */ /* 0x000e640000000200 */
[-C--:B-12---:R-:W-:Y:S03]  /*5470*/  HMMA.16816.F32.BF16 R4, R128, R16.reuse, RZ ;  /* 0x000000108004723c */ /* 0x086fe600000418ff */
[----:B------:R-:W1:Y:S05]  /*5480*/  LDSM.16.MT88.4 R212, [R0+0x12800] ;  /* 0x0128000000d4783b */ /* 0x000e6a0000004200 */
        /* <DEDUP_REMOVED lines=14> */
[----:B------:R-:W-:Y:S01]  /*5570*/  HMMA.16816.F32.BF16 R128, R128, R198, RZ ;  /* 0x000000c68080723c */ /* 0x000fe200000418ff */
[----:B------:R-:W2:Y:S07]  /*5580*/  LDSM.16.MT88.4 R196, [R0+0x14800] ;  /* 0x0148000000c4783b */ /* 0x000eae0000004200 */
[-C--:B------:R-:W-:Y:S08]  /*5590*/  HMMA.16816.F32.BF16 R4, R200, R204.reuse, R4 ;  /* 0x000000ccc804723c */ /* 0x080ff00000041804 */
[C---:B------:R-:W-:Y:S08]  /*55a0*/  HMMA.16816.F32.BF16 R8, R208.reuse, R204, R8 ;  /* 0x000000ccd008723c */ /* 0x040ff00000041808 */
[-C--:B------:R-:W-:Y:S08]  /*55b0*/  HMMA.16816.F32.BF16 R12, R208, R206.reuse, R12 ;  /* 0x000000ced00c723c */ /* 0x080ff0000004180c */
[C---:B------:R-:W-:Y:S01]  /*55c0*/  HMMA.16816.F32.BF16 R16, R200.reuse, R206, R16 ;  /* 0x000000cec810723c */ /* 0x040fe20000041810 */
[----:B------:R-:W3:Y:S07]  /*55d0*/  LDSM.16.MT88.4 R204, [R0+0x16800] ;  /* 0x0168000000cc783b */ /* 0x000eee0000004200 */
[-C--:B-1----:R-:W-:Y:S08]  /*55e0*/  HMMA.16816.F32.BF16 R84, R200, R212.reuse, R84 ;  /* 0x000000d4c854723c */ /* 0x082ff00000041854 */
[C---:B------:R-:W-:Y:S08]  /*55f0*/  HMMA.16816.F32.BF16 R88, R208.reuse, R212, R88 ;  /* 0x000000d4d058723c */ /* 0x040ff00000041858 */
[-C--:B------:R-:W-:Y:S08]  /*5600*/  HMMA.16816.F32.BF16 R92, R208, R214.reuse, R92 ;  /* 0x000000d6d05c723c */ /* 0x080ff0000004185c */
[C---:B------:R-:W-:Y:S01]  /*5610*/  HMMA.16816.F32.BF16 R96, R200.reuse, R214, R96 ;  /* 0x000000d6c860723c */ /* 0x040fe20000041860 */
[----:B------:R-:W-:Y:S07]  /*5620*/  LDSM.16.M88.4 R212, [R225+0x1000] ;  /* 0x00100000e1d4783b */ /* 0x000fee0000000200 */
[-C--:B--2---:R-:W-:Y:S08]  /*5630*/  HMMA.16816.F32.BF16 R100, R200, R196.reuse, R100 ;  /* 0x000000c4c864723c */ /* 0x084ff00000041864 */
[C---:B------:R-:W-:Y:S08]  /*5640*/  HMMA.16816.F32.BF16 R104, R208.reuse, R196, R104 ;  /* 0x000000c4d068723c */ /* 0x040ff00000041868 */
[-C--:B------:R-:W-:Y:S08]  /*5650*/  HMMA.16816.F32.BF16 R108, R208, R198.reuse, R108 ;  /* 0x000000c6d06c723c */ /* 0x080ff0000004186c */
[C---:B------:R-:W-:Y:S01]  /*5660*/  HMMA.16816.F32.BF16 R112, R200.reuse, R198, R112 ;  /* 0x000000c6c870723c */ /* 0x040fe20000041870 */
[----:B------:R-:W-:Y:S07]  /*5670*/  LDSM.16.M88.4 R196, [R225] ;  /* 0x00000000e1c4783b */ /* 0x000fee0000000200 */
[-C--:B---3--:R-:W-:Y:S08]  /*5680*/  HMMA.16816.F32.BF16 R116, R200, R204.reuse, R116 ;  /* 0x000000ccc874723c */ /* 0x088ff00000041874 */
[C---:B------:R-:W-:Y:S08]  /*5690*/  HMMA.16816.F32.BF16 R120, R208.reuse, R204, R120 ;  /* 0x000000ccd078723c */ /* 0x040ff00000041878 */
[-C--:B------:R-:W-:Y:S01]  /*56a0*/  HMMA.16816.F32.BF16 R124, R208, R206.reuse, R124 ;  /* 0x000000ced07c723c */ /* 0x080fe2000004187c */
[----:B------:R-:W1:Y:S07]  /*56b0*/  LDSM.16.MT88.4 R208, [R0+0x11000] ;  /* 0x0110000000d0783b */ /* 0x000e6e0000004200 */
        /* <DEDUP_REMOVED lines=13> */
[-C--:B---3--:R-:W-:Y:S08]  /*5790*/  HMMA.16816.F32.BF16 R100, R196, R204.reuse, R100 ;  /* 0x000000ccc464723c */ /* 0x088ff00000041864 */
[C---:B------:R-:W-:Y:S08]  /*57a0*/  HMMA.16816.F32.BF16 R104, R212.reuse, R204, R104 ;  /* 0x000000ccd468723c */ /* 0x040ff00000041868 */
[-C--:B------:R-:W-:Y:S08]  /*57b0*/  HMMA.16816.F32.BF16 R108, R212, R206.reuse, R108 ;  /* 0x000000ced46c723c */ /* 0x080ff0000004186c */
[C---:B------:R-:W-:Y:S01]  /*57c0*/  HMMA.16816.F32.BF16 R112, R196.reuse, R206, R112 ;  /* 0x000000cec470723c */ /* 0x040fe20000041870 */
[----:B------:R-:W2:Y:S07]  /*57d0*/  LDSM.16.MT88.4 R204, [R0+0x11800] ;  /* 0x0118000000cc783b */ /* 0x000eae0000004200 */
[-C--:B-1----:R-:W-:Y:S08]  /*57e0*/  HMMA.16816.F32.BF16 R116, R196, R208.reuse, R116 ;  /* 0x000000d0c474723c */ /* 0x082ff00000041874 */
[C---:B------:R-:W-:Y:S08]  /*57f0*/  HMMA.16816.F32.BF16 R120, R212.reuse, R208, R120 ;  /* 0x000000d0d478723c */ /* 0x040ff00000041878 */
[-C--:B------:R-:W-:Y:S01]  /*5800*/  HMMA.16816.F32.BF16 R124, R212, R210.reuse, R124 ;  /* 0x000000d2d47c723c */ /* 0x080fe2000004187c */
[----:B------:R-:W1:Y:S07]  /*5810*/  LDSM.16.M88.4 R212, [R226+0x1000] ;  /* 0x00100000e2d4783b */ /* 0x000e6e0000000200 */
[----:B------:R-:W-:Y:S01]  /*5820*/  HMMA.16816.F32.BF16 R128, R196, R210, R128 ;  /* 0x000000d2c480723c */ /* 0x000fe20000041880 */
[----:B------:R-:W3:Y:S05]  /*5830*/  LDSM.16.MT88.4 R196, [R0+0x13800] ;  /* 0x0138000000c4783b */ /* 0x000eea0000004200 */
[----:B------:R-:W-:Y:S02]  /*5840*/  LDSM.16.MT88.4 R208, [R0+0x17800] ;  /* 0x0178000000d0783b */ /* 0x000fe40000004200 */
[-C--:B--2---:R-:W-:Y:S08]  /*5850*/  HMMA.16816.F32.BF16 R4, R200, R204.reuse, R4 ;  /* 0x000000ccc804723c */ /* 0x084ff00000041804 */
[C---:B-1----:R-:W-:Y:S08]  /*5860*/  HMMA.16816.F32.BF16 R8, R212.reuse, R204, R8 ;  /* 0x000000ccd408723c */ /* 0x042ff00000041808 */
[-C--:B------:R-:W-:Y:S08]  /*5870*/  HMMA.16816.F32.BF16 R12, R212, R206.reuse, R12 ;  /* 0x000000ced40c723c */ /* 0x080ff0000004180c */
[C---:B------:R-:W-:Y:S01]  /*5880*/  HMMA.16816.F32.BF16 R16, R200.reuse, R206, R16 ;  /* 0x000000cec810723c */ /* 0x040fe20000041810 */
[----:B------:R-:W1:Y:S07]  /*5890*/  LDSM.16.MT88.4 R204, [R0+0x15800] ;  /* 0x0158000000cc783b */ /* 0x000e6e0000004200 */
[-C--:B---3--:R-:W-:Y:S08]  /*58a0*/  HMMA.16816.F32.BF16 R84, R200, R196.reuse, R84 ;  /* 0x000000c4c854723c */ /* 0x088ff00000041854 */
        /* <DEDUP_REMOVED lines=8> */
[----:B------:R2:W5:Y:S02]  /*5930*/  @P3 LDG.E R240, [R196.64+-0xe0] ;  /* 0xffff2004c4f03981 */ /* 0x000564000c1e1900 */
[-C--:B-1----:R-:W-:Y:S03]  /*5940*/  HMMA.16816.F32.BF16 R100, R200, R204.reuse, R100 ;  /* 0x000000ccc864723c */ /* 0x082fe60000041864 */
[----:B------:R1:W-:Y:S05]  /*5950*/  RED.E.ADD.F32.FTZ.RN.STRONG.GPU [R228.64], R4 ;  /* 0x00000004e400798e */ /* 0x0003ea000c10e784 */
[C---:B------:R-:W-:Y:S07]  /*5960*/  HMMA.16816.F32.BF16 R104, R212.reuse, R204, R104 ;  /* 0x000000ccd468723c */ /* 0x040fee0000041868 */
[C---:B------:R-:W-:Y:S01]  /*5970*/  IMAD.SHL.U32 R204, R250.reuse, 0x8, RZ ;  /* 0x00000008facc7824 */ /* 0x040fe200078e00ff */
[-C--:B------:R-:W-:Y:S04]  /*5980*/  HMMA.16816.F32.BF16 R108, R212, R206.reuse, R108 ;  /* 0x000000ced46c723c */ /* 0x080fe8000004186c */
[----:B------:R-:W-:Y:S01]  /*5990*/  IMAD.SHL.U32 R205, R250, 0x10, RZ ;  /* 0x00000010facd7824 */ /* 0x000fe200078e00ff */
[CC--:B--2---:R-:W-:Y:S03]  /*59a0*/  LEA R196, P0, R204.reuse, R228.reuse, 0x2 ;  /* 0x000000e4ccc47211 */ /* 0x0c4fe600078010ff */
[C---:B------:R-:W-:Y:S04]  /*59b0*/  HMMA.16816.F32.BF16 R112, R200.reuse, R206, R112 ;  /* 0x000000cec870723c */ /* 0x040fe80000041870 */
[-C--:B------:R-:W-:Y:S02]  /*59c0*/  LEA.HI.X.SX32 R197, R204, R229.reuse, 0x2, P0 ;  /* 0x000000e5ccc57211 */ /* 0x080fe400000f16ff */
[CC--:B------:R-:W-:Y:S01]  /*59d0*/  LEA R198, P1, R205.reuse, R228.reuse, 0x2 ;  /* 0x000000e4cdc67211 */ /* 0x0c0fe200078210ff */
[C---:B------:R-:W-:Y:S01]  /*59e0*/  IMAD R206, R250.reuse, 0x28, RZ ;  /* 0x00000028face7824 */ /* 0x040fe200078e02ff */
[-C--:B------:R-:W-:Y:S01]  /*59f0*/  HMMA.16816.F32.BF16 R116, R200, R208.reuse, R116 ;  /* 0x000000d0c874723c */ /* 0x080fe20000041874 */
[----:B------:R2:W-:Y:S03]  /*5a00*/  RED.E.ADD.F32.FTZ.RN.STRONG.GPU [R196.64], R5 ;  /* 0x00000005c400798e */ /* 0x0005e6000c10e784 */
[-C--:B------:R-:W-:Y:S04]  /*5a10*/  LEA.HI.X.SX32 R199, R205, R229.reuse, 0x2, P1 ;  /* 0x000000e5cdc77211 */ /* 0x080fe800008f16ff */
[C---:B------:R-:W-:Y:S01]  /*5a20*/  HMMA.16816.F32.BF16 R120, R212.reuse, R208, R120 ;  /* 0x000000d0d478723c */ /* 0x040fe20000041878 */
[----:B------:R3:W-:Y:S07]  /*5a30*/  RED.E.ADD.F32.FTZ.RN.STRONG.GPU [R198.64], R6 ;  /* 0x00000006c600798e */ /* 0x0007ee000c10e784 */
[-C--:B------:R-:W-:Y:S08]  /*5a40*/  HMMA.16816.F32.BF16 R124, R212, R210.reuse, R124 ;  /* 0x000000d2d47c723c */ /* 0x080ff0000004187c */
[----:B------:R-:W-:Y:S07]  /*5a50*/  HMMA.16816.F32.BF16 R128, R200, R210, R128 ;  /* 0x000000d2c880723c */ /* 0x000fee0000041880 */
[C---:B------:R-:W-:Y:S02]  /*5a60*/  IMAD R201, R250.reuse, 0x18, RZ ;  /* 0x00000018fac97824 */ /* 0x040fe400078e02ff */
[C---:B------:R-:W-:Y:S03]  /*5a70*/  IMAD.SHL.U32 R203, R250.reuse, 0x20, RZ ;  /* 0x00000020facb7824 */ /* 0x040fe600078e00ff */
[-C--:B-1----:R-:W-:Y:S01]  /*5a80*/  LEA R4, P0, R201, R228.reuse, 0x2 ;  /* 0x000000e4c9047211 */ /* 0x082fe200078010ff */
[----:B------:R-:W-:Y:S01]  /*5a90*/  IMAD R202, R250, 0x30, RZ ;  /* 0x00000030faca7824 */ /* 0x000fe200078e02ff */
[-C--:B------:R-:W-:Y:S02]  /*5aa0*/  LEA R200, P1, R203, R228.reuse, 0x2 ;  /* 0x000000e4cbc87211 */ /* 0x080fe400078210ff */
[-C--:B--2---:R-:W-:Y:S02]  /*5ab0*/  LEA.HI.X.SX32 R5, R201, R229.reuse, 0x2, P0 ;  /* 0x000000e5c9057211 */ /* 0x084fe400000f16ff */
[-C--:B------:R-:W-:Y:S02]  /*5ac0*/  LEA.HI.X.SX32 R201, R203, R229.reuse, 0x2, P1 ;  /* 0x000000e5cbc97211 */ /* 0x080fe400008f16ff */
[CC--:B---3--:R-:W-:Y:S01]  /*5ad0*/  LEA R198, P0, R206.reuse, R228.reuse, 0x2 ;  /* 0x000000e4cec67211 */ /* 0x0c8fe200078010ff */
[----:B------:R1:W-:Y:S03]  /*5ae0*/  RED.E.ADD.F32.FTZ.RN.STRONG.GPU [R4.64], R7 ;  /* 0x000000070400798e */ /* 0x0003e6000c10e784 */
[-C--:B------:R-:W-:Y:S02]  /*5af0*/  LEA.HI.X.SX32 R199, R206, R229.reuse, 0x2, P0 ;  /* 0x000000e5cec77211 */ /* 0x080fe400000f16ff */
[----:B------:R-:W-:Y:S05]  /*5b00*/  RED.E.ADD.F32.FTZ.RN.STRONG.GPU [R200.64], R8 ;  /* 0x00000008c800798e */ /* 0x000fea000c10e784 */
[----:B------:R2:W-:Y:S01]  /*5b10*/  RED.E.ADD.F32.FTZ.RN.STRONG.GPU [R198.64], R9 ;  /* 0x00000009c600798e */ /* 0x0005e2000c10e784 */
[-C--:B-1----:R-:W-:Y:S01]  /*5b20*/  LEA R4, P1, R202, R228.reuse, 0x2 ;  /* 0x000000e4ca047211 */ /* 0x082fe200078210ff */
[----:B------:R-:W-:Y:S03]  /*5b30*/  IMAD R7, R250, 0x38, RZ ;  /* 0x00000038fa077824 */ /* 0x000fe600078e02ff */
[-C--:B------:R-:W-:Y:S02]  /*5b40*/  LEA.HI.X.SX32 R5, R202, R229.reuse, 0x2, P1 ;  /* 0x000000e5ca057211 */ /* 0x080fe400008f16ff */
[CC--:B------:R-:W-:Y:S03]  /*5b50*/  LEA R6, P0, R7.reuse, R228.reuse, 0x2 ;  /* 0x000000e407067211 */ /* 0x0c0fe600078010ff */
[----:B------:R1:W-:Y:S01]  /*5b60*/  RED.E.ADD.F32.FTZ.RN.STRONG.GPU [R4.64], R10 ;  /* 0x0000000a0400798e */ /* 0x0003e2000c10e784 */
[-C--:B------:R-:W-:Y:S02]  /*5b70*/  LEA.HI.X.SX32 R7, R7, R229.reuse, 0x2, P0 ;  /* 0x000000e507077211 */ /* 0x080fe400000f16ff */
[----:B--2---:R-:W-:Y:S03]  /*5b80*/  IADD3 R9, R205, 0x20, RZ ;  /* 0x00000020cd097810 */ /* 0x004fe60007ffe0ff */
[----:B------:R2:W-:Y:S01]  /*5b90*/  RED.E.ADD.F32.FTZ.RN.STRONG.GPU [R6.64], R11 ;  /* 0x0000000b0600798e */ /* 0x0005e2000c10e784 */
[CC--:B------:R-:W-:Y:S04]  /*5ba0*/  LEA R8, P0, R9.reuse, R228.reuse, 0x2 ;  /* 0x000000e409087211 */ /* 0x0c0fe800078010ff */
[----:B------:R3:W-:Y:S05]  /*5bb0*/  RED.E.ADD.F32.FTZ.RN.STRONG.GPU [R228.64+0x80], R16 ;  /* 0x00008010e400798e */ /* 0x0007ea000c10e784 */
        /* <DEDUP_REMOVED lines=11> */
[-C--:B------:R-:W-:Y:S02]  /*5c70*/  LEA.HI.X.SX32 R11, R6, R229.reuse, 0x2, P1 ;  /* 0x000000e5060b7211 */ /* 0x080fe400008f16ff */
[CC--:B---3--:R-:W-:Y:S03]  /*5c80*/  LEA R16, P0, R5.reuse, R228.reuse, 0x2 ;  /* 0x000000e405107211 */ /* 0x0c8fe600078010ff */
[----:B------:R2:W-:Y:S01]  /*5c90*/  RED.E.ADD.F32.FTZ.RN.STRONG.GPU [R10.64], R12 ;  /* 0x0000000c0a00798e */ /* 0x0005e2000c10e784 */
[-C--:B----4-:R-:W-:Y:S01]  /*5ca0*/  LEA.HI.X.SX32 R17, R5, R229.reuse, 0x2, P0 ;  /* 0x000000e505117211 */ /* 0x090fe200000f16ff */
[----:B------:R-:W-:Y:S04]  /*5cb0*/  IMAD.IADD R5, R204, 0x1, R4 ;  /* 0x00000001cc057824 */ /* 0x000fe800078e0204 */
[----:B------:R-:W-:Y:S05]  /*5cc0*/  RED.E.ADD.F32.FTZ.RN.STRONG.GPU [R16.64], R13 ;  /* 0x0000000d1000798e */ /* 0x000fea000c10e784 */
[----:B------:R-:W-:Y:S01]  /*5cd0*/  LDSM.16.MT88.4 R16, [R0+0x2000] ;  /* 0x002000000010783b */ /* 0x000fe20000004200 */
[CC--:B-1----:R-:W-:Y:S04]  /*5ce0*/  LEA R8, P0, R4.reuse, R228.reuse, 0x2 ;  /* 0x000000e404087211 */ /* 0x0c2fe800078010ff */
[-C--:B------:R-:W-:Y:S02]  /*5cf0*/  LEA.HI.X.SX32 R9, R4, R229.reuse, 0x2, P0 ;  /* 0x000000e504097211 */ /* 0x080fe400000f16ff */
[CC--:B------:R-:W-:Y:S03]  /*5d00*/  LEA R6, P0, R5.reuse, R228.reuse, 0x2 ;  /* 0x000000e405067211 */ /* 0x0c0fe600078010ff */
[----:B------:R1:W-:Y:S01]  /*5d10*/  RED.E.ADD.F32.FTZ.RN.STRONG.GPU [R8.64], R14 ;  /* 0x0000000e0800798e */ /* 0x0003e2000c10e784 */
[-C--:B------:R-:W-:Y:S05]  /*5d20*/  LEA.HI.X.SX32 R7, R5, R229.reuse, 0x2, P0 ;  /* 0x000000e505077211 */ /* 0x080fea00000f16ff */
[----:B------:R3:W-:Y:S01]  /*5d30*/  RED.E.ADD.F32.FTZ.RN.STRONG.GPU [R6.64], R15 ;  /* 0x0000000f0600798e */ /* 0x0007e2000c10e784 */
[----:B--2---:R-:W-:Y:S04]  /*5d40*/  IADD3 R10, R205, 0x40, RZ ;  /* 0x00000040cd0a7810 */ /* 0x004fe80007ffe0ff */
[----:B------:R-:W-:Y:S01]  /*5d50*/  RED.E.ADD.F32.FTZ.RN.STRONG.GPU [R228.64+0x100], R84 ;  /* 0x00010054e400798e */ /* 0x000fe2000c10e784 */
[----:B------:R-:W-:Y:S04]  /*5d60*/  IMAD.IADD R4, R204, 0x1, R10 ;  /* 0x00000001cc047824 */ /* 0x000fe800078e020a */
[----:B------:R-:W-:Y:S01]  /*5d70*/  RED.E.ADD.F32.FTZ.RN.STRONG.GPU [R196.64+0x100], R85 ;  /* 0x00010055c400798e */ /* 0x000fe2000c10e784 */
[CC--:B-1----:R-:W-:Y:S04]  /*5d80*/  LEA R8, P0, R10.reuse, R228.reuse, 0x2 ;  /* 0x000000e40a087211 */ /* 0x0c2fe800078010ff */
[-C--:B------:R-:W-:Y:S02]  /*5d90*/  LEA.HI.X.SX32 R9, R10, R229.reuse, 0x2, P0 ;  /* 0x000000e50a097211 */ /* 0x080fe400000f16ff */
[-C--:B------:R-:W-:Y:S01]  /*5da0*/  LEA R14, P0, R4, R228.reuse, 0x2 ;  /* 0x000000e4040e7211 */ /* 0x080fe200078010ff */
[----:B---3--:R-:W-:Y:S02]  /*5db0*/  IMAD.IADD R6, R204, 0x1, R4 ;  /* 0x00000001cc067824 */ /* 0x008fe400078e0204 */
[----:B------:R1:W-:Y:S01]  /*5dc0*/  RED.E.ADD.F32.FTZ.RN.STRONG.GPU [R8.64], R86 ;  /* 0x000000560800798e */ /* 0x0003e2000c10e784 */
[-C--:B------:R-:W-:Y:S01]  /*5dd0*/  LEA.HI.X.SX32 R15, R4, R229.reuse, 0x2, P0 ;  /* 0x000000e5040f7211 */ /* 0x080fe200000f16ff */
[----:B------:R-:W-:Y:S01]  /*5de0*/  IMAD.IADD R5, R204, 0x1, R6 ;  /* 0x00000001cc057824 */ /* 0x000fe200078e0206 */
[CC--:B------:R-:W-:Y:S03]  /*5df0*/  LEA R10, P1, R6.reuse, R228.reuse, 0x2 ;  /* 0x000000e4060a7211 */ /* 0x0c0fe600078210ff */
[----:B------:R-:W-:Y:S01]  /*5e00*/  RED.E.ADD.F32.FTZ.RN.STRONG.GPU [R14.64], R87 ;  /* 0x000000570e00798e */ /* 0x000fe2000c10e784 */
[-C--:B------:R-:W-:Y:S01]  /*5e10*/  LEA.HI.X.SX32 R11, R6, R229.reuse, 0x2, P1 ;  /* 0x000000e5060b7211 */ /* 0x080fe200008f16ff */
[C---:B------:R-:W-:Y:S01]  /*5e20*/  IMAD.IADD R4, R204.reuse, 0x1, R5 ;  /* 0x00000001cc047824 */ /* 0x040fe200078e0205 */
[CC--:B------:R-:W-:Y:S02]  /*5e30*/  LEA R12, P0, R5.reuse, R228.reuse, 0x2 ;  /* 0x000000e4050c7211 */ /* 0x0c0fe400078010ff */
[----:B------:R-:W-:Y:S02]  /*5e40*/  LDSM.16.MT88.4 R84, [R0+0x4000] ;  /* 0x004000000054783b */ /* 0x000fe40000004200 */
[-C--:B------:R-:W-:Y:S01]  /*5e50*/  LEA.HI.X.SX32 R13, R5, R229.reuse, 0x2, P0 ;  /* 0x000000e5050d7211 */ /* 0x080fe200000f16ff */
[----:B------:R-:W-:Y:S02]  /*5e60*/  IMAD.IADD R5, R204, 0x1, R4 ;  /* 0x00000001cc057824 */ /* 0x000fe400078e0204 */
[----:B------:R2:W-:Y:S05]  /*5e70*/  RED.E.ADD.F32.FTZ.RN.STRONG.GPU [R10.64], R88 ;  /* 0x000000580a00798e */ /* 0x0005ea000c10e784 */
[----:B------:R-:W-:Y:S01]  /*5e80*/  RED.E.ADD.F32.FTZ.RN.STRONG.GPU [R12.64], R89 ;  /* 0x000000590c00798e */ /* 0x000fe2000c10e784 */
        /* <DEDUP_REMOVED lines=9> */
[----:B------:R-:W-:Y:S05]  /*5f20*/  RED.E.ADD.F32.FTZ.RN.STRONG.GPU [R196.64+0x180], R97 ;  /* 0x00018061c400798e */ /* 0x000fea000c10e784 */
[----:B------:R-:W-:Y:S01]  /*5f30*/  LDSM.16.MT88.4 R88, [R0+0x6000] ;  /* 0x006000000058783b */ /* 0x000fe20000004200 */
        /* <DEDUP_REMOVED lines=67> */
[CC--:B------:R-:W-:Y:S03]  /*6370*/  LEA R12, P0, R5.reuse, R228.reuse, 0x2 ;  /* 0x000000e4050c7211 */ /* 0x0c0fe600078010ff */
[----:B------:R2:W-:Y:S01]  /*6380*/  RED.E.ADD.F32.FTZ.RN.STRONG.GPU [R10.64], R108 ;  /* 0x0000006c0a00798e */ /* 0x0005e2000c10e784 */
[-C--:B------:R-:W-:Y:S01]  /*6390*/  LEA.HI.X.SX32 R13, R5, R229.reuse, 0x2, P0 ;  /* 0x000000e5050d7211 */ /* 0x080fe200000f16ff */
[----:B------:R-:W-:Y:S04]  /*63a0*/  IMAD.IADD R5, R204, 0x1, R4 ;  /* 0x00000001cc057824 */ /* 0x000fe800078e0204 */
        /* <DEDUP_REMOVED lines=8> */
[----:B------:R-:W-:Y:S03]  /*6430*/  IMAD.IADD R4, R204, 0x1, R10 ;  /* 0x00000001cc047824 */ /* 0x000fe600078e020a */
[----:B------:R-:W-:Y:S05]  /*6440*/  RED.E.ADD.F32.FTZ.RN.STRONG.GPU [R228.64+0x300], R116 ;  /* 0x00030074e400798e */ /* 0x000fea000c10e784 */
[----:B------:R-:W-:Y:S05]  /*6450*/  RED.E.ADD.F32.FTZ.RN.STRONG.GPU [R196.64+0x300], R117 ;  /* 0x00030075c400798e */ /* 0x000fea000c10e784 */
[----:B------:R-:W-:Y:S01]  /*6460*/  LDSM.16.MT88.4 R108, [R0+0x6800] ;  /* 0x00680000006c783b */ /* 0x000fe20000004200 */
[CC--:B-1----:R-:W-:Y:S04]  /*6470*/  LEA R8, P0, R10.reuse, R228.reuse, 0x2 ;  /* 0x000000e40a087211 */ /* 0x0c2fe800078010ff */
[-C--:B------:R-:W-:Y:S02]  /*6480*/  LEA.HI.X.SX32 R9, R10, R229.reuse, 0x2, P0 ;  /* 0x000000e50a097211 */ /* 0x080fe400000f16ff */
[-C--:B------:R-:W-:Y:S01]  /*6490*/  LEA R12, P0, R4, R228.reuse, 0x2 ;  /* 0x000000e4040c7211 */ /* 0x080fe200078010ff */
[----:B--2---:R-:W-:Y:S02]  /*64a0*/  IMAD.IADD R6, R204, 0x1, R4 ;  /* 0x00000001cc067824 */ /* 0x004fe400078e0204 */
[----:B------:R1:W-:Y:S01]  /*64b0*/  RED.E.ADD.F32.FTZ.RN.STRONG.GPU [R8.64], R118 ;  /* 0x000000760800798e */ /* 0x0003e2000c10e784 */
[-C--:B------:R-:W-:Y:S01]  /*64c0*/  LEA.HI.X.SX32 R13, R4, R229.reuse, 0x2, P0 ;  /* 0x000000e5040d7211 */ /* 0x080fe200000f16ff */
[C---:B------:R-:W-:Y:S04]  /*64d0*/  IMAD.IADD R5, R204.reuse, 0x1, R6 ;  /* 0x00000001cc057824 */ /* 0x040fe800078e0206 */
[----:B------:R-:W-:Y:S01]  /*64e0*/  RED.E.ADD.F32.FTZ.RN.STRONG.GPU [R12.64], R119 ;  /* 0x000000770c00798e */ /* 0x000fe2000c10e784 */
[CC--:B------:R-:W-:Y:S01]  /*64f0*/  LEA R10, P0, R5.reuse, R228.reuse, 0x2 ;  /* 0x000000e4050a7211 */ /* 0x0c0fe200078010ff */
[C---:B------:R-:W-:Y:S03]  /*6500*/  IMAD.IADD R4, R204.reuse, 0x1, R5 ;  /* 0x00000001cc047824 */ /* 0x040fe600078e0205 */
[-C--:B------:R-:W-:Y:S01]  /*6510*/  LEA.HI.X.SX32 R11, R5, R229.reuse, 0x2, P0 ;  /* 0x000000e5050b7211 */ /* 0x080fe200000f16ff */
[----:B------:R-:W-:Y:S01]  /*6520*/  IMAD.IADD R5, R204, 0x1, R4 ;  /* 0x00000001cc057824 */ /* 0x000fe200078e0204 */
[CC--:B-1----:R-:W-:Y:S04]  /*6530*/  LEA R8, P1, R6.reuse, R228.reuse, 0x2 ;  /* 0x000000e406087211 */ /* 0x0c2fe800078210ff */
[-C--:B------:R-:W-:Y:S02]  /*6540*/  LEA.HI.X.SX32 R9, R6, R229.reuse, 0x2, P1 ;  /* 0x000000e506097211 */ /* 0x080fe400008f16ff */
[CC--:B------:R-:W-:Y:S03]  /*6550*/  LEA R6, P0, R4.reuse, R228.reuse, 0x2 ;  /* 0x000000e404067211 */ /* 0x0c0fe600078010ff */
[----:B------:R1:W-:Y:S01]  /*6560*/  RED.E.ADD.F32.FTZ.RN.STRONG.GPU [R8.64], R120 ;  /* 0x000000780800798e */ /* 0x0003e2000c10e784 */
[-C--:B------:R-:W-:Y:S02]  /*6570*/  LEA.HI.X.SX32 R7, R4, R229.reuse, 0x2, P0 ;  /* 0x000000e504077211 */ /* 0x080fe400000f16ff */
[----:B------:R-:W-:Y:S02]  /*6580*/  IADD3 R4, R205, 0xe0, RZ ;  /* 0x000000e0cd047810 */ /* 0x000fe40007ffe0ff */
[----:B------:R2:W-:Y:S05]  /*6590*/  RED.E.ADD.F32.FTZ.RN.STRONG.GPU [R10.64], R121 ;  /* 0x000000790a00798e */ /* 0x0005ea000c10e784 */
[----:B------:R3:W-:Y:S01]  /*65a0*/  RED.E.ADD.F32.FTZ.RN.STRONG.GPU [R6.64], R122 ;  /* 0x0000007a0600798e */ /* 0x0007e2000c10e784 */
[CC--:B-1----:R-:W-:Y:S04]  /*65b0*/  LEA R8, P0, R5.reuse, R228.reuse, 0x2 ;  /* 0x000000e405087211 */ /* 0x0c2fe800078010ff */
[-C--:B------:R-:W-:Y:S02]  /*65c0*/  LEA.HI.X.SX32 R9, R5, R229.reuse, 0x2, P0 ;  /* 0x000000e505097211 */ /* 0x080fe400000f16ff */
[CC--:B--2---:R-:W-:Y:S03]  /*65d0*/  LEA R10, P0, R4.reuse, R228.reuse, 0x2 ;  /* 0x000000e4040a7211 */ /* 0x0c4fe600078010ff */
[----:B------:R1:W-:Y:S01]  /*65e0*/  RED.E.ADD.F32.FTZ.RN.STRONG.GPU [R8.64], R123 ;  /* 0x0000007b0800798e */ /* 0x0003e2000c10e784 */
[-C--:B------:R-:W-:Y:S01]  /*65f0*/  LEA.HI.X.SX32 R11, R4, R229.reuse, 0x2, P0 ;  /* 0x000000e5040b7211 */ /* 0x080fe200000f16ff */
[----:B---3--:R-:W-:Y:S03]  /*6600*/  IMAD.IADD R6, R204, 0x1, R4 ;  /* 0x00000001cc067824 */ /* 0x008fe600078e0204 */
[----:B------:R-:W-:Y:S02]  /*6610*/  RED.E.ADD.F32.FTZ.RN.STRONG.GPU [R228.64+0x380], R128 ;  /* 0x00038080e400798e */ /* 0x000fe4000c10e784 */
[CC--:B------:R-:W-:Y:S03]  /*6620*/  LEA R14, P0, R6.reuse, R228.reuse, 0x2 ;  /* 0x000000e4060e7211 */ /* 0x0c0fe600078010ff */
[----:B------:R-:W-:Y:S01]  /*6630*/  RED.E.ADD.F32.FTZ.RN.STRONG.GPU [R196.64+0x380], R129 ;  /* 0x00038081c400798e */ /* 0x000fe2000c10e784 */
[-C--:B------:R-:W-:Y:S04]  /*6640*/  LEA.HI.X.SX32 R15, R6, R229.reuse, 0x2, P0 ;  /* 0x000000e5060f7211 */ /* 0x080fe800000f16ff */
[----:B------:R2:W-:Y:S05]  /*6650*/  RED.E.ADD.F32.FTZ.RN.STRONG.GPU [R10.64], R130 ;  /* 0x000000820a00798e */ /* 0x0005ea000c10e784 */
[----:B------:R-:W-:Y:S01]  /*6660*/  RED.E.ADD.F32.FTZ.RN.STRONG.GPU [R14.64], R131 ;  /* 0x000000830e00798e */ /* 0x000fe2000c10e784 */
[C---:B-1----:R-:W-:Y:S04]  /*6670*/  IMAD.IADD R8, R204.reuse, 0x1, R6 ;  /* 0x00000001cc087824 */ /* 0x042fe800078e0206 */
[----:B------:R-:W-:Y:S01]  /*6680*/  IMAD.IADD R5, R204, 0x1, R8 ;  /* 0x00000001cc057824 */ /* 0x000fe200078e0208 */
[-C--:B------:R-:W-:Y:S03]  /*6690*/  LEA R12, P0, R8, R228.reuse, 0x2 ;  /* 0x000000e4080c7211 */ /* 0x080fe600078010ff */
[----:B------:R-:W-:Y:S01]  /*66a0*/  IMAD.IADD R4, R204, 0x1, R5 ;  /* 0x00000001cc047824 */ /* 0x000fe200078e0205 */
[-C--:B------:R-:W-:Y:S03]  /*66b0*/  LEA.HI.X.SX32 R13, R8, R229.reuse, 0x2, P0 ;  /* 0x000000e5080d7211 */ /* 0x080fe600000f16ff */
[----:B------:R-:W-:Y:S01]  /*66c0*/  IMAD.IADD R7, R204, 0x1, R4 ;  /* 0x00000001cc077824 */ /* 0x000fe200078e0204 */
[CC--:B------:R-:W-:Y:S01]  /*66d0*/  LEA R8, P1, R4.reuse, R228.reuse, 0x2 ;  /* 0x000000e404087211 */ /* 0x0c0fe200078210ff */
[----:B------:R-:W-:Y:S01]  /*66e0*/  RED.E.ADD.F32.FTZ.RN.STRONG.GPU [R12.64], R124 ;  /* 0x0000007c0c00798e */ /* 0x000fe2000c10e784 */
[-C--:B--2---:R-:W-:Y:S02]  /*66f0*/  LEA R10, P2, R5, R228.reuse, 0x2 ;  /* 0x000000e4050a7211 */ /* 0x084fe400078410ff */
[----:B------:R-:W-:Y:S02]  /*6700*/  LEA R6, P0, R7, R228, 0x2 ;  /* 0x000000e407067211 */ /* 0x000fe400078010ff */
[-C--:B------:R-:W-:Y:S01]  /*6710*/  LEA.HI.X.SX32 R11, R5, R229.reuse, 0x2, P2 ;  /* 0x000000e5050b7211 */ /* 0x080fe200010f16ff */
[----:B------:R-:W-:Y:S01]  /*6720*/  LDSM.16.MT88.4 R12, [R220+0x20000] ;  /* 0x02000000dc0c783b */ /* 0x000fe20000004200 */
[-C--:B------:R-:W-:Y:S02]  /*6730*/  LEA.HI.X.SX32 R9, R4, R229.reuse, 0x2, P1 ;  /* 0x000000e504097211 */ /* 0x080fe400008f16ff */
[----:B------:R-:W-:Y:S02]  /*6740*/  LEA.HI.X.SX32 R7, R7, R229, 0x2, P0 ;  /* 0x000000e507077211 */ /* 0x000fe400000f16ff */
[----:B------:R-:W-:Y:S05]  /*6750*/  RED.E.ADD.F32.FTZ.RN.STRONG.GPU [R10.64], R125 ;  /* 0x0000007d0a00798e */ /* 0x000fea000c10e784 */
[----:B------:R-:W-:Y:S05]  /*6760*/  RED.E.ADD.F32.FTZ.RN.STRONG.GPU [R8.64], R126 ;  /* 0x0000007e0800798e */ /* 0x000fea000c10e784 */
[----:B------:R-:W-:Y:S05]  /*6770*/  LDSM.16.MT88.4 R8, [R0] ;  /* 0x000000000008783b */ /* 0x000fea0000004200 */
[----:B------:R-:W-:Y:S05]  /*6780*/  RED.E.ADD.F32.FTZ.RN.STRONG.GPU [R6.64], R127 ;  /* 0x0000007f0600798e */ /* 0x000fea000c10e784 */
[----:B------:R-:W1:Y:S02]  /*6790*/  LDSM.16.MT88.4 R4, [R221+0x20000] ;  /* 0x02000000dd04783b */ /* 0x000e640000004200 */
        /* <DEDUP_REMOVED lines=100> */
.L_x_262:
        /* <DEDUP_REMOVED lines=129> */
[----:B-1----:R-:W-:Y:S01]  /*75f0*/  FMUL.FTZ R5, R189, c[0x0][0x2e0] ;  /* 0x0000b800bd057a20 */ /* 0x002fe20000410000 */
        /* <DEDUP_REMOVED lines=49> */
[----:B------:R-:W-:Y:S01]  /*7910*/  PLOP3.LUT P0, PT, PT, PT, UP0, 0x80, 0x0 ;  /* 0x000000000000781c */ /* 0x000fe20003f0f008 */
        /* <DEDUP_REMOVED lines=38> */
.L_x_264:
        /* <DEDUP_REMOVED lines=18> */
.L_x_265:
[----:B------:R-:W-:Y:S01]  /*7ca0*/  BAR.SYNC.DEFER_BLOCKING 0x0 ;  /* 0x0000000000007b1d */ /* 0x000fe20000010000 */
[----:B------:R-:W-:Y:S01]  /*7cb0*/  USHF.L.U32 UR6, UR21, 0x6, URZ ;  /* 0x0000000615067899 */ /* 0x000fe2000800063f */
[--C-:B--2---:R-:W-:Y:S01]  /*7cc0*/  SHF.R.S32.HI R7, RZ, 0x1f, R248.reuse ;  /* 0x0000001fff077819 */ /* 0x104fe200000114f8 */
[----:B------:R-:W-:Y:S01]  /*7cd0*/  IMAD.MOV.U32 R6, RZ, RZ, R248 ;  /* 0x000000ffff067224 */ /* 0x000fe200078e00f8 */
        /* <DEDUP_REMOVED lines=14> */
[----:B------:R1:W2:Y:S01]  /*7dc0*/  LDS.128 R44, [R230+0x11000] ;  /* 0x01100000e62c7984 */ /* 0x0002a20000000c00 */
[----:B------:R-:W-:Y:S01]  /*7dd0*/  IADD3.X R5, R5, UR14, R8, P0, !PT ;  /* 0x0000000e05057c10 */ /* 0x000fe200087fe408 */
[----:B------:R-:W-:Y:S01]  /*7de0*/  IMAD.U32 R8, RZ, RZ, UR36 ;  /* 0x00000024ff087e24 */ /* 0x000fe2000f8e00ff */
[----:B------:R-:W-:Y:S01]  /*7df0*/  UIMAD UR8, UR36, UR9, UR8 ;  /* 0x00000009240872a4 */ /* 0x000fe2000f8e0208 */
[----:B------:R1:W3:Y:S02]  /*7e00*/  LDS.128 R40, [R230+0x13000] ;  /* 0x01300000e6287984 */ /* 0x0002e40000000c00 */
[----:B------:R-:W-:-:S02]  /*7e10*/  IMAD.WIDE.U32 R8, R8, c[0x0][0x3b8], R4 ;  /* 0x0000ee0008087a25 */ /* 0x000fc400078e0004 */
[----:B------:R1:W4:Y:S03]  /*7e20*/  LDS.128 R36, [R230+0x15000] ;  /* 0x01500000e6247984 */ /* 0x0003260000000c00 */
        /* <DEDUP_REMOVED lines=11> */
[----:B--23--:R-:W2:Y:S01]  /*7ee0*/  LDS.128 R24, [R230+0x14000] ;  /* 0x01400000e6187984 */ /* 0x00cea20000000c00 */
[----:B------:R-:W-:Y:S01]  /*7ef0*/  MOV R4, R8 ;  /* 0x0000000800047202 */ /* 0x000fe20000000f00 */
[----:B------:R-:W-:Y:S01]  /*7f00*/  IMAD R15, R14, c[0x0][0x3a0], RZ ;  /* 0x0000e8000e0f7a24 */ /* 0x000fe200078e02ff */
[----:B------:R-:W-:Y:S01]  /*7f10*/  MOV R5, R12 ;  /* 0x0000000c00057202 */ /* 0x000fe20000000f00 */
[----:B------:R-:W3:Y:S04]  /*7f20*/  LDS.128 R20, [R230+0x12000] ;  /* 0x01200000e6147984 */ /* 0x000ee80000000c00 */
[----:B------:R-:W4:Y:S01]  /*7f30*/  LDS.128 R16, [R230+0x10000] ;  /* 0x01000000e6107984 */ /* 0x000f220000000c00 */
[----:B------:R-:W-:-:S03]  /*7f40*/  IMAD.WIDE.U32 R10, R243, c[0x0][0x3a0], R4 ;  /* 0x0000e800f30a7a25 */ /* 0x000fc600078e0004 */
[----:B------:R-:W1:Y:S01]  /*7f50*/  LDS.128 R28, [R230+0x16000] ;  /* 0x01600000e61c7984 */ /* 0x000e620000000c00 */
[----:B------:R-:W-:-:S05]  /*7f60*/  IMAD R4, R243, c[0x0][0x3a4], R15 ;  /* 0x0000e900f3047a24 */ /* 0x000fca00078e020f */
[----:B------:R-:W-:Y:S02]  /*7f70*/  IADD3 R5, R4, R11, RZ ;  /* 0x0000000b04057210 */ /* 0x000fe40007ffe0ff */
[----:B------:R-:W-:-:S04]  /*7f80*/  LEA R4, P0, R10, c[0x0][0x340], 0x1 ;  /* 0x0000d0000a047a11 */ /* 0x000fc800078008ff */
[----:B------:R-:W-:-:S05]  /*7f90*/  LEA.HI.X R5, R10, c[0x0][0x344], R5, 0x1, P0 ;  /* 0x0000d1000a057a11 */ /* 0x000fca00000f0c05 */
[----:B--2---:R2:W-:Y:S04]  /*7fa0*/  STG.E.128 [R4.64+0x100], R24 ;  /* 0x0001001804007986 */ /* 0x0045e8000c101d04 */
[----:B---3--:R2:W-:Y:S04]  /*7fb0*/  STG.E.128 [R4.64+0x80], R20 ;  /* 0x0000801404007986 */ /* 0x0085e8000c101d04 */
[----:B----4-:R2:W-:Y:S04]  /*7fc0*/  STG.E.128 [R4.64], R16 ;  /* 0x0000001004007986 */ /* 0x0105e8000c101d04 */
[----:B-1----:R2:W-:Y:S02]  /*7fd0*/  STG.E.128 [R4.64+0x180], R28 ;  /* 0x0001801c04007986 */ /* 0x0025e4000c101d04 */
.L_x_267:
[----:B--23--:R-:W-:Y:S05]  /*7fe0*/  BSYNC B0 ;  /* 0x0000000000007941 */ /* 0x00cfea0003800000 */
.L_x_266:
[----:B------:R-:W-:Y:S01]  /*7ff0*/  IADD3 R4, R243, 0x20, RZ ;  /* 0x00000020f3047810 */ /* 0x000fe20007ffe0ff */
        /* <DEDUP_REMOVED lines=12> */
[----:B------:R2:W-:Y:S04]  /*80c0*/  STG.E.128 [R4.64], R44 ;  /* 0x0000002c04007986 */ /* 0x0005e8000c101d04 */
[----:B------:R2:W-:Y:S04]  /*80d0*/  STG.E.128 [R4.64+0x80], R40 ;  /* 0x0000802804007986 */ /* 0x0005e8000c101d04 */
[----:B----4-:R2:W-:Y:S04]  /*80e0*/  STG.E.128 [R4.64+0x100], R36 ;  /* 0x0001002404007986 */ /* 0x0105e8000c101d04 */
[----:B-1----:R2:W-:Y:S02]  /*80f0*/  STG.E.128 [R4.64+0x180], R32 ;  /* 0x0001802004007986 */ /* 0x0025e4000c101d04 */
.L_x_269:
[----:B------:R-:W-:Y:S05]  /*8100*/  BSYNC B0 ;  /* 0x0000000000007941 */ /* 0x000fea0003800000 */
.L_x_268:
[----:B------:R-:W-:Y:S01]  /*8110*/  ULDC.64 UR8, c[0x0][0x3a8] ;  /* 0x0000ea0000087ab9 */ /* 0x000fe20000000a00 */
[----:B------:R-:W-:Y:S01]  /*8120*/  IMAD.WIDE.U32 R6, R13, c[0x0][0x3a8], R6 ;  /* 0x0000ea000d067a25 */ /* 0x000fe200078e0006 */
[----:B------:R-:W-:Y:S01]  /*8130*/  UIMAD UR7, UR10, UR8, URZ ;  /* 0x000000080a0772a4 */ /* 0x000fe2000f8e023f */
[----:B------:R-:W-:Y:S03]  /*8140*/  BSSY B0, `(.L_x_270) ;  /* 0x0000018000007945 */ /* 0x000fe60003800000 */
[----:B------:R-:W-:Y:S01]  /*8150*/  UIMAD UR6, UR6, UR9, UR7 ;  /* 0x00000009060672a4 */ /* 0x000fe2000f8e0207 */
[----:B------:R-:W-:-:S05]  /*8160*/  IADD3 R6, P0, R6, UR11, RZ ;  /* 0x0000000b06067c10 */ /* 0x000fca000ff1e0ff */
[----:B--2---:R-:W-:Y:S01]  /*8170*/  IMAD.U32 R4, RZ, RZ, UR6 ;  /* 0x00000006ff047e24 */ /* 0x004fe2000f8e00ff */
        /* <DEDUP_REMOVED lines=16> */
[----:B-1----:R1:W-:Y:S04]  /*8280*/  STG.E.128 [R4.64], R60 ;  /* 0x0000003c04007986 */ /* 0x0023e8000c101d04 */
[----:B------:R1:W-:Y:S04]  /*8290*/  STG.E.128 [R4.64+0x80], R56 ;  /* 0x0000803804007986 */ /* 0x0003e8000c101d04 */
[----:B------:R1:W-:Y:S04]  /*82a0*/  STG.E.128 [R4.64+0x100], R52 ;  /* 0x0001003404007986 */ /* 0x0003e8000c101d04 */
[----:B------:R1:W-:Y:S02]  /*82b0*/  STG.E.128 [R4.64+0x180], R48 ;  /* 0x0001803004007986 */ /* 0x0003e4000c101d04 */
.L_x_271:
[----:B------:R-:W-:Y:S05]  /*82c0*/  BSYNC B0 ;  /* 0x0000000000007941 */ /* 0x000fea0003800000 */
.L_x_270:
        /* <DEDUP_REMOVED lines=12> */
[----:B------:R1:W-:Y:S04]  /*8390*/  STG.E.128 [R4.64+0x100], R68 ;  /* 0x0001004404007986 */ /* 0x0003e8000c101d04 */
[----:B------:R1:W-:Y:S02]  /*83a0*/  STG.E.128 [R4.64+0x180], R64 ;  /* 0x0001804004007986 */ /* 0x0003e4000c101d04 */
.L_x_260:
[----:B------:R-:W-:Y:S05]  /*83b0*/  BSYNC B1 ;  /* 0x0000000000017941 */ /* 0x000fea0003800000 */
.L_x_246:
[----:B------:R-:W-:Y:S02]  /*83c0*/  ULDC UR7, c[0x0][0x218] ;  /* 0x0000860000077ab9 */ /* 0x000fe40000000800 */
[----:B------:R-:W-:-:S04]  /*83d0*/  UIADD3 UR7, UR7, 0x3f, URZ ;  /* 0x0000003f07077890 */ /* 0x000fc8000fffe03f */
        /* <DEDUP_REMOVED lines=9> */
.L_x_272:
[----:B------:R-:W-:Y:S05]  /*8470*/  EXIT ;  /* 0x000000000000794d */ /* 0x000fea0003800000 */
.L_x_274:
        /* <DEDUP_REMOVED lines=16> */
.L_x_1025:


//--------------------- .text._ZN5flash44flash_bwd_dq_dk_dv_loop_seqk_parallel_kernelI23Flash_bwd_kernel_traitsILi256ELi64ELi64ELi8ELi4ELi2ELi2ELb0ELb1EN7cutlass10bfloat16_tE19Flash_kernel_traitsILi256ELi64ELi64ELi8ES3_EELb0ELb1ELb0ELb1ELb0ELb0ELb0EEEvNS_16Flash_bwd_paramsE --------------------------
	.section	.text._ZN5flash44flash_bwd_dq_dk_dv_loop_seqk_parallel_kernelI23Flash_bwd_kernel_traitsILi256ELi64ELi64ELi8ELi4ELi2ELi2ELb0ELb1EN7cutlass10bfloat16_tE19Flash_kernel_traitsILi256ELi64ELi64ELi8ES3_EELb0ELb1ELb0ELb1ELb0ELb0ELb0EEEvNS_16Flash_bwd_paramsE,"ax",@progbits
	.sectioninfo	@"SHI_REGISTERS=255"
	.align	128
        .global         _ZN5flash44flash_bwd_dq_dk_dv_loop_seqk_parallel_kernelI23Flash_bwd_kernel_traitsILi256ELi64ELi64ELi8ELi4ELi2ELi2ELb0ELb1EN7cutlass10bfloat16_tE19Flash_kernel_traitsILi256ELi64ELi64ELi8ES3_EELb0ELb1ELb0ELb1ELb0ELb0ELb0EEEvNS_16Flash_bwd_paramsE
        .type           _ZN5flash44flash_bwd_dq_dk_dv_loop_seqk_parallel_kernelI23Flash_bwd_kernel_traitsILi256ELi64ELi64ELi8ELi4ELi2ELi2ELb0ELb1EN7cutlass10bfloat16_tE19Flash_kernel_traitsILi256ELi64ELi64ELi8ES3_EELb0ELb1ELb0ELb1ELb0ELb0ELb0EEEvNS_16Flash_bwd_paramsE,@function
        .size           _ZN5flash44flash_bwd_dq_dk_dv_loop_seqk_parallel_kernelI23Flash_bwd_kernel_traitsILi256ELi64ELi64ELi8ELi4ELi2ELi2ELb0ELb1EN7cutlass10bfloat16_tE19Flash_kernel_traitsILi256ELi64ELi64ELi8ES3_EELb0ELb1ELb0ELb1ELb0ELb0ELb0EEEvNS_16Flash_bwd_paramsE,(.L_x_1026 - _ZN5flash44flash_bwd_dq_dk_dv_loop_seqk_parallel_kernelI23Flash_bwd_kernel_traitsILi256ELi64ELi64ELi8ELi4ELi2ELi2ELb0ELb1EN7cutlass10bfloat16_tE19Flash_kernel_traitsILi256ELi64ELi64ELi8ES3_EELb0ELb1ELb0ELb1ELb0ELb0ELb0EEEvNS_16Flash_bwd_paramsE)
        .other          _ZN5flash44flash_bwd_dq_dk_dv_loop_seqk_parallel_kernelI23Flash_bwd_kernel_traitsILi256ELi64ELi64ELi8ELi4ELi2ELi2ELb0ELb1EN7cutlass10bfloat16_tE19Flash_kernel_traitsILi256ELi64ELi64ELi8ES3_EELb0ELb1ELb0ELb1ELb0ELb0ELb0EEEvNS_16Flash_bwd_paramsE,@"STO_CUDA_ENTRY STV_DEFAULT"
_ZN5flash44flash_bwd_dq_dk_dv_loop_seqk_parallel_kernelI23Flash_bwd_kernel_traitsILi256ELi64ELi64ELi8ELi4ELi2ELi2ELb0ELb1EN7cutlass10bfloat16_tE19Flash_kernel_traitsILi256ELi64ELi64ELi8ES3_EELb0ELb1ELb0ELb1ELb0ELb0ELb0EEEvNS_16Flash_bwd_paramsE:
.text._ZN5flash44flash_bwd_dq_dk_dv_loop_seqk_parallel_kernelI23Flash_bwd_kernel_traitsILi256ELi64ELi64ELi8ELi4ELi2ELi2ELb0ELb1EN7cutlass10bfloat16_tE19Flash_kernel_traitsILi256ELi64ELi64ELi8ES3_EELb0ELb1ELb0ELb1ELb0ELb0ELb0EEEvNS_16Flash_bwd_paramsE:
[----:B------:R-:W-:Y:S02]  /*0000*/  MOV R1, c[0x0][0x28] ;  /* 0x00000a0000017a02 */ /* 0x000fe40000000f00 */
[----:B------:R-:W1:Y:S01]  /*0010*/  S2UR UR23, SR_CTAID.X ;  /* 0x00000000001779c3 */ /* 0x000e620000002500 */
[----:B------:R-:W-:Y:S01]  /*0020*/  ULDC UR4, c[0x0][0x218] ;  /* 0x0000860000047ab9 */ /* 0x000fe20000000800 */
[----:B------:R-:W-:Y:S01]  /*0030*/  IADD3 R1, R1, -0x40, RZ ;  /* 0xffffffc001017810 */ /* 0x000fe20007ffe0ff */
        /* <DEDUP_REMOVED lines=30> */
[CC--:B------:R-:W-:Y:S01]  /*0220*/  LEA.HI R2, R6.reuse, R5.reuse, RZ, 0x4 ;  /* 0x0000000506027211 */ /* 0x0c0fe200078f20ff */
[----:B------:R-:W-:Y:S01]  /*0230*/  ULDC UR11, c[0x0][0x1c0] ;  /* 0x00007000000b7ab9 */ /* 0x000fe20000000800 */
[CC--:B------:R-:W-:Y:S01]  /*0240*/  LEA.HI R14, R6.reuse, R5.reuse, RZ, 0x7 ;  /* 0x00000005060e7211 */ /* 0x0c0fe200078f38ff */
[----:B------:R-:W-:Y:S01]  /*0250*/  UIMAD UR55, UR8, UR6, UR55 ;  /* 0x00000006083772a4 */ /* 0x000fe2000f8e0237 */
[CC--:B------:R-:W-:Y:S01]  /*0260*/  LEA.HI R16, R6.reuse, R5.reuse, RZ, 0x6 ;  /* 0x0000000506107211 */ /* 0x0c0fe200078f30ff */
[----:B---3--:R-:W-:Y:S01]  /*0270*/  UIMAD UR52, UR7, UR34, URZ ;  /* 0x00000022073472a4 */ /* 0x008fe2000f8e023f */
[----:B------:R-:W-:Y:S01]  /*0280*/  LEA.HI R6, R6, R5, RZ, 0x2 ;  /* 0x0000000506067211 */ /* 0x000fe200078f10ff */
[----:B------:R-:W-:Y:S01]  /*0290*/  UIMAD.WIDE.U32 UR44, UR34, UR14, URZ ;  /* 0x0000000e222c72a5 */ /* 0x000fe2000f8e003f */
[----:B------:R-:W-:Y:S01]  /*02a0*/  LOP3.LUT R4, R3, 0xffffffe0, RZ, 0xc0, !PT ;  /* 0xffffffe003047812 */ /* 0x000fe200078ec0ff */
[----:B------:R-:W-:Y:S01]  /*02b0*/  UIMAD UR6, UR34, UR11, UR35 ;  /* 0x0000000b220672a4 */ /* 0x000fe2000f8e0223 */
[----:B------:R-:W-:Y:S01]  /*02c0*/  LOP3.LUT R8, R11, 0xfffffff8, RZ, 0xc0, !PT ;  /* 0xfffffff80b087812 */ /* 0x000fe200078ec0ff */
[----:B------:R-:W-:Y:S01]  /*02d0*/  @!UP5 UIMAD UR7, UR34, UR13, UR35 ;  /* 0x0000000d2207d2a4 */ /* 0x000fe2000f8e0223 */
[----:B------:R-:W-:Y:S01]  /*02e0*/  LOP3.LUT R9, R2, 0xfffffff0, RZ, 0xc0, !PT ;  /* 0xfffffff002097812 */ /* 0x000fe200078ec0ff */
[C---:B------:R-:W-:Y:S01]  /*02f0*/  IMAD.IADD R10, R5.reuse, 0x1, -R4 ;  /* 0x00000001050a7824 */ /* 0x040fe200078e0a04 */
[----:B------:R-:W-:Y:S01]  /*0300*/  LOP3.LUT R7, R6, 0x7ffffffc, RZ, 0xc0, !PT ;  /* 0x7ffffffc06077812 */ /* 0x000fe200078ec0ff */
[C---:B------:R-:W-:Y:S01]  /*0310*/  IMAD.IADD R8, R5.reuse, 0x1, -R8 ;  /* 0x0000000105087824 */ /* 0x040fe200078e0a08 */
[----:B------:R-:W-:Y:S01]  /*0320*/  SHF.R.S32.HI R0, RZ, 0x5, R3 ;  /* 0x00000005ff007819 */ /* 0x000fe20000011403 */
[C---:B------:R-:W-:Y:S01]  /*0330*/  IMAD.IADD R9, R5.reuse, 0x1, -R9 ;  /* 0x0000000105097824 */ /* 0x040fe200078e0a09 */
[----:B------:R-:W-:Y:S01]  /*0340*/  SHF.R.S32.HI R12, RZ, 0x1f, R3 ;  /* 0x0000001fff0c7819 */ /* 0x000fe20000011403 */
[----:B------:R-:W-:Y:S01]  /*0350*/  IMAD.IADD R17, R5, 0x1, -R7 ;  /* 0x0000000105117824 */ /* 0x000fe200078e0a07 */
[----:B------:R-:W-:Y:S01]  /*0360*/  SHF.R.S32.HI R5, RZ, 0x4, R2 ;  /* 0x00000004ff057819 */ /* 0x000fe20000011402 */
[----:B------:R-:W-:Y:S01]  /*0370*/  IMAD.SHL.U32 R236, R8, 0x8, RZ ;  /* 0x0000000808ec7824 */ /* 0x000fe200078e00ff */
[-C--:B------:R-:W-:Y:S01]  /*0380*/  LEA.HI R3, R3, R0.reuse, RZ, 0x1 ;  /* 0x0000000003037211 */ /* 0x080fe200078f08ff */
        /* <DEDUP_REMOVED lines=10> */
[C---:B------:R-:W-:Y:S01]  /*0430*/  IMAD.IADD R224, R0.reuse, 0x1, -R2 ;  /* 0x0000000100e07824 */ /* 0x040fe200078e0a02 */
[----:B------:R-:W-:Y:S01]  /*0440*/  SHF.R.S32.HI R13, RZ, 0x3, R11 ;  /* 0x00000003ff0d7819 */ /* 0x000fe2000001140b */
[----:B------:R-:W-:Y:S01]  /*0450*/  IMAD.IADD R218, R0, 0x1, -R7 ;  /* 0x0000000100da7824 */ /* 0x000fe200078e0a07 */
[--C-:B------:R-:W-:Y:S01]  /*0460*/  SHF.R.S32.HI R0, RZ, 0x1f, R6.reuse ;  /* 0x0000001fff007819 */ /* 0x100fe20000011406 */
[----:B------:R-:W-:Y:S01]  /*0470*/  IMAD.IADD R12, R5, 0x1, -R3 ;  /* 0x00000001050c7824 */ /* 0x000fe200078e0a03 */
[----:B------:R-:W-:Y:S01]  /*0480*/  SHF.R.S32.HI R3, RZ, 0x2, R6 ;  /* 0x00000002ff037819 */ /* 0x000fe20000011406 */
[----:B------:R-:W-:Y:S01]  /*0490*/  IMAD.SHL.U32 R2, R13, 0x40, RZ ;  /* 0x000000400d027824 */ /* 0x000fe200078e00ff */
[----:B------:R-:W-:Y:S01]  /*04a0*/  SHF.R.S32.HI R4, RZ, 0x1f, R9 ;  /* 0x0000001fff047819 */ /* 0x000fe20000011409 */
[----:B------:R-:W-:Y:S01]  /*04b0*/  IMAD.SHL.U32 R220, R12, 0x200, RZ ;  /* 0x000002000cdc7824 */ /* 0x000fe200078e00ff */
[----:B------:R-:W-:Y:S01]  /*04c0*/  LEA.HI R0, R0, R3, RZ, 0x3 ;  /* 0x0000000300007211 */ /* 0x000fe200078f18ff */
[----:B------:R-:W-:Y:S01]  /*04d0*/  @UP5 UIMAD UR54, UR34, UR49, URZ ;  /* 0x00000031223652a4 */ /* 0x000fe2000f8e023f */
[----:B------:R-:W-:Y:S01]  /*04e0*/  LEA.HI R13, R4, R9, RZ, 0x3 ;  /* 0x00000009040d7211 */ /* 0x000fe200078f18ff */
[----:B------:R-:W-:Y:S01]  /*04f0*/  UMOV UR40, URZ ;  /* 0x0000003f00287c82 */ /* 0x000fe20008000000 */
[----:B------:R-:W-:Y:S01]  /*0500*/  LOP3.LUT R0, R0, 0xfffffff8, RZ, 0xc0, !PT ;  /* 0xfffffff800007812 */ /* 0x000fe200078ec0ff */
[----:B------:R-:W-:Y:S01]  /*0510*/  ULDC.64 UR4, c[0x0][0x118] ;  /* 0x0000460000047ab9 */ /* 0x000fe20000000a00 */
[----:B------:R-:W-:Y:S01]  /*0520*/  SHF.R.S32.HI R7, RZ, 0x7, R14 ;  /* 0x00000007ff077819 */ /* 0x000fe2000001140e */
[----:B------:R-:W-:Y:S01]  /*0530*/  UMOV UR60, 0x4 ;  /* 0x00000004003c7882 */ /* 0x000fe20000000000 */
[----:B------:R-:W-:Y:S01]  /*0540*/  LOP3.LUT P4, RZ, R8, 0x4, RZ, 0xc0, !PT ;  /* 0x0000000408ff7812 */ /* 0x000fe2000788c0ff */
[----:B------:R-:W-:Y:S01]  /*0550*/  IMAD.IADD R5, R3, 0x1, -R0 ;  /* 0x0000000103057824 */ /* 0x000fe200078e0a00 */
[----:B------:R-:W-:Y:S01]  /*0560*/  LOP3.LUT R0, R2, 0x1c0, RZ, 0xc0, !PT ;  /* 0x000001c002007812 */ /* 0x000fe200078ec0ff */
[----:B------:R-:W-:Y:S01]  /*0570*/  ULOP3.LUT UR56, UR35, UR56, URZ, 0x3c, !UPT ;  /* 0x0000003823387292 */ /* 0x000fe2000f8e3c3f */
[----:B------:R-:W-:Y:S01]  /*0580*/  SHF.R.S32.HI R3, RZ, 0x1f, R10 ;  /* 0x0000001fff037819 */ /* 0x000fe2000001140a */
[----:B------:R-:W-:Y:S01]  /*0590*/  USHF.L.U32 UR61, UR34, 0x7, URZ ;  /* 0x00000007223d7899 */ /* 0x000fe2000800063f */
[----:B------:R-:W-:Y:S01]  /*05a0*/  LOP3.LUT R2, R0, 0x38, R236, 0xf8, !PT ;  /* 0x0000003800027812 */ /* 0x000fe200078ef8ec */
[----:B------:R-:W-:Y:S01]  /*05b0*/  UISETP.NE.AND UP6, UPT, UR10, URZ, UPT ;  /* 0x0000003f0a00728c */ /* 0x000fe2000bfc5270 */
[----:B------:R-:W-:Y:S01]  /*05c0*/  SHF.R.U32.HI R0, RZ, 0x3, R0 ;  /* 0x00000003ff007819 */ /* 0x000fe20000011600 */
[----:B------:R-:W-:Y:S01]  /*05d0*/  USHF.R.S32.HI UR57, URZ, 0x1f, UR35 ;  /* 0x0000001f3f397899 */ /* 0x000fe20008011423 */
[----:B------:R-:W-:Y:S01]  /*05e0*/  LEA.HI R15, R3, R10, RZ, 0x2 ;  /* 0x0000000a030f7211 */ /* 0x000fe200078f10ff */
[----:B------:R-:W-:Y:S01]  /*05f0*/  USHF.R.S32.HI UR59, URZ, 0x1f, UR34 ;  /* 0x0000001f3f3b7899 */ /* 0x000fe20008011422 */
[----:B------:R-:W-:Y:S01]  /*0600*/  LOP3.LUT R10, R2, R0, RZ, 0x3c, !PT ;  /* 0x00000000020a7212 */ /* 0x000fe200078e3cff */
[----:B------:R-:W-:Y:S01]  /*0610*/  IMAD.SHL.U32 R0, R8, 0x40, RZ ;  /* 0x0000004008007824 */ /* 0x000fe200078e00ff */
[----:B------:R-:W-:Y:S01]  /*0620*/  LOP3.LUT R2, R13, 0xfffffff8, RZ, 0xc0, !PT ;  /* 0xfffffff80d027812 */ /* 0x000fe200078ec0ff */
[----:B------:R-:W-:Y:S01]  /*0630*/  USHF.R.S32.HI UR58, URZ, 0x1f, UR35 ;  /* 0x0000001f3f3a7899 */ /* 0x000fe20008011423 */
[----:B------:R-:W-:Y:S01]  /*0640*/  LOP3.LUT R3, R5, 0x1, RZ, 0xc0, !PT ;  /* 0x0000000105037812 */ /* 0x000fe200078ec0ff */
[----:B------:R-:W-:Y:S01]  /*0650*/  UIMAD.WIDE.U32 UR42, UR38, UR44, URZ ;  /* 0x0000002c262a72a5 */ /* 0x000fe2000f8e003f */
[----:B------:R-:W-:Y:S01]  /*0660*/  LOP3.LUT R0, R0, 0x1c0, RZ, 0xc0, !PT ;  /* 0x000001c000007812 */ /* 0x000fe200078ec0ff */
[----:B------:R-:W-:Y:S01]  /*0670*/  IMAD.IADD R9, R9, 0x1, -R2 ;  /* 0x0000000109097824 */ /* 0x000fe200078e0a02 */
[----:B------:R-:W-:Y:S01]  /*0680*/  ISETP.NE.U32.AND P0, PT, R3, 0x1, PT ;  /* 0x000000010300780c */ /* 0x000fe20003f05070 */
[----:B------:R-:W-:Y:S01]  /*0690*/  IMAD.SHL.U32 R2, R224, 0x10, RZ ;  /* 0x00000010e0027824 */ /* 0x000fe200078e00ff */
[--C-:B------:R-:W-:Y:S01]  /*06a0*/  LOP3.LUT R4, R0, 0x8, R11.reuse, 0xf8, !PT ;  /* 0x0000000800047812 */ /* 0x100fe200078ef80b */
[----:B------:R-:W-:Y:S01]  /*06b0*/  IMAD R3, R7, 0x800, R220 ;  /* 0x0000080007037824 */ /* 0x000fe200078e02dc */
[----:B------:R-:W-:Y:S01]  /*06c0*/  LOP3.LUT P3, RZ, R8, 0x2, RZ, 0xc0, !PT ;  /* 0x0000000208ff7812 */ /* 0x000fe2000786c0ff */
[----:B------:R-:W-:Y:S01]  /*06d0*/  UIMAD UR51, UR39, UR44, URZ ;  /* 0x0000002c273372a4 */ /* 0x000fe2000f8e023f */
[----:B------:R-:W-:Y:S01]  /*06e0*/  LOP3.LUT R6, R0, 0x10, R2, 0xf8, !PT ;  /* 0x0000001000067812 */ /* 0x000fe200078ef802 */
[----:B------:R-:W-:Y:S01]  /*06f0*/  USHF.R.S32.HI UR53, URZ, 0x1f, UR47 ;  /* 0x0000001f3f357899 */ /* 0x000fe2000801142f */
[----:B------:R-:W-:Y:S01]  /*0700*/  SHF.R.U32.HI R0, RZ, 0x3, R0 ;  /* 0x00000003ff007819 */ /* 0x000fe20000011600 */
[----:B------:R-:W-:Y:S01]  /*0710*/  UIMAD UR50, UR6, UR50, URZ ;  /* 0x00000032063272a4 */ /* 0x000fe2000f8e023f */
[----:B------:R-:W-:Y:S01]  /*0720*/  LOP3.LUT R6, R6, 0x8, R11, 0xf8, !PT ;  /* 0x0000000806067812 */ /* 0x000fe200078ef80b */
[----:B------:R-:W-:Y:S01]  /*0730*/  @!UP5 UIMAD UR49, UR7, UR49, URZ ;  /* 0x000000310731d2a4 */ /* 0x000fe2000f8e023f */
[----:B------:R-:W-:Y:S01]  /*0740*/  LOP3.LUT R2, R4, R0, RZ, 0x3c, !PT ;  /* 0x0000000004027212 */ /* 0x000fe200078e3cff */
[----:B------:R-:W-:Y:S01]  /*0750*/  IMAD.SHL.U32 R4, R5, 0x40, RZ ;  /* 0x0000004005047824 */ /* 0x000fe200078e00ff */
[----:B------:R-:W-:Y:S01]  /*0760*/  LOP3.LUT R220, R220, R6, R0, 0xf6, !PT ;  /* 0x00000006dcdc7212 */ /* 0x000fe200078ef600 */
[----:B------:R-:W-:Y:S01]  /*0770*/  IMAD.SHL.U32 R6, R7, 0x20, RZ ;  /* 0x0000002007067824 */ /* 0x000fe200078e00ff */
[----:B------:R-:W-:Y:S01]  /*0780*/  R2P PR, R5, 0x6 ;  /* 0x0000000605007804 */ /* 0x000fe20000000000 */
[----:B------:R-:W-:Y:S01]  /*0790*/  IMAD.IADD R2, R3, 0x1, R2 ;  /* 0x0000000103027824 */ /* 0x000fe200078e0202 */
[----:B------:R-:W-:Y:S01]  /*07a0*/  SHF.R.S32.HI R3, RZ, 0x6, R16 ;  /* 0x00000006ff037819 */ /* 0x000fe20000011410 */
[----:B------:R-:W-:Y:S01]  /*07b0*/  IMAD.SHL.U32 R5, R12, 0x20, RZ ;  /* 0x000000200c057824 */ /* 0x000fe200078e00ff */
[----:B------:R-:W-:Y:S01]  /*07c0*/  LOP3.LUT R0, R4, 0x1c0, RZ, 0xc0, !PT ;  /* 0x000001c004007812 */ /* 0x000fe200078ec0ff */
[----:B------:R-:W-:Y:S01]  /*07d0*/  IMAD.SHL.U32 R2, R2, 0x2, RZ ;  /* 0x0000000202027824 */ /* 0x000fe200078e00ff */
[----:B------:R-:W-:Y:S01]  /*07e0*/  LOP3.LUT P6, RZ, R9, 0x4, RZ, 0xc0, !PT ;  /* 0x0000000409ff7812 */ /* 0x000fe200078cc0ff */
[C---:B------:R-:W-:Y:S01]  /*07f0*/  IMAD R10, R3.reuse, 0x200, R10 ;  /* 0x00000200030a7824 */ /* 0x040fe200078e020a */
[----:B------:R-:W-:Y:S01]  /*0800*/  SHF.R.U32.HI R4, RZ, 0x3, R0 ;  /* 0x00000003ff047819 */ /* 0x000fe20000011600 */
[----:B------:R-:W-:Y:S01]  /*0810*/  IMAD.SHL.U32 R3, R3, 0x8, RZ ;  /* 0x0000000803037824 */ /* 0x000fe200078e00ff */
[----:B------:R-:W-:Y:S01]  /*0820*/  LOP3.LUT P5, RZ, R9, 0x2, RZ, 0xc0, !PT ;  /* 0x0000000209ff7812 */ /* 0x000fe200078ac0ff */
[----:B------:R-:W-:Y:S01]  /*0830*/  IMAD.SHL.U32 R221, R220, 0x2, RZ ;  /* 0x00000002dcdd7824 */ /* 0x000fe200078e00ff */
[----:B------:R-:W-:Y:S01]  /*0840*/  SEL R216, R222, 0xffffffc0, !P4 ;  /* 0xffffffc0ded87807 */ /* 0x000fe20006000000 */
[----:B------:R-:W-:Y:S01]  /*0850*/  IMAD.SHL.U32 R230, R10, 0x2, RZ ;  /* 0x000000020ae67824 */ /* 0x000fe200078e00ff */
[----:B------:R-:W-:Y:S01]  /*0860*/  LOP3.LUT R3, R3, 0x18, RZ, 0xc0, !PT ;  /* 0x0000001803037812 */ /* 0x000fe200078ec0ff */
[----:B------:R-:W-:Y:S01]  /*0870*/  USHF.R.S32.HI UR48, URZ, 0x1f, UR41 ;  /* 0x0000001f3f307899 */ /* 0x000fe20008011429 */
[----:B------:R-:W-:Y:S01]  /*0880*/  SEL R222, R222, 0xffffffc0, !P6 ;  /* 0xffffffc0dede7807 */ /* 0x000fe20007000000 */
[--C-:B------:R-:W-:Y:S01]  /*0890*/  IMAD R220, R220, 0x2, R216.reuse ;  /* 0x00000002dcdc7824 */ /* 0x100fe200078e02d8 */
[----:B------:R-:W-:Y:S01]  /*08a0*/  LOP3.LUT R8, R3, 0x20, R5, 0xf8, !PT ;  /* 0x0000002003087812 */ /* 0x000fe200078ef805 */
[----:B------:R-:W-:Y:S01]  /*08b0*/  IMAD.IADD R217, R2, 0x1, R216 ;  /* 0x0000000102d97824 */ /* 0x000fe200078e02d8 */
[----:B------:R-:W-:Y:S01]  /*08c0*/  LOP3.LUT R5, R0, 0x20, R6, 0xf8, !PT ;  /* 0x0000002000057812 */ /* 0x000fe200078ef806 */
[----:B------:R-:W-:Y:S01]  /*08d0*/  IMAD.SHL.U32 R6, R9, 0x40, RZ ;  /* 0x0000004009067824 */ /* 0x000fe200078e00ff */
[----:B------:R-:W-:Y:S01]  /*08e0*/  LOP3.LUT R7, R4, R0, R3, 0x1e, !PT ;  /* 0x0000000004077212 */ /* 0x000fe200078e1e03 */
[----:B------:R-:W-:Y:S01]  /*08f0*/  IMAD.SHL.U32 R0, R17, 0x2, RZ ;  /* 0x0000000211007824 */ /* 0x000fe200078e00ff */
[----:B------:R-:W-:-:S02]  /*0900*/  LOP3.LUT R4, R5, R4, RZ, 0x3c, !PT ;  /* 0x0000000405047212 */ /* 0x000fc400078e3cff */
[----:B------:R-:W-:Y:S01]  /*0910*/  SEL R239, R239, 0x10, !P0 ;  /* 0x00000010efef7807 */ /* 0x000fe20004000000 */
[--C-:B------:R-:W-:Y:S01]  /*0920*/  IMAD R5, R218, 0x400, R0.reuse ;  /* 0x00000400da057824 */ /* 0x100fe200078e0200 */
[----:B------:R-:W-:Y:S01]  /*0930*/  IADD3 R244, R236, 0x40, RZ ;  /* 0x00000040ecf47810 */ /* 0x000fe20007ffe0ff */
[----:B------:R-:W-:Y:S01]  /*0940*/  IMAD R3, R224, 0x400, R0 ;  /* 0x00000400e0037824 */ /* 0x000fe200078e0200 */
[----:B------:R-:W-:Y:S01]  /*0950*/  LOP3.LUT R0, R6, 0x1c0, RZ, 0xc0, !PT ;  /* 0x000001c006007812 */ /* 0x000fe200078ec0ff */
[----:B------:R-:W-:Y:S01]  /*0960*/  IMAD.IADD R235, R5, 0x1, R4 ;  /* 0x0000000105eb7824 */ /* 0x000fe200078e0204 */
[----:B------:R-:W-:Y:S01]  /*0970*/  IADD3 R243, R236, 0x80, RZ ;  /* 0x00000080ecf37810 */ /* 0x000fe20007ffe0ff */
[----:B------:R-:W-:Y:S01]  /*0980*/  IMAD.SHL.U32 R4, R12, 0x8, RZ ;  /* 0x000000080c047824 */ /* 0x000fe200078e00ff */
[----:B------:R-:W-:Y:S01]  /*0990*/  IADD3 R245, R236, 0xc0, RZ ;  /* 0x000000c0ecf57810 */ /* 0x000fe20007ffe0ff */
[----:B------:R-:W-:Y:S01]  /*09a0*/  IMAD.IADD R9, R3, 0x1, R7 ;  /* 0x0000000103097824 */ /* 0x000fe200078e0207 */
[----:B------:R-:W-:Y:S01]  /*09b0*/  SHF.R.U32.HI R3, RZ, 0x3, R0 ;  /* 0x00000003ff037819 */ /* 0x000fe20000011600 */
[----:B------:R-:W-:Y:S01]  /*09c0*/  IMAD.SHL.U32 R5, R13, 0x40, RZ ;  /* 0x000000400d057824 */ /* 0x000fe200078e00ff */
[----:B------:R-:W-:Y:S01]  /*09d0*/  LOP3.LUT R6, R0, 0x8, R4, 0xf8, !PT ;  /* 0x0000000800067812 */ /* 0x000fe200078ef804 */
[----:B------:R-:W-:Y:S01]  /*09e0*/  IMAD.SHL.U32 R235, R235, 0x2, RZ ;  /* 0x00000002ebeb7824 */ /* 0x000fe200078e00ff */
[----:B------:R-:W-:-:S02]  /*09f0*/  SHF.R.S32.HI R4, RZ, 0x2, R15 ;  /* 0x00000002ff047819 */ /* 0x000fc4000001140f */
[----:B------:R-:W-:Y:S01]  /*0a00*/  LOP3.LUT R7, R3, R8, R0, 0x1e, !PT ;  /* 0x0000000803077212 */ /* 0x000fe200078e1e00 */
[----:B------:R-:W-:Y:S01]  /*0a10*/  IMAD.IADD R240, R235, 0x1, R239 ;  /* 0x00000001ebf07824 */ /* 0x000fe200078e02ef */
[----:B------:R-:W-:Y:S01]  /*0a20*/  LOP3.LUT R0, R5, 0xfffffe00, RZ, 0xc0, !PT ;  /* 0xfffffe0005007812 */ /* 0x000fe200078ec0ff */
[----:B------:R-:W-:Y:S01]  /*0a30*/  IMAD R4, R218, 0x10, R4 ;  /* 0x00000010da047824 */ /* 0x000fe200078e0204 */
[----:B------:R-:W-:Y:S02]  /*0a40*/  LEA R5, R9, 0x10000, 0x1 ;  /* 0x0001000009057811 */ /* 0x000fe400078e08ff */
[----:B------:R-:W-:Y:S01]  /*0a50*/  LOP3.LUT R3, R6, R3, RZ, 0x3c, !PT ;  /* 0x0000000306037212 */ /* 0x000fe200078e3cff */
[--C-:B------:R-:W-:Y:S01]  /*0a60*/  IMAD R224, R224, 0x400, R0.reuse ;  /* 0x00000400e0e07824 */ /* 0x100fe200078e0200 */
[----:B------:R1:W-:Y:S01]  /*0a70*/  STL [R1+0x38], R4 ;  /* 0x0000380401007387 */ /* 0x0003e20000100800 */
[----:B------:R-:W-:Y:S01]  /*0a80*/  IMAD R218, R218, 0x400, R0 ;  /* 0x00000400dada7824 */ /* 0x000fe200078e0200 */
[----:B------:R-:W-:Y:S01]  /*0a90*/  IADD3 R238, R235, 0x20, RZ ;  /* 0x00000020ebee7810 */ /* 0x000fe20007ffe0ff */
[----:B------:R-:W-:Y:S01]  /*0aa0*/  IMAD.IADD R224, R3, 0x1, R224 ;  /* 0x0000000103e07824 */ /* 0x000fe200078e02e0 */
[----:B------:R2:W-:Y:S01]  /*0ab0*/  STL [R1+0x2c], R5 ;  /* 0x00002c0501007387 */ /* 0x0005e20000100800 */
[----:B------:R-:W-:Y:S01]  /*0ac0*/  IMAD.IADD R218, R218, 0x1, R3 ;  /* 0x00000001dada7824 */ /* 0x000fe200078e0203 */
[----:B------:R-:W-:-:S02]  /*0ad0*/  SEL R3, R226, 0xffffffe0, !P3 ;  /* 0xffffffe0e2037807 */ /* 0x000fc40005800000 */
[----:B------:R-:W-:Y:S01]  /*0ae0*/  SEL R226, R226, 0xffffffe0, !P5 ;  /* 0xffffffe0e2e27807 */ /* 0x000fe20006800000 */
[----:B------:R-:W-:Y:S01]  /*0af0*/  IMAD.SHL.U32 R218, R218, 0x2, RZ ;  /* 0x00000002dada7824 */ /* 0x000fe200078e00ff */
[----:B------:R-:W-:Y:S01]  /*0b00*/  LEA R224, R224, 0x20000, 0x1 ;  /* 0x00020000e0e07811 */ /* 0x000fe200078e08ff */
[----:B------:R-:W-:Y:S01]  /*0b10*/  IMAD.IADD R3, R2, 0x1, R3 ;  /* 0x0000000102037824 */ /* 0x000fe200078e0203 */
[----:B------:R-:W-:Y:S01]  /*0b20*/  LOP3.LUT R0, R7, R0, RZ, 0xfc, !PT ;  /* 0x0000000007007212 */ /* 0x000fe200078efcff */
[----:B------:R-:W-:Y:S01]  /*0b30*/  IMAD.IADD R219, R218, 0x1, R226 ;  /* 0x00000001dadb7824 */ /* 0x000fe200078e02e2 */
[----:B------:R-:W-:Y:S01]  /*0b40*/  @P1 IADD3 R238, R235, -0x20, RZ ;  /* 0xffffffe0ebee1810 */ /* 0x000fe20007ffe0ff */
[----:B------:R-:W-:Y:S02]  /*0b50*/  IMAD.IADD R225, R222, 0x1, R224 ;  /* 0x00000001dee17824 */ /* 0x000fe400078e02e0 */
[----:B------:R-:W-:Y:S02]  /*0b60*/  IMAD.IADD R223, R218, 0x1, R222 ;  /* 0x00000001dadf7824 */ /* 0x000fe400078e02de */
[----:B------:R-:W-:-:S02]  /*0b70*/  IMAD.IADD R227, R226, 0x1, R224 ;  /* 0x00000001e2e37824 */ /* 0x000fc400078e02e0 */
[----:B------:R-:W-:Y:S02]  /*0b80*/  IMAD.IADD R216, R216, 0x1, R3 ;  /* 0x00000001d8d87824 */ /* 0x000fe400078e0203 */
[----:B------:R-:W-:Y:S01]  /*0b90*/  IMAD.SHL.U32 R0, R0, 0x2, RZ ;  /* 0x0000000200007824 */ /* 0x000fe200078e00ff */
[----:B-1----:R-:W-:Y:S01]  /*0ba0*/  IADD3 R4, R5, 0x40, RZ ;  /* 0x0000004005047810 */ /* 0x002fe20007ffe0ff */
[----:B------:R-:W-:Y:S01]  /*0bb0*/  IMAD.IADD R239, R239, 0x1, R238 ;  /* 0x00000001efef7824 */ /* 0x000fe200078e02ee */
[----:B------:R-:W-:Y:S01]  /*0bc0*/  @P2 IADD3 R4, R5, -0x40, RZ ;  /* 0xffffffc005042810 */ /* 0x000fe20007ffe0ff */
[----:B------:R-:W-:Y:S02]  /*0bd0*/  IMAD.IADD R222, R219, 0x1, R222 ;  /* 0x00000001dbde7824 */ /* 0x000fe400078e02de */
[----:B------:R-:W-:Y:S02]  /*0be0*/  IMAD.IADD R226, R226, 0x1, R225 ;  /* 0x00000001e2e27824 */ /* 0x000fe400078e02e1 */
[----:B------:R2:W-:Y:S04]  /*0bf0*/  STL [R1+0x30], R4 ;  /* 0x0000300401007387 */ /* 0x0005e80000100800 */
.L_x_319:
        /* <DEDUP_REMOVED lines=14> */
[----:B-12---:R-:W-:Y:S01]  /*0ce0*/  IMAD.U32 R4, RZ, RZ, UR6 ;  /* 0x00000006ff047e24 */ /* 0x006fe2000f8e00ff */
[----:B------:R-:W-:-:S02]  /*0cf0*/  UISETP.NE.AND UP4, UPT, UR14, URZ, UPT ;  /* 0x0000003f0e00728c */ /* 0x000fc4000bf85270 */
[----:B------:R-:W-:Y:S01]  /*0d00*/  UISETP.EQ.U32.AND UP2, UPT, URZ, UR8, UPT ;  /* 0x000000083f00728c */ /* 0x000fe2000bf42070 */
[----:B------:R-:W-:Y:S01]  /*0d10*/  IMAD.U32 R5, RZ, RZ, UR7 ;  /* 0x00000007ff057e24 */ /* 0x000fe2000f8e00ff */
[----:B------:R-:W-:Y:S02]  /*0d20*/  @UP3 UIADD3 UR6, UP0, UR13, UR10, URZ ;  /* 0x0000000a0d063290 */ /* 0x000fe4000ff1e03f */
[----:B------:R-:W-:Y:S02]  /*0d30*/  UISETP.EQ.OR.EX UP2, UPT, URZ, UR9, !UP4, UP2 ;  /* 0x000000093f00728c */ /* 0x000fe4000e742720 */
[----:B------:R-:W-:Y:S01]  /*0d40*/  @UP3 UIADD3.X UR7, UR12, UR11, URZ, UP0, !UPT ;  /* 0x0000000b0c073290 */ /* 0x000fe200087fe43f */
[----:B------:R1:W2:Y:S01]  /*0d50*/  @P2 LDG.E R9, [R4.64] ;  /* 0x0000000404092981 */ /* 0x0002a2000c1e1900 */
[----:B------:R-:W-:Y:S01]  /*0d60*/  UIADD3 UR8, UP0, UR13, UR8, URZ ;  /* 0x000000080d087290 */ /* 0x000fe2000ff1e03f */
[----:B------:R-:W-:Y:S02]  /*0d70*/  PLOP3.LUT P0, PT, PT, PT, UP3, 0x80, 0x0 ;  /* 0x000000000000781c */ /* 0x000fe40003f0f038 */
[----:B------:R1:W3:Y:S01]  /*0d80*/  @P2 LDG.E R8, [R4.64+0x4] ;  /* 0x0000040404082981 */ /* 0x0002e2000c1e1900 */
[----:B------:R-:W-:Y:S01]  /*0d90*/  PLOP3.LUT P1, PT, PT, PT, UP2, 0x80, 0x0 ;  /* 0x000000000000781c */ /* 0x000fe20003f2f028 */
[----:B------:R-:W-:Y:S01]  /*0da0*/  UIADD3.X UR9, UR12, UR9, URZ, UP0, !UPT ;  /* 0x000000090c097290 */ /* 0x000fe200087fe43f */
[----:B------:R-:W-:-:S02]  /*0db0*/  IMAD.U32 R6, RZ, RZ, UR6 ;  /* 0x00000006ff067e24 */ /* 0x000fc4000f8e00ff */
[----:B----4-:R-:W-:-:S06]  /*0dc0*/  IMAD.U32 R7, RZ, RZ, UR7 ;  /* 0x00000007ff077e24 */ /* 0x010fcc000f8e00ff */
[----:B-----5:R4:W5:Y:S01]  /*0dd0*/  @P0 LDG.E R6, [R6.64] ;  /* 0x0000000406060981 */ /* 0x020962000c1e1900 */
[----:B-1----:R-:W-:Y:S02]  /*0de0*/  IMAD.U32 R4, RZ, RZ, UR8 ;  /* 0x00000008ff047e24 */ /* 0x002fe4000f8e00ff */
[----:B------:R-:W-:-:S05]  /*0df0*/  IMAD.U32 R5, RZ, RZ, UR9 ;  /* 0x00000009ff057e24 */ /* 0x000fca000f8e00ff */
[----:B----4-:R-:W4:Y:S01]  /*0e00*/  @!P1 LDG.E R7, [R4.64] ;  /* 0x0000000404079981 */ /* 0x010f22000c1e1900 */
[----:B------:R-:W1:Y:S01]  /*0e10*/  S2UR UR30, SR_CTAID.X ;  /* 0x00000000001e79c3 */ /* 0x000e620000002500 */
[----:B------:R-:W-:Y:S02]  /*0e20*/  UMOV UR18, 0xffffffff ;  /* 0xffffffff00127882 */ /* 0x000fe40000000000 */
[----:B------:R-:W1:Y:S04]  /*0e30*/  S2R R27, SR_TID.X ;  /* 0x00000000001b7919 */ /* 0x000e680000002100 */
[----:B------:R-:W1:Y:S01]  /*0e40*/  S2R R28, SR_TID.X ;  /* 0x00000000001c7919 */ /* 0x000e620000002100 */
[----:B------:R-:W-:Y:S02]  /*0e50*/  UMOV UR28, 0xffffffff ;  /* 0xffffffff001c7882 */ /* 0x000fe40000000000 */
[----:B------:R-:W-:-:S02]  /*0e60*/  ULDC UR7, c[0x0][0xc] ;  /* 0x0000030000077ab9 */ /* 0x000fc40000000800 */
[----:B------:R-:W-:Y:S02]  /*0e70*/  USHF.L.U32 UR7, UR7, 0x6, URZ ;  /* 0x0000000607077899 */ /* 0x000fe4000800063f */
[----:B------:R-:W-:Y:S02]  /*0e80*/  UMOV UR22, URZ ;  /* 0x0000003f00167c82 */ /* 0x000fe40008000000 */
[----:B-1----:R-:W-:Y:S01]  /*0e90*/  USHF.L.U32 UR6, UR30, 0x6, URZ ;  /* 0x000000061e067899 */ /* 0x002fe2000800063f */
[----:B------:R-:W-:-:S03]  /*0ea0*/  SHF.R.S32.HI R27, RZ, 0x1f, R27 ;  /* 0x0000001fff1b7819 */ /* 0x000fc6000001141b */
[----:B------:R-:W-:Y:S01]  /*0eb0*/  UIMAD UR6, UR7, UR40, UR6 ;  /* 0x00000028070672a4 */ /* 0x000fe2000f8e0206 */
[----:B------:R-:W-:-:S04]  /*0ec0*/  LEA.HI R27, R27, R28, RZ, 0x3 ;  /* 0x0000001c1b1b7211 */ /* 0x000fc800078f18ff */
[----:B------:R-:W-:Y:S01]  /*0ed0*/  SHF.R.S32.HI R27, RZ, 0x3, R27 ;  /* 0x00000003ff1b7819 */ /* 0x000fe2000001141b */
[----:B------:R-:W-:-:S03]  /*0ee0*/  ULDC UR8, c[0x0][0x218] ;  /* 0x0000860000087ab9 */ /* 0x000fc60000000800 */
[----:B------:R-:W-:Y:S01]  /*0ef0*/  SHF.R.S32.HI R24, RZ, 0x1f, R27 ;  /* 0x0000001fff187819 */ /* 0x000fe2000001141b */
[----:B--2---:R-:W1:Y:S08]  /*0f00*/  @P2 R2UR UR18, R9 ;  /* 0x00000000091223c2 */ /* 0x004e7000000e0000 */
[----:B---3--:R-:W1:Y:S08]  /*0f10*/  @P2 R2UR UR17, R8 ;  /* 0x00000000081123c2 */ /* 0x008e7000000e0000 */
[----:B-----5:R2:W3:Y:S01]  /*0f20*/  @P0 R2UR UR22, R6 ;  /* 0x00000000061603c2 */ /* 0x0204e200000e0000 */
[----:B------:R-:W-:-:S07]  /*0f30*/  IADD3 R20, P0, R27, UR6, RZ ;  /* 0x000000061b147c10 */ /* 0x000fce000ff1e0ff */
[----:B----4-:R4:W3:Y:S01]  /*0f40*/  @!P1 R2UR UR28, R7 ;  /* 0x00000000071c93c2 */ /* 0x0108e200000e0000 */
[----:B------:R-:W-:-:S04]  /*0f50*/  ISETP.NE.U32.AND P1, PT, RZ, c[0x0][0x248], PT ;  /* 0x00009200ff007a0c */ /* 0x000fc80003f25070 */
[----:B------:R-:W-:Y:S01]  /*0f60*/  ISETP.NE.AND.EX P1, PT, RZ, c[0x0][0x24c], PT, P1 ;  /* 0x00009300ff007a0c */ /* 0x000fe20003f25310 */
[----:B-1----:R-:W-:Y:S01]  /*0f70*/  @UP1 UIADD3 UR17, UR17, -UR18, URZ ;  /* 0x8000001211111290 */ /* 0x002fe2000fffe03f */
[----:B--2---:R-:W-:-:S06]  /*0f80*/  IMAD.U32 R6, RZ, RZ, UR6 ;  /* 0x00000006ff067e24 */ /* 0x004fcc000f8e00ff */
[----:B------:R-:W-:Y:S01]  /*0f90*/  @!UP1 ULDC UR17, c[0x0][0x214] ;  /* 0x0000850000119ab9 */ /* 0x000fe20000000800 */
[----:B------:R-:W-:-:S04]  /*0fa0*/  LEA.HI.X.SX32 R21, R6, R24, 0x1, P0 ;  /* 0x0000001806157211 */ /* 0x000fc800000f0eff */
[----:B------:R-:W-:Y:S05]  /*0fb0*/  @!P1 BRA `(.L_x_275) ;  /* 0x0000007000009947 */ /* 0x000fea0003800000 */
[----:B------:R-:W-:-:S13]  /*0fc0*/  PLOP3.LUT P0, PT, PT, PT, UP4, 0x80, 0x0 ;  /* 0x000000000000781c */ /* 0x000fda0003f0f048 */
[----:B------:R-:W2:Y:S04]  /*0fd0*/  @P0 LDG.E R6, [R4.64+0x4] ;  /* 0x0000040404060981 */ /* 0x000ea8000c1e1900 */
[----:B------:R-:W5:Y:S01]  /*0fe0*/  @!P0 LDG.E R4, [R4.64] ;  /* 0x0000000404048981 */ /* 0x000f62000c1e1900 */
[----:B--2---:R-:W1:Y:S02]  /*0ff0*/  @P0 R2UR UR6, R6 ;  /* 0x00000000060603c2 */ /* 0x004e6400000e0000 */
[----:B-1-3--:R-:W-:-:S11]  /*1000*/  @UP4 UIADD3 UR8, UR6, -UR28, URZ ;  /* 0x8000001c06084290 */ /* 0x00afd6000fffe03f */
[----:B-----5:R1:W2:Y:S01]  /*1010*/  @!P0 R2UR UR8, R4 ;  /* 0x00000000040883c2 */ /* 0x0202a200000e0000 */
[----:B------:R-:W-:-:S07]  /*1020*/  DEPBAR.LE SB1, 0x0, {2} ;  /* 0x000090040000791a */ /* 0x000fce0000000000 */
.L_x_275:
[----:B------:R-:W-:Y:S02]  /*1030*/  ULDC.64 UR6, c[0x0][0x258] ;  /* 0x0000960000067ab9 */ /* 0x000fe40000000a00 */
        /* <DEDUP_REMOVED lines=8> */
[----:B------:R-:W2:Y:S01]  /*10c0*/  @P0 LDG.E R4, [R4.64] ;  /* 0x0000000404040981 */ /* 0x000ea2000c1e1900 */
[----:B------:R-:W-:Y:S02]  /*10d0*/  @!UP2 UISETP.NE.U32.AND UP0, UPT, URZ, UR6, UPT ;  /* 0x000000063f00a28c */ /* 0x000fe4000bf05070 */
[----:B------:R-:W-:Y:S02]  /*10e0*/  ULDC UR9, c[0x0][0x21c] ;  /* 0x0000870000097ab9 */ /* 0x000fe40000000800 */
[----:B------:R-:W-:Y:S02]  /*10f0*/  @!UP2 UISETP.NE.AND.EX UP0, UPT, URZ, UR7, UPT, UP0 ;  /* 0x000000073f00a28c */ /* 0x000fe4000bf05300 */
[----:B------:R-:W-:Y:S02]  /*1100*/  USHF.L.U32 UR24, UR23, 0x6, URZ ;  /* 0x0000000617187899 */ /* 0x000fe4000800063f */
[----:B------:R-:W-:Y:S01]  /*1110*/  @!UP2 USEL UR6, URZ, UR9, !UP0 ;  /* 0x000000093f06a287 */ /* 0x000fe2000c000000 */
[----:B--2---:R-:W1:Y:S02]  /*1120*/  @P0 R2UR UR16, R4 ;  /* 0x00000000041003c2 */ /* 0x004e6400000e0000 */
[----:B-1-3--:R-:W-:-:S02]  /*1130*/  @UP2 UIADD3 UR16, UR16, -UR22, URZ ;  /* 0x8000001610102290 */ /* 0x00afc4000fffe03f */
        /* <DEDUP_REMOVED lines=8> */
[----:B------:R-:W-:Y:S01]  /*11c0*/  UISETP.NE.AND UP2, UPT, UR18, -0x1, UPT ;  /* 0xffffffff1200788c */ /* 0x000fe2000bf45270 */
[----:B------:R-:W-:Y:S01]  /*11d0*/  PLOP3.LUT P1, PT, PT, PT, UP0, 0x80, 0x0 ;  /* 0x000000000000781c */ /* 0x000fe20003f2f008 */
[----:B------:R-:W-:-:S02]  /*11e0*/  USHF.R.S32.HI UR12, URZ, 0x1f, UR6 ;  /* 0x0000001f3f0c7899 */ /* 0x000fc40008011406 */
[----:B------:R-:W-:Y:S02]  /*11f0*/  ULDC.64 UR14, c[0x0][0x178] ;  /* 0x00005e00000e7ab9 */ /* 0x000fe40000000a00 */
[----:B------:R-:W-:Y:S02]  /*1200*/  ULEA.HI UR12, UR12, UR6, URZ, 0x6 ;  /* 0x000000060c0c7291 */ /* 0x000fe4000f8f303f */
[----:B------:R-:W-:Y:S02]  /*1210*/  @UP0 UIADD3 UR13, UR22, UR28, URZ ;  /* 0x0000001c160d0290 */ /* 0x000fe4000fffe03f */
[----:B------:R-:W-:Y:S02]  /*1220*/  UIMAD UR19, UR37, UR14, URZ ;  /* 0x0000000e251372a4 */ /* 0x000fe4000f8e023f */
[----:B------:R-:W-:Y:S02]  /*1230*/  ULDC.64 UR20, c[0x0][0x198] ;  /* 0x0000660000147ab9 */ /* 0x000fe40000000a00 */
[----:B------:R-:W-:-:S02]  /*1240*/  USHF.R.S32.HI UR36, URZ, 0x6, UR12 ;  /* 0x000000063f247899 */ /* 0x000fc4000801140c */
[----:B------:R-:W-:Y:S02]  /*1250*/  UIMAD UR25, UR18, UR7, URZ ;  /* 0x00000007121972a4 */ /* 0x000fe4000f8e023f */
        /* <DEDUP_REMOVED lines=24> */
.L_x_277:
[----:B------:R-:W-:Y:S01]  /*13e0*/  IABS R8, c[0x0][0x1c8] ;  /* 0x0000720000087a13 */ /* 0x000fe20000000000 */
[----:B------:R-:W-:Y:S01]  /*13f0*/  @UP0 UIADD3 UR8, UR22, UR28, URZ ;  /* 0x0000001c16080290 */ /* 0x000fe2000fffe03f */
[----:B----4-:R-:W-:Y:S01]  /*1400*/  IABS R7, UR35 ;  /* 0x0000002300077c13 */ /* 0x010fe20008000000 */
[----:B------:R-:W-:Y:S01]  /*1410*/  ULDC.64 UR10, c[0x0][0x1a0] ;  /* 0x00006800000a7ab9 */ /* 0x000fe20000000a00 */
[----:B------:R-:W1:Y:S01]  /*1420*/  I2F.RP R4, R8 ;  /* 0x0000000800047306 */ /* 0x000e620000209400 */
[----:B------:R-:W-:Y:S01]  /*1430*/  ISETP.LE.AND P0, PT, RZ, UR56, PT ;  /* 0x00000038ff007c0c */ /* 0x000fe2000bf03270 */
[----:B------:R-:W-:-:S04]  /*1440*/  @UP0 UIMAD.WIDE.U32 UR6, UR8, UR10, URZ ;  /* 0x0000000a080602a5 */ /* 0x000fc8000f8e003f */
[----:B------:R-:W-:-:S03]  /*1450*/  @UP0 UIMAD UR21, UR8, UR11, UR7 ;  /* 0x0000000b081502a4 */ /* 0x000fc6000f8e0207 */
[----:B------:R-:W-:Y:S01]  /*1460*/  @UP0 UMOV UR20, UR6 ;  /* 0x0000000600140c82 */ /* 0x000fe20008000000 */
[----:B-1----:R-:W1:Y:S02]  /*1470*/  MUFU.RCP R4, R4 ;  /* 0x0000000400047308 */ /* 0x002e640000001000 */
[----:B-1----:R-:W-:-:S06]  /*1480*/  IADD3 R4, R4, 0xffffffe, RZ ;  /* 0x0ffffffe04047810 */ /* 0x002fcc0007ffe0ff */
[----:B------:R-:W1:Y:S02]  /*1490*/  F2I.FTZ.U32.TRUNC.NTZ R5, R4 ;  /* 0x0000000400057305 */ /* 0x000e64000021f000 */
[----:B-1----:R-:W-:-:S04]  /*14a0*/  IMAD.MOV R4, RZ, RZ, -R5 ;  /* 0x000000ffff047224 */ /* 0x002fc800078e0a05 */
[----:B------:R-:W-:Y:S02]  /*14b0*/  IMAD R6, R4, R8, RZ ;  /* 0x0000000804067224 */ /* 0x000fe400078e02ff */
[----:B------:R-:W-:-:S04]  /*14c0*/  IMAD.MOV.U32 R4, RZ, RZ, RZ ;  /* 0x000000ffff047224 */ /* 0x000fc800078e00ff */
[----:B------:R-:W-:-:S04]  /*14d0*/  IMAD.HI.U32 R4, R5, R6, R4 ;  /* 0x0000000605047227 */ /* 0x000fc800078e0004 */
[----:B------:R-:W-:-:S04]  /*14e0*/  IMAD.MOV.U32 R5, RZ, RZ, R7 ;  /* 0x000000ffff057224 */ /* 0x000fc800078e0007 */
        /* <DEDUP_REMOVED lines=9> */
[----:B------:R-:W-:-:S04]  /*1580*/  IMAD.MOV.U32 R15, RZ, RZ, R4 ;  /* 0x000000ffff0f7224 */ /* 0x000fc800078e0004 */
        /* <DEDUP_REMOVED lines=8> */
[----:B------:R-:W-:-:S04]  /*1610*/  UIMAD UR9, UR22, UR9, UR10 ;  /* 0x00000009160972a4 */ /* 0x000fc8000f8e020a */
[----:B------:R-:W-:-:S03]  /*1620*/  UIADD3 UR7, UR7, UR9, URZ ;  /* 0x0000000907077290 */ /* 0x000fc6000fffe03f */
[----:B------:R-:W-:Y:S02]  /*1630*/  ULDC.64 UR8, c[0x0][0x188] ;  /* 0x0000620000087ab9 */ /* 0x000fe40000000a00 */
[----:B------:R-:W-:Y:S02]  /*1640*/  UIMAD UR10, UR37, UR8, URZ ;  /* 0x00000008250a72a4 */ /* 0x000fe4000f8e023f */
[----:B------:R-:W-:Y:S02]  /*1650*/  UIMAD.WIDE.U32 UR6, UR34, UR8, UR6 ;  /* 0x00000008220672a5 */ /* 0x000fe4000f8e0006 */
[----:B------:R-:W-:-:S04]  /*1660*/  UIMAD UR9, UR34, UR9, UR10 ;  /* 0x00000009220972a4 */ /* 0x000fc8000f8e020a */
[----:B------:R-:W-:Y:S02]  /*1670*/  UIADD3 UR21, UR7, UR9, URZ ;  /* 0x0000000907157290 */ /* 0x000fe4000fffe03f */
[----:B------:R-:W-:Y:S02]  /*1680*/  UMOV UR20, UR6 ;  /* 0x0000000600147c82 */ /* 0x000fe40008000000 */
.L_x_278:
[----:B------:R-:W-:Y:S01]  /*1690*/  ULDC.64 UR8, c[0x0][0x370] ;  /* 0x0000dc0000087ab9 */ /* 0x000fe20000000a00 */
[----:B------:R-:W-:Y:S01]  /*16a0*/  PLOP3.LUT P0, PT, PT, PT, UP5, 0x80, 0x0 ;  /* 0x000000000000781c */ /* 0x000fe20003f0f058 */
[----:B------:R-:W-:Y:S02]  /*16b0*/  @UP2 UIMAD.WIDE.U32 UR6, UR18, UR8, URZ ;  /* 0x00000008120622a5 */ /* 0x000fe4000f8e003f */
[----:B------:R-:W-:Y:S02]  /*16c0*/  ULDC UR11, c[0x0][0x224] ;  /* 0x00008900000b7ab9 */ /* 0x000fe40000000800 */
[----:B------:R-:W-:Y:S02]  /*16d0*/  @UP2 UIMAD UR19, UR18, UR9, UR7 ;  /* 0x00000009121322a4 */ /* 0x000fe4000f8e0207 */
[----:B------:R-:W-:-:S02]  /*16e0*/  ULDC UR15, c[0x0][0x234] ;  /* 0x00008d00000f7ab9 */ /* 0x000fc40000000800 */
        /* <DEDUP_REMOVED lines=22> */
[----:B------:R-:W-:Y:S02]  /*1850*/  USEL UR10, UR10, URZ, UP6 ;  /* 0x0000003f0a0a7287 */ /* 0x000fe4000b000000 */
[----:B------:R-:W-:-:S04]  /*1860*/  UIADD3 UR6, UP1, UR26, UR6, URZ ;  /* 0x000000061a067290 */ /* 0x000fc8000ff3e03f */
        /* <DEDUP_REMOVED lines=14> */
.L_x_279:
[----:B------:R-:W-:-:S04]  /*1950*/  UMOV UR8, UR50 ;  /* 0x0000003200087c82 */ /* 0x000fc80008000000 */
.L_x_280:
[----:B------:R-:W-:Y:S01]  /*1960*/  UIADD3 UR6, UP4, UP3, UR6, UR41, UR47 ;  /* 0x0000002906067290 */ /* 0x000fe2000fb9e02f */
[----:B------:R-:W1:Y:S01]  /*1970*/  S2R R25, SR_TID.X ;  /* 0x0000000000197919 */ /* 0x000e620000002100 */
[----:B------:R-:W-:Y:S01]  /*1980*/  SHF.R.S32.HI R237, RZ, 0x1f, R236 ;  /* 0x0000001fffed7819 */ /* 0x000fe200000114ec */
[----:B------:R-:W-:Y:S01]  /*1990*/  IMAD.U32 R7, RZ, RZ, UR26 ;  /* 0x0000001aff077e24 */ /* 0x000fe2000f8e00ff */
[----:B------:R-:W-:Y:S01]  /*19a0*/  UIADD3 UR31, UP2, UP1, UR12, UR6, UR13 ;  /* 0x000000060c1f7290 */ /* 0x000fe2000f95e00d */
[----:B------:R-:W-:Y:S01]  /*19b0*/  IADD3 R14, P0, R27, UR26, RZ ;  /* 0x0000001a1b0e7c10 */ /* 0x000fe2000ff1e0ff */
[----:B------:R-:W-:Y:S01]  /*19c0*/  UIADD3.X UR6, UR9, UR48, UR53, UP4, UP3 ;  /* 0x0000003009067290 */ /* 0x000fe2000a7e6435 */
[----:B------:R-:W-:Y:S01]  /*19d0*/  IMAD.U32 R9, RZ, RZ, UR35 ;  /* 0x00000023ff097e24 */ /* 0x000fe2000f8e00ff */
[----:B------:R-:W-:Y:S01]  /*19e0*/  BSSY B1, `(.L_x_276) ;  /* 0x0000894000017945 */ /* 0x000fe20003800000 */
[----:B------:R-:W-:Y:S01]  /*19f0*/  IADD3.X R16, R24, UR33, RZ, P0, !PT ;  /* 0x0000002118107c10 */ /* 0x000fe200087fe4ff */
[----:B------:R-:W-:Y:S01]  /*1a00*/  UIADD3.X UR30, UR10, UR6, UR11, UP2, UP1 ;  /* 0x000000060a1e7290 */ /* 0x000fe200097e240b */
[----:B------:R-:W-:-:S02]  /*1a10*/  IMAD.U32 R12, RZ, RZ, UR35 ;  /* 0x00000023ff0c7e24 */ /* 0x000fc4000f8e00ff */
[----:B------:R-:W-:Y:S01]  /*1a20*/  ULDC.64 UR6, c[0x0][0x1a8] ;  /* 0x00006a0000067ab9 */ /* 0x000fe20000000a00 */
[----:B------:R-:W-:Y:S01]  /*1a30*/  IMAD R8, R16, c[0x0][0x190], RZ ;  /* 0x0000640010087a24 */ /* 0x000fe200078e02ff */
[----:B------:R-:W-:Y:S02]  /*1a40*/  UIMAD UR6, UR57, UR6, URZ ;  /* 0x00000006390672a4 */ /* 0x000fe4000f8e023f */
[----:B------:R-:W-:Y:S01]  /*1a50*/  ULDC.64 UR10, c[0x0][0x3c8] ;  /* 0x0000f200000a7ab9 */ /* 0x000fe20000000a00 */
[----:B------:R-:W-:Y:S01]  /*1a60*/  IMAD R18, R14, c[0x0][0x194], R8 ;  /* 0x000065000e127a24 */ /* 0x000fe200078e0208 */
[----:B------:R-:W-:-:S03]  /*1a70*/  UIMAD UR13, UR35, UR7, UR6 ;  /* 0x00000007230d72a4 */ /* 0x000fc6000f8e0206 */
[----:B------:R-:W-:Y:S02]  /*1a80*/  ULDC.64 UR6, c[0x0][0x370] ;  /* 0x0000dc0000067ab9 */ /* 0x000fe40000000a00 */
[----:B------:R-:W-:Y:S01]  /*1a90*/  UIMAD UR6, UR33, UR6, URZ ;  /* 0x00000006210672a4 */ /* 0x000fe2000f8e023f */
[----:B-1----:R-:W-:-:S03]  /*1aa0*/  SHF.R.S32.HI R26, RZ, 0x1f, R25 ;  /* 0x0000001fff1a7819 */ /* 0x002fc60000011419 */
[----:B------:R-:W-:Y:S01]  /*1ab0*/  UIMAD UR18, UR26, UR7, UR6 ;  /* 0x000000071a1272a4 */ /* 0x000fe2000f8e0206 */
[----:B------:R-:W-:Y:S02]  /*1ac0*/  LEA.HI R4, R26, R25, RZ, 0x5 ;  /* 0x000000191a047211 */ /* 0x000fe400078f28ff */
[----:B------:R-:W-:Y:S02]  /*1ad0*/  ULDC.64 UR6, c[0x0][0x378] ;  /* 0x0000de0000067ab9 */ /* 0x000fe40000000a00 */
[----:B------:R-:W-:Y:S01]  /*1ae0*/  UIMAD UR6, UR57, UR6, URZ ;  /* 0x00000006390672a4 */ /* 0x000fe2000f8e023f */
[----:B------:R-:W-:Y:S02]  /*1af0*/  LOP3.LUT R6, R4, 0xffffffe0, RZ, 0xc0, !PT ;  /* 0xffffffe004067812 */ /* 0x000fe400078ec0ff */
[----:B------:R-:W-:Y:S01]  /*1b00*/  SHF.R.S32.HI R4, RZ, 0x5, R4 ;  /* 0x00000005ff047819 */ /* 0x000fe20000011404 */
[----:B------:R-:W-:Y:S02]  /*1b10*/  UIMAD UR12, UR35, UR7, UR6 ;  /* 0x00000007230c72a4 */ /* 0x000fe4000f8e0206 */
[----:B------:R-:W-:Y:S01]  /*1b20*/  UIADD3 UR6, UR26, UR8, URZ ;  /* 0x000000081a067290 */ /* 0x000fe2000fffe03f */
[----:B------:R-:W-:-:S02]  /*1b30*/  IMAD.IADD R6, R25, 0x1, -R6 ;  /* 0x0000000119067824 */ /* 0x000fc400078e0a06 */
[----:B------:R-:W-:Y:S02]  /*1b40*/  ULDC.64 UR8, c[0x0][0x200] ;  /* 0x0000800000087ab9 */ /* 0x000fe40000000a00 */
[----:B------:R-:W-:Y:S01]  /*1b50*/  UIMAD.WIDE UR6, UR6, UR60, UR10 ;  /* 0x0000003c060672a5 */ /* 0x000fe2000f8e020a */
[----:B------:R-:W-:Y:S01]  /*1b60*/  IMAD R6, R4, UR46, R6 ;  /* 0x0000002e04067c24 */ /* 0x000fe2000f8e0206 */
[----:B------:R-:W-:-:S04]  /*1b70*/  IADD3 R4, P2, R236, UR14, RZ ;  /* 0x0000000eec047c10 */ /* 0x000fc8000ff5e0ff */
[----:B------:R-:W-:Y:S01]  /*1b80*/  IADD3.X R5, R237, UR19, RZ, P2, !PT ;  /* 0x00000013ed057c10 */ /* 0x000fe200097fe4ff */
[----:B------:R-:W-:Y:S01]  /*1b90*/  UMOV UR11, UR6 ;  /* 0x00000006000b7c82 */ /* 0x000fe20008000000 */
[C---:B------:R-:W-:Y:S01]  /*1ba0*/  IADD3 R10, P0, R6.reuse, UR31, RZ ;  /* 0x0000001f060a7c10 */ /* 0x040fe2000ff1e0ff */
[----:B------:R-:W-:Y:S02]  /*1bb0*/  UIADD3 UR6, UR26, UR15, URZ ;  /* 0x0000000f1a067290 */ /* 0x000fe4000fffe03f */
[----:B------:R-:W-:Y:S01]  /*1bc0*/  UMOV UR10, UR7 ;  /* 0x00000007000a7c82 */ /* 0x000fe20008000000 */
[----:B------:R-:W-:Y:S01]  /*1bd0*/  IMAD.WIDE.U32 R4, R7, c[0x0][0x370], R4 ;  /* 0x0000dc0007047a25 */ /* 0x000fe200078e0004 */
[----:B------:R-:W-:Y:S01]  /*1be0*/  UIMAD.WIDE UR6, UR6, UR60, UR8 ;  /* 0x0000003c060672a5 */ /* 0x000fe2000f8e0208 */
[----:B------:R-:W-:Y:S01]  /*1bf0*/  LEA.HI.X.SX32 R17, R6, UR30, 0x1, P0 ;  /* 0x0000001e06117c11 */ /* 0x000fe200080f0eff */
[----:B------:R-:W-:Y:S01]  /*1c00*/  ULDC UR15, c[0x0][0x2e8] ;  /* 0x0000ba00000f7ab9 */ /* 0x000fe20000000800 */
[----:B------:R-:W-:Y:S01]  /*1c10*/  IMAD.WIDE.U32 R6, R14, c[0x0][0x190], R236 ;  /* 0x000064000e067a25 */ /* 0x000fe200078e00ec */
[----:B------:R-:W-:-:S02]  /*1c20*/  IADD3 R5, R5, UR18, RZ ;  /* 0x0000001205057c10 */ /* 0x000fc4000fffe0ff */
[----:B------:R-:W-:Y:S01]  /*1c30*/  LEA R228, P2, R10, c[0x0][0x350], 0x2 ;  /* 0x0000d4000ae47a11 */ /* 0x000fe200078410ff */
[----:B------:R-:W-:Y:S01]  /*1c40*/  UMOV UR9, UR6 ;  /* 0x0000000600097c82 */ /* 0x000fe20008000000 */
[----:B------:R-:W-:Y:S01]  /*1c50*/  IADD3 R8, P0, R6, UR32, RZ ;  /* 0x0000002006087c10 */ /* 0x000fe2000ff1e0ff */
[----:B------:R-:W-:Y:S01]  /*1c60*/  UIADD3 UR6, -UR16, UR17, UR24 ;  /* 0x0000001110067290 */ /* 0x000fe2000fffe118 */
[----:B------:R-:W-:Y:S01]  /*1c70*/  IMAD.WIDE.U32 R4, R9, c[0x0][0x378], R4 ;  /* 0x0000de0009047a25 */ /* 0x000fe200078e0004 */
[----:B------:R-:W-:Y:S01]  /*1c80*/  UMOV UR8, UR7 ;  /* 0x0000000700087c82 */ /* 0x000fe20008000000 */
[----:B------:R-:W-:Y:S01]  /*1c90*/  IADD3.X R9, R7, UR29, R18, P0, !PT ;  /* 0x0000001d07097c10 */ /* 0x000fe200087fe412 */
[----:B------:R-:W-:Y:S01]  /*1ca0*/  UIADD3 UR6, UR6, -UR15, URZ ;  /* 0x8000000f06067290 */ /* 0x000fe2000fffe03f */
[----:B------:R-:W-:Y:S01]  /*1cb0*/  IMAD.MOV.U32 R6, RZ, RZ, R4 ;  /* 0x000000ffff067224 */ /* 0x000fe200078e0004 */
[----:B------:R-:W-:Y:S01]  /*1cc0*/  IADD3 R7, R5, UR12, RZ ;  /* 0x0000000c05077c10 */ /* 0x000fe2000fffe0ff */
[----:B------:R-:W-:Y:S01]  /*1cd0*/  IMAD R5, R24, c[0x0][0x370], RZ ;  /* 0x0000dc0018057a24 */ /* 0x000fe200078e02ff */
[----:B------:R-:W-:Y:S01]  /*1ce0*/  USHF.R.S32.HI UR15, URZ, 0x1f, UR6 ;  /* 0x0000001f3f0f7899 */ /* 0x000fe20008011406 */
[----:B------:R-:W-:Y:S01]  /*1cf0*/  IMAD.WIDE.U32 R12, R12, c[0x0][0x1a8], R8 ;  /* 0x00006a000c0c7a25 */ /* 0x000fe200078e0008 */
[----:B------:R-:W-:Y:S01]  /*1d00*/  UIADD3 UR7, UR36, -0x1, URZ ;  /* 0xffffffff24077890 */ /* 0x000fe2000fffe03f */
[----:B------:R-:W-:Y:S01]  /*1d10*/  LEA.HI.X R229, R10, c[0x0][0x354], R17, 0x2, P2 ;  /* 0x0000d5000ae57a11 */ /* 0x000fe200010f1411 */
[----:B------:R-:W-:Y:S01]  /*1d20*/  ULEA.HI UR15, UR15, UR6, URZ, 0x6 ;  /* 0x000000060f0f7291 */ /* 0x000fe2000f8f303f */
[----:B------:R-:W-:Y:S01]  /*1d30*/  IMAD.WIDE.U32 R6, R27, c[0x0][0x370], R6 ;  /* 0x0000dc001b067a25 */ /* 0x000fe200078e0006 */
[----:B------:R-:W-:-:S02]  /*1d40*/  LEA R231, P4, R12, c[0x0][0x160], 0x1 ;  /* 0x000058000ce77a11 */ /* 0x000fc400078808ff */
[----:B------:R-:W-:Y:S01]  /*1d50*/  USHF.R.S32.HI UR15, URZ, 0x6, UR15 ;  /* 0x000000063f0f7899 */ /* 0x000fe2000801140f */
[----:B------:R-:W-:Y:S01]  /*1d60*/  IMAD R4, R27, c[0x0][0x374], R5 ;  /* 0x0000dd001b047a24 */ /* 0x000fe200078e0205 */
[----:B------:R-:W-:Y:S02]  /*1d70*/  LEA R232, P3, R6, c[0x0][0x330], 0x1 ;  /* 0x0000cc0006e87a11 */ /* 0x000fe400078608ff */
[----:B------:R-:W-:Y:S01]  /*1d80*/  UISETP.LT.AND UP1, UPT, URZ, UR15, UPT ;  /* 0x0000000f3f00728c */ /* 0x000fe2000bf21270 */
[----:B------:R-:W-:Y:S01]  /*1d90*/  IMAD.IADD R11, R7, 0x1, R4 ;  /* 0x00000001070b7824 */ /* 0x000fe200078e0204 */
[----:B------:R-:W-:Y:S02]  /*1da0*/  IADD3 R19, R13, UR13, RZ ;  /* 0x0000000d0d137c10 */ /* 0x000fe4000fffe0ff */
[----:B------:R-:W-:Y:S02]  /*1db0*/  USEL UR15, URZ, UR15, !UP1 ;  /* 0x0000000f3f0f7287 */ /* 0x000fe4000c800000 */
[----:B------:R-:W-:-:S02]  /*1dc0*/  LEA.HI.X R233, R12, c[0x0][0x164], R19, 0x1, P4 ;  /* 0x000059000ce97a11 */ /* 0x000fc400020f0c13 */
[----:B------:R-:W-:Y:S01]  /*1dd0*/  UISETP.GT.AND UP1, UPT, UR36, UR15, UPT ;  /* 0x0000000f2400728c */ /* 0x000fe2000bf24270 */
[----:B------:R-:W-:-:S05]  /*1de0*/  LEA.HI.X R234, R6, c[0x0][0x334], R11, 0x1, P3 ;  /* 0x0000cd0006ea7a11 */ /* 0x000fca00018f0c0b */
[----:B------:R-:W-:-:S13]  /*1df0*/  PLOP3.LUT P0, PT, PT, PT, UP1, 0x80, 0x0 ;  /* 0x000000000000781c */ /* 0x000fda0003f0f018 */
[----:B------:R-:W-:Y:S05]  /*1e00*/  @P0 BRA `(.L_x_281) ;  /* 0x0000092000000947 */ /* 0x000fea0003800000 */
        /* <DEDUP_REMOVED lines=18> */
.L_x_282:
        /* <DEDUP_REMOVED lines=18> */
.L_x_283:
[----:B------:R-:W-:Y:S01]  /*2050*/  USHF.R.S32.HI UR10, URZ, 0x1f, UR24 ;  /* 0x0000001f3f0a7899 */ /* 0x000fe20008011418 */
[----:B------:R-:W-:Y:S01]  /*2060*/  IMAD.U32 R11, RZ, RZ, UR24 ;  /* 0x00000018ff0b7e24 */ /* 0x000fe2000f8e00ff */
[----:B------:R-:W-:Y:S01]  /*2070*/  ULDC.64 UR6, c[0x0][0x3a0] ;  /* 0x0000e80000067ab9 */ /* 0x000fe20000000a00 */
[----:B------:R-:W-:Y:S01]  /*2080*/  BSSY B0, `(.L_x_284) ;  /* 0x0000020000007945 */ /* 0x000fe20003800000 */
[----:B------:R-:W-:Y:S01]  /*2090*/  UIMAD UR6, UR10, UR6, URZ ;  /* 0x000000060a0672a4 */ /* 0x000fe2000f8e023f */
[----:B------:R-:W-:Y:S01]  /*20a0*/  IMAD.WIDE.U32 R4, R11, c[0x0][0x3a0], R236 ;  /* 0x0000e8000b047a25 */ /* 0x000fe200078e00ec */
[----:B------:R-:W-:Y:S02]  /*20b0*/  ULDC.64 UR8, c[0x0][0x3b8] ;  /* 0x0000ee0000087ab9 */ /* 0x000fe40000000a00 */
[----:B------:R-:W-:-:S02]  /*20c0*/  UIMAD UR7, UR24, UR7, UR6 ;  /* 0x00000007180772a4 */ /* 0x000fc4000f8e0206 */
[----:B------:R-:W-:Y:S01]  /*20d0*/  UIADD3 UR6, -UR24, UR16, URZ ;  /* 0x0000001018067290 */ /* 0x000fe2000fffe13f */
[----:B------:R-:W-:-:S03]  /*20e0*/  IADD3 R6, P0, R4, UR13, RZ ;  /* 0x0000000d04067c10 */ /* 0x000fc6000ff1e0ff */
        /* <DEDUP_REMOVED lines=9> */
[----:B------:R-:W-:Y:S01]  /*2180*/  IMAD.MOV.U32 R4, RZ, RZ, R6 ;  /* 0x000000ffff047224 */ /* 0x000fe200078e0006 */
[----:B------:R-:W-:Y:S01]  /*2190*/  ISETP.GE.AND P4, PT, R236, c[0x0][0x220], PT ;  /* 0x00008800ec007a0c */ /* 0x000fe20003f86270 */
[----:B------:R-:W-:Y:S01]  /*21a0*/  IMAD.MOV.U32 R5, RZ, RZ, R10 ;  /* 0x000000ffff057224 */ /* 0x000fe200078e000a */
[----:B------:R-:W-:Y:S01]  /*21b0*/  ISETP.GE.AND P3, PT, R244, c[0x0][0x220], PT ;  /* 0x00008800f4007a0c */ /* 0x000fe20003f66270 */
[----:B------:R-:W-:Y:S01]  /*21c0*/  IMAD R12, R24, c[0x0][0x3a0], RZ ;  /* 0x0000e800180c7a24 */ /* 0x000fe200078e02ff */
[----:B------:R-:W-:Y:S01]  /*21d0*/  ISETP.GE.AND P2, PT, R243, c[0x0][0x220], PT ;  /* 0x00008800f3007a0c */ /* 0x000fe20003f46270 */
[----:B------:R-:W-:Y:S01]  /*21e0*/  IMAD.WIDE.U32 R8, R27, c[0x0][0x3a0], R4 ;  /* 0x0000e8001b087a25 */ /* 0x000fe200078e0004 */
[----:B------:R-:W-:-:S03]  /*21f0*/  ISETP.GE.AND P1, PT, R245, c[0x0][0x220], PT ;  /* 0x00008800f5007a0c */ /* 0x000fc60003f26270 */
[----:B------:R-:W-:-:S04]  /*2200*/  IMAD R4, R27, c[0x0][0x3a4], R12 ;  /* 0x0000e9001b047a24 */ /* 0x000fc800078e020c */
[----:B------:R-:W-:Y:S01]  /*2210*/  IMAD.IADD R5, R9, 0x1, R4 ;  /* 0x0000000109057824 */ /* 0x000fe200078e0204 */
[----:B------:R-:W-:-:S04]  /*2220*/  LEA R4, P0, R8, c[0x0][0x340], 0x1 ;  /* 0x0000d00008047a11 */ /* 0x000fc800078008ff */
[----:B------:R-:W-:-:S05]  /*2230*/  LEA.HI.X R5, R8, c[0x0][0x344], R5, 0x1, P0 ;  /* 0x0000d10008057a11 */ /* 0x000fca00000f0c05 */
[----:B------:R1:W-:Y:S04]  /*2240*/  @!P4 STG.E.128 [R4.64], RZ ;  /* 0x000000ff0400c986 */ /* 0x0003e8000c101d04 */
[----:B------:R1:W-:Y:S04]  /*2250*/  @!P3 STG.E.128 [R4.64+0x80], RZ ;  /* 0x000080ff0400b986 */ /* 0x0003e8000c101d04 */
[----:B------:R1:W-:Y:S04]  /*2260*/  @!P2 STG.E.128 [R4.64+0x100], RZ ;  /* 0x000100ff0400a986 */ /* 0x0003e8000c101d04 */
[----:B------:R1:W-:Y:S02]  /*2270*/  @!P1 STG.E.128 [R4.64+0x180], RZ ;  /* 0x000180ff04009986 */ /* 0x0003e4000c101d04 */
.L_x_285:
[----:B------:R-:W-:Y:S05]  /*2280*/  BSYNC B0 ;  /* 0x0000000000007941 */ /* 0x000fea0003800000 */
.L_x_284:
        /* <DEDUP_REMOVED lines=21> */
.L_x_287:
[----:B------:R-:W-:Y:S05]  /*23e0*/  BSYNC B0 ;  /* 0x0000000000007941 */ /* 0x000fea0003800000 */
.L_x_286:
        /* <DEDUP_REMOVED lines=31> */
.L_x_289:
[----:B------:R-:W-:Y:S05]  /*25e0*/  BSYNC B0 ;  /* 0x0000000000007941 */ /* 0x000fea0003800000 */
.L_x_288:
[----:B------:R-:W-:Y:S05]  /*25f0*/  @P4 BRA `(.L_x_290) ;  /* 0x00007d2000004947 */ /* 0x000fea0003800000 */
[----:B-1----:R-:W-:Y:S01]  /*2600*/  IADD3 R4, P0, R27, 0x20, RZ ;  /* 0x000000201b047810 */ /* 0x002fe20007f1e0ff */
[----:B------:R-:W-:Y:S01]  /*2610*/  IMAD.MOV.U32 R7, RZ, RZ, R10 ;  /* 0x000000ffff077224 */ /* 0x000fe200078e000a */
[----:B------:R-:W-:-:S02]  /*2620*/  ISETP.GE.AND P2, PT, R236, c[0x0][0x220], PT ;  /* 0x00008800ec007a0c */ /* 0x000fc40003f46270 */
[----:B------:R-:W-:Y:S01]  /*2630*/  ISETP.GE.AND P1, PT, R244, c[0x0][0x220], PT ;  /* 0x00008800f4007a0c */ /* 0x000fe20003f26270 */
[----:B------:R-:W-:Y:S01]  /*2640*/  IMAD.X R5, RZ, RZ, R24, P0 ;  /* 0x000000ffff057224 */ /* 0x000fe200000e0618 */
[----:B------:R-:W-:Y:S01]  /*2650*/  ISETP.GE.AND P0, PT, R243, c[0x0][0x220], PT ;  /* 0x00008800f3007a0c */ /* 0x000fe20003f06270 */
[----:B------:R-:W-:-:S04]  /*2660*/  IMAD.WIDE.U32 R6, R4, c[0x0][0x3a8], R6 ;  /* 0x0000ea0004067a25 */ /* 0x000fc800078e0006 */
[----:B------:R-:W-:-:S04]  /*2670*/  IMAD R5, R5, c[0x0][0x3a8], RZ ;  /* 0x0000ea0005057a24 */ /* 0x000fc800078e02ff */
[----:B------:R-:W-:Y:S01]  /*2680*/  IMAD R5, R4, c[0x0][0x3ac], R5 ;  /* 0x0000eb0004057a24 */ /* 0x000fe200078e0205 */
[----:B------:R-:W-:-:S03]  /*2690*/  LEA R4, P3, R6, c[0x0][0x348], 0x1 ;  /* 0x0000d20006047a11 */ /* 0x000fc600078608ff */
[----:B------:R-:W-:-:S05]  /*26a0*/  IMAD.IADD R5, R7, 0x1, R5 ;  /* 0x0000000107057824 */ /* 0x000fca00078e0205 */
        /* <DEDUP_REMOVED lines=8> */
.L_x_281:
        /* <DEDUP_REMOVED lines=10> */
[----:B------:R-:W-:Y:S01]  /*27d0*/  MOV R5, UR19 ;  /* 0x0000001300057c02 */ /* 0x000fe20008000f00 */
[----:B------:R-:W-:Y:S01]  /*27e0*/  IMAD R8, R16, c[0x0][0x370], RZ ;  /* 0x0000dc0010087a24 */ /* 0x000fe200078e02ff */
[----:B------:R-:W-:Y:S01]  /*27f0*/  ISETP.GE.AND P4, PT, R236, c[0x0][0x220], PT ;  /* 0x00008800ec007a0c */ /* 0x000fe20003f86270 */
[----:B------:R-:W-:Y:S01]  /*2800*/  IMAD.U32 R4, RZ, RZ, UR14 ;  /* 0x0000000eff047e24 */ /* 0x000fe2000f8e00ff */
[----:B------:R-:W-:Y:S01]  /*2810*/  ISETP.GE.AND P3, PT, R244, c[0x0][0x220], PT ;  /* 0x00008800f4007a0c */ /* 0x000fe20003f66270 */
[C---:B------:R-:W-:Y:S01]  /*2820*/  IMAD R8, R14.reuse, c[0x0][0x374], R8 ;  /* 0x0000dd000e087a24 */ /* 0x040fe200078e0208 */
[----:B------:R-:W-:Y:S01]  /*2830*/  ISETP.GE.AND P2, PT, R243, c[0x0][0x220], PT ;  /* 0x00008800f3007a0c */ /* 0x000fe20003f46270 */
[----:B------:R-:W-:Y:S01]  /*2840*/  IMAD.WIDE.U32 R4, R14, c[0x0][0x370], R4 ;  /* 0x0000dc000e047a25 */ /* 0x000fe200078e0004 */
[----:B------:R-:W-:-:S03]  /*2850*/  ISETP.GE.AND P1, PT, R245, c[0x0][0x220], PT ;  /* 0x00008800f5007a0c */ /* 0x000fc60003f26270 */
[----:B------:R-:W-:Y:S01]  /*2860*/  IMAD.IADD R5, R5, 0x1, R8 ;  /* 0x0000000105057824 */ /* 0x000fe200078e0208 */
[----:B------:R-:W-:Y:S01]  /*2870*/  MOV R8, UR35 ;  /* 0x0000002300087c02 */ /* 0x000fe20008000f00 */
[----:B------:R-:W-:Y:S02]  /*2880*/  IMAD.MOV.U32 R10, RZ, RZ, 0x2 ;  /* 0x00000002ff0a7424 */ /* 0x000fe400078e00ff */
[----:B------:R2:W-:Y:S02]  /*2890*/  @P4 STS.128 [R230+0x8000], RZ ;  /* 0x008000ffe6004388 */ /* 0x0005e40000000c00 */
[----:B------:R-:W-:-:S04]  /*28a0*/  IMAD.WIDE.U32 R8, R8, c[0x0][0x378], R4 ;  /* 0x0000de0008087a25 */ /* 0x000fc800078e0004 */
[----:B------:R-:W-:Y:S01]  /*28b0*/  IMAD.WIDE R4, R236, R10, c[0x0][0x330] ;  /* 0x0000cc00ec047625 */ /* 0x000fe200078e020a */
[----:B------:R-:W-:-:S04]  /*28c0*/  IADD3 R9, R9, UR12, RZ ;  /* 0x0000000c09097c10 */ /* 0x000fc8000fffe0ff */
[----:B------:R-:W-:-:S04]  /*28d0*/  LEA R4, P0, R8, R4, 0x1 ;  /* 0x0000000408047211 */ /* 0x000fc800078008ff */
[----:B------:R-:W-:Y:S01]  /*28e0*/  LEA.HI.X R5, R8, R5, R9, 0x1, P0 ;  /* 0x0000000508057211 */ /* 0x000fe200000f0c09 */
[----:B------:R-:W-:Y:S01]  /*28f0*/  @!P4 IMAD.MOV.U32 R9, RZ, RZ, R234 ;  /* 0x000000ffff09c224 */ /* 0x000fe200078e00ea */
        /* <DEDUP_REMOVED lines=21> */
.L_x_292:
[----:B------:R-:W-:Y:S05]  /*2a50*/  BSYNC B0 ;  /* 0x0000000000007941 */ /* 0x000fea0003800000 */
.L_x_291:
[----:B------:R-:W-:Y:S01]  /*2a60*/  IADD3 R23, R27, 0x20, RZ ;  /* 0x000000201b177810 */ /* 0x000fe20007ffe0ff */
        /* <DEDUP_REMOVED lines=9> */
[----:B--23--:R-:W-:Y:S01]  /*2b00*/  IMAD.WIDE.U32 R4, R16, c[0x0][0x370], RZ ;  /* 0x0000dc0010047a25 */ /* 0x00cfe200078e00ff */
[----:B------:R-:W-:-:S02]  /*2b10*/  ISETP.GE.AND P3, PT, R244, c[0x0][0x220], PT ;  /* 0x00008800f4007a0c */ /* 0x000fc40003f66270 */
[----:B------:R-:W-:Y:S01]  /*2b20*/  ISETP.GE.AND P2, PT, R243, c[0x0][0x220], PT ;  /* 0x00008800f3007a0c */ /* 0x000fe20003f46270 */
[----:B------:R-:W-:Y:S01]  /*2b30*/  IMAD R8, R16, c[0x0][0x374], RZ ;  /* 0x0000dd0010087a24 */ /* 0x000fe200078e02ff */
[----:B------:R-:W-:-:S04]  /*2b40*/  IADD3 R4, P1, R6, R4, RZ ;  /* 0x0000000406047210 */ /* 0x000fc80007f3e0ff */
[----:B------:R-:W-:-:S03]  /*2b50*/  IADD3.X R5, R11, R5, R8, P1, !PT ;  /* 0x000000050b057210 */ /* 0x000fc60000ffe408 */
[----:B------:R-:W-:Y:S01]  /*2b60*/  @!P4 IMAD.MOV.U32 R7, RZ, RZ, c[0x0][0x370] ;  /* 0x0000dc00ff07c624 */ /* 0x000fe200078e00ff */
[----:B------:R2:W-:Y:S01]  /*2b70*/  @P4 STS.128 [R230+0x9000], RZ ;  /* 0x009000ffe6004388 */ /* 0x0005e20000000c00 */
[----:B------:R-:W-:-:S03]  /*2b80*/  @!P4 IMAD.MOV.U32 R6, RZ, RZ, c[0x0][0x374] ;  /* 0x0000dd00ff06c624 */ /* 0x000fc600078e00ff */
[----:B------:R-:W-:-:S04]  /*2b90*/  @!P4 LEA R10, P0, R7, R232, 0x6 ;  /* 0x000000e8070ac211 */ /* 0x000fc800078030ff */
[----:B------:R-:W-:Y:S02]  /*2ba0*/  @!P4 LEA.HI.X R11, R7, R234, R6, 0x6, P0 ;  /* 0x000000ea070bc211 */ /* 0x000fe400000f3406 */
[C---:B------:R-:W-:Y:S02]  /*2bb0*/  @!P3 LEA R8, P0, R4.reuse, c[0x0][0x330], 0x1 ;  /* 0x0000cc000408ba11 */ /* 0x040fe400078008ff */
[C---:B------:R-:W-:Y:S01]  /*2bc0*/  @!P2 LEA R6, P1, R4.reuse, c[0x0][0x330], 0x1 ;  /* 0x0000cc000406aa11 */ /* 0x040fe200078208ff */
[----:B------:R-:W-:Y:S01]  /*2bd0*/  @!PT LDS RZ, [RZ] ;  /* 0x00000000fffff984 */ /* 0x000fe20000000800 */
[----:B------:R-:W-:Y:S01]  /*2be0*/  @!PT LDS RZ, [RZ] ;  /* 0x00000000fffff984 */ /* 0x000fe20000000800 */
[----:B------:R-:W-:Y:S01]  /*2bf0*/  @!PT LDS RZ, [RZ] ;  /* 0x00000000fffff984 */ /* 0x000fe20000000800 */
[----:B------:R2:W-:Y:S01]  /*2c00*/  @!P4 LDGSTS.E.BYPASS.LTC128B.128 [R230+0x9000], [R10.64] ;  /* 0x090000000ae6cfae */ /* 0x0005e2000b901d44 */
[C-C-:B------:R-:W-:Y:S02]  /*2c10*/  @!P3 LEA.HI.X R9, R4.reuse, c[0x0][0x334], R5.reuse, 0x1, P0 ;  /* 0x0000cd000409ba11 */ /* 0x140fe400000f0c05 */
[----:B------:R-:W-:Y:S01]  /*2c20*/  ISETP.GE.AND P0, PT, R245, c[0x0][0x220], PT ;  /* 0x00008800f5007a0c */ /* 0x000fe20003f06270 */
[----:B------:R2:W-:Y:S01]  /*2c30*/  @P3 STS.128 [R230+0xb000], RZ ;  /* 0x00b000ffe6003388 */ /* 0x0005e20000000c00 */
[----:B------:R-:W-:-:S03]  /*2c40*/  @!P2 LEA.HI.X R7, R4, c[0x0][0x334], R5, 0x1, P1 ;  /* 0x0000cd000407aa11 */ /* 0x000fc600008f0c05 */
        /* <DEDUP_REMOVED lines=11> */
[----:B--2---:R-:W-:-:S04]  /*2d00*/  LEA R6, P0, R4, c[0x0][0x330], 0x1 ;  /* 0x0000cc0004067a11 */ /* 0x004fc800078008ff */
[----:B------:R-:W-:-:S05]  /*2d10*/  LEA.HI.X R7, R4, c[0x0][0x334], R5, 0x1, P0 ;  /* 0x0000cd0004077a11 */ /* 0x000fca00000f0c05 */
[----:B------:R-:W-:Y:S01]  /*2d20*/  @!PT LDS RZ, [RZ] ;  /* 0x00000000fffff984 */ /* 0x000fe20000000800 */
[----:B------:R-:W-:Y:S01]  /*2d30*/  @!PT LDS RZ, [RZ] ;  /* 0x00000000fffff984 */ /* 0x000fe20000000800 */
[----:B------:R-:W-:Y:S01]  /*2d40*/  @!PT LDS RZ, [RZ] ;  /* 0x00000000fffff984 */ /* 0x000fe20000000800 */
[----:B------:R2:W-:Y:S04]  /*2d50*/  LDGSTS.E.BYPASS.LTC128B.128 [R230+0xf000], [R6.64+0x180] ;  /* 0x0f00018006e67fae */ /* 0x0005e8000b901d44 */
.L_x_294:
[----:B------:R-:W-:Y:S05]  /*2d60*/  BSYNC B0 ;  /* 0x0000000000007941 */ /* 0x000fea0003800000 */
.L_x_293:
[----:B------:R1:W-:Y:S01]  /*2d70*/  @P6 STS.128 [R230], RZ ;  /* 0x000000ffe6006388 */ /* 0x0003e20000000c00 */
[----:B------:R-:W-:Y:S03]  /*2d80*/  BSSY B0, `(.L_x_295) ;  /* 0x000002b000007945 */ /* 0x000fe60003800000 */
[----:B------:R1:W-:Y:S04]  /*2d90*/  @P6 STS.128 [R230+0x2000], RZ ;  /* 0x002000ffe6006388 */ /* 0x0003e80000000c00 */
[----:B------:R1:W-:Y:S04]  /*2da0*/  @P6 STS.128 [R230+0x4000], RZ ;  /* 0x004000ffe6006388 */ /* 0x0003e80000000c00 */
[----:B------:R1:W-:Y:S01]  /*2db0*/  @P6 STS.128 [R230+0x6000], RZ ;  /* 0x006000ffe6006388 */ /* 0x0003e20000000c00 */
[----:B------:R-:W-:Y:S05]  /*2dc0*/  @P6 BRA `(.L_x_296) ;  /* 0x0000026000006947 */ /* 0x000fea0003800000 */
[----:B--23--:R-:W-:Y:S01]  /*2dd0*/  IMAD.U32 R4, RZ, RZ, UR32 ;  /* 0x00000020ff047e24 */ /* 0x00cfe2000f8e00ff */
[----:B------:R-:W-:Y:S01]  /*2de0*/  MOV R8, 0x2 ;  /* 0x0000000200087802 */ /* 0x000fe20000000f00 */
[----:B------:R-:W-:Y:S01]  /*2df0*/  IMAD.U32 R5, RZ, RZ, UR29 ;  /* 0x0000001dff057e24 */ /* 0x000fe2000f8e00ff */
[----:B------:R-:W-:Y:S01]  /*2e00*/  ISETP.GE.AND P3, PT, R236, c[0x0][0x220], PT ;  /* 0x00008800ec007a0c */ /* 0x000fe20003f66270 */
[----:B------:R-:W-:Y:S01]  /*2e10*/  IMAD.U32 R6, RZ, RZ, UR35 ;  /* 0x00000023ff067e24 */ /* 0x000fe2000f8e00ff */
[----:B------:R-:W-:Y:S01]  /*2e20*/  ISETP.GE.AND P2, PT, R244, c[0x0][0x220], PT ;  /* 0x00008800f4007a0c */ /* 0x000fe20003f46270 */
[----:B------:R-:W-:Y:S01]  /*2e30*/  IMAD.WIDE.U32 R4, R14, c[0x0][0x190], R4 ;  /* 0x000064000e047a25 */ /* 0x000fe200078e0004 */
[----:B------:R-:W-:-:S02]  /*2e40*/  ISETP.GE.AND P1, PT, R243, c[0x0][0x220], PT ;  /* 0x00008800f3007a0c */ /* 0x000fc40003f26270 */
[----:B------:R-:W-:Y:S02]  /*2e50*/  ISETP.GE.AND P0, PT, R245, c[0x0][0x220], PT ;  /* 0x00008800f5007a0c */ /* 0x000fe40003f06270 */
[----:B------:R-:W-:-:S05]  /*2e60*/  IADD3 R5, R18, R5, RZ ;  /* 0x0000000512057210 */ /* 0x000fca0007ffe0ff */
[----:B------:R-:W-:Y:S01]  /*2e70*/  IMAD.WIDE.U32 R6, R6, c[0x0][0x1a8], R4 ;  /* 0x00006a0006067a25 */ /* 0x000fe200078e0004 */
[----:B------:R2:W-:Y:S03]  /*2e80*/  @P3 STS.128 [R230], RZ ;  /* 0x000000ffe6003388 */ /* 0x0005e60000000c00 */
        /* <DEDUP_REMOVED lines=26> */
.L_x_296:
[----:B------:R-:W-:Y:S05]  /*3030*/  BSYNC B0 ;  /* 0x0000000000007941 */ /* 0x000fea0003800000 */
.L_x_295:
[----:B------:R1:W-:Y:S01]  /*3040*/  @P5 STS.128 [R230+0x1000], RZ ;  /* 0x001000ffe6005388 */ /* 0x0003e20000000c00 */
[----:B------:R-:W-:Y:S03]  /*3050*/  BSSY B0, `(.L_x_297) ;  /* 0x000002c000007945 */ /* 0x000fe60003800000 */
        /* <DEDUP_REMOVED lines=13> */
[----:B------:R-:W-:Y:S01]  /*3130*/  @!P4 IMAD.MOV.U32 R7, RZ, RZ, c[0x0][0x194] ;  /* 0x00006500ff07c624 */ /* 0x000fe200078e00ff */
[----:B------:R-:W-:Y:S02]  /*3140*/  @!P3 LEA R8, P5, R4, c[0x0][0x160], 0x1 ;  /* 0x000058000408ba11 */ /* 0x000fe400078a08ff */
[----:B------:R-:W-:Y:S02]  /*3150*/  @!P4 LEA R10, P0, R6, R231, 0x6 ;  /* 0x000000e7060ac211 */ /* 0x000fe400078030ff */
[----:B------:R-:W-:Y:S02]  /*3160*/  @!P3 LEA.HI.X R9, R4, c[0x0][0x164], R5, 0x1, P5 ;  /* 0x000059000409ba11 */ /* 0x000fe400028f0c05 */
[----:B------:R-:W-:Y:S02]  /*3170*/  @!P4 LEA.HI.X R11, R6, R233, R7, 0x6, P0 ;  /* 0x000000e9060bc211 */ /* 0x000fe400000f3407 */
[----:B------:R-:W-:-:S02]  /*3180*/  ISETP.GE.AND P0, PT, R245, c[0x0][0x220], PT ;  /* 0x00008800f5007a0c */ /* 0x000fc40003f06270 */
        /* <DEDUP_REMOVED lines=24> */
.L_x_298:
[----:B------:R-:W-:Y:S05]  /*3310*/  BSYNC B0 ;  /* 0x0000000000007941 */ /* 0x000fea0003800000 */
.L_x_297:
[----:B--2---:R-:W2:Y:S01]  /*3320*/  LDL R18, [R1+0x38] ;  /* 0x0000380001127983 */ /* 0x004ea20000100800 */
[----:B------:R-:W-:Y:S01]  /*3330*/  UIADD3 UR12, -UR24, UR16, URZ ;  /* 0x00000010180c7290 */ /* 0x000fe2000fffe13f */
[----:B------:R-:W-:Y:S01]  /*3340*/  IMAD.MOV.U32 R241, RZ, RZ, 0x7f800000 ;  /* 0x7f800000fff17424 */ /* 0x000fe200078e00ff */
[----:B------:R-:W-:Y:S01]  /*3350*/  ULDC.64 UR18, c[0x0][0x198] ;  /* 0x0000660000127ab9 */ /* 0x000fe20000000a00 */
[----:B------:R-:W-:-:S03]  /*3360*/  IMAD.MOV.U32 R242, RZ, RZ, 0x7f800000 ;  /* 0x7f800000fff27424 */ /* 0x000fc600078e00ff */
[----:B------:R-:W-:Y:S01]  /*3370*/  ISETP.GE.AND P5, PT, R27, UR12, PT ;  /* 0x0000000c1b007c0c */ /* 0x000fe2000bfa6270 */
[----:B------:R-:W-:-:S12]  /*3380*/  IMAD.U32 R17, RZ, RZ, UR24 ;  /* 0x00000018ff117e24 */ /* 0x000fd8000f8e00ff */
[----:B------:R-:W-:Y:S04]  /*3390*/  @P5 STS.128 [R230+0x10000], RZ ;  /* 0x010000ffe6005388 */ /* 0x000fe80000000c00 */
[----:B------:R-:W-:Y:S04]  /*33a0*/  @P5 STS.128 [R230+0x12000], RZ ;  /* 0x012000ffe6005388 */ /* 0x000fe80000000c00 */
[----:B------:R-:W-:Y:S04]  /*33b0*/  @P5 STS.128 [R230+0x14000], RZ ;  /* 0x014000ffe6005388 */ /* 0x000fe80000000c00 */
[----:B------:R-:W-:Y:S01]  /*33c0*/  @P5 STS.128 [R230+0x16000], RZ ;  /* 0x016000ffe6005388 */ /* 0x000fe20000000c00 */
[----:B------:R-:W-:Y:S01]  /*33d0*/  BSSY B0, `(.L_x_299) ;  /* 0x0000046000007945 */ /* 0x000fe20003800000 */
[C---:B--23--:R-:W-:Y:S01]  /*33e0*/  IADD3 R5, R18.reuse, 0x8, RZ ;  /* 0x0000000812057810 */ /* 0x04cfe20007ffe0ff */
[----:B------:R-:W-:Y:S01]  /*33f0*/  IMAD.SHL.U32 R7, R18, 0x4, RZ ;  /* 0x0000000412077824 */ /* 0x000fe200078e00ff */
[----:B------:R-:W-:-:S02]  /*3400*/  SHF.R.S32.HI R4, RZ, 0x1f, R18 ;  /* 0x0000001fff047819 */ /* 0x000fc40000011412 */
[C---:B------:R-:W-:Y:S02]  /*3410*/  ISETP.GE.AND P2, PT, R18.reuse, UR6, PT ;  /* 0x0000000612007c0c */ /* 0x040fe4000bf46270 */
[----:B------:R-:W-:Y:S01]  /*3420*/  ISETP.GE.AND P1, PT, R5, UR6, PT ;  /* 0x0000000605007c0c */ /* 0x000fe2000bf26270 */
[----:B------:R-:W-:Y:S01]  /*3430*/  USHF.R.S32.HI UR6, URZ, 0x1f, UR24 ;  /* 0x0000001f3f067899 */ /* 0x000fe20008011418 */
[----:B------:R-:W-:Y:S01]  /*3440*/  SHF.L.U64.HI R6, R18, 0x2, R4 ;  /* 0x0000000212067819 */ /* 0x000fe20000010204 */
[----:B------:R-:W-:Y:S01]  /*3450*/  STL [R1+0x28], R7 ;  /* 0x0000280701007387 */ /* 0x000fe20000100800 */
[----:B------:R-:W-:Y:S01]  /*3460*/  IADD3 R4, P0, R7, UR9, RZ ;  /* 0x0000000907047c10 */ /* 0x000fe2000ff1e0ff */
[----:B------:R-:W-:Y:S02]  /*3470*/  UIMAD UR13, UR6, UR18, URZ ;  /* 0x00000012060d72a4 */ /* 0x000fe4000f8e023f */
[----:B------:R2:W-:Y:S01]  /*3480*/  STL [R1+0x24], R6 ;  /* 0x0000240601007387 */ /* 0x0005e20000100800 */
[----:B------:R-:W-:Y:S01]  /*3490*/  IADD3.X R5, R6, UR8, RZ, P0, !PT ;  /* 0x0000000806057c10 */ /* 0x000fe200087fe4ff */
[----:B------:R-:W-:-:S04]  /*34a0*/  UIMAD UR13, UR24, UR19, UR13 ;  /* 0x00000013180d72a4 */ /* 0x000fc8000f8e020d */
[----:B------:R3:W5:Y:S04]  /*34b0*/  @!P2 LDG.E R241, [R4.64] ;  /* 0x0000000404f1a981 */ /* 0x000768000c1e1900 */
[----:B------:R3:W5:Y:S01]  /*34c0*/  @!P1 LDG.E R242, [R4.64+0x20] ;  /* 0x0000200404f29981 */ /* 0x000762000c1e1900 */
[----:B--2---:R-:W-:Y:S02]  /*34d0*/  IMAD.U32 R6, RZ, RZ, UR13 ;  /* 0x0000000dff067e24 */ /* 0x004fe4000f8e00ff */
[----:B---3--:R-:W-:-:S05]  /*34e0*/  IMAD.WIDE.U32 R4, R17, c[0x0][0x198], R236 ;  /* 0x0000660011047a25 */ /* 0x008fca00078e00ec */
[----:B------:R-:W-:-:S04]  /*34f0*/  IADD3 R4, P0, R4, UR25, RZ ;  /* 0x0000001904047c10 */ /* 0x000fc8000ff1e0ff */
[----:B------:R-:W-:Y:S01]  /*3500*/  IADD3.X R5, R5, UR27, R6, P0, !PT ;  /* 0x0000001b05057c10 */ /* 0x000fe200087fe406 */
[----:B------:R-:W-:-:S04]  /*3510*/  IMAD R6, R22, c[0x0][0x1b0], RZ ;  /* 0x00006c0016067a24 */ /* 0x000fc800078e02ff */
[C---:B------:R-:W-:Y:S02]  /*3520*/  IMAD R14, R15.reuse, c[0x0][0x1b4], R6 ;  /* 0x00006d000f0e7a24 */ /* 0x040fe400078e0206 */
[----:B------:R-:W-:-:S04]  /*3530*/  IMAD.WIDE.U32 R10, R15, c[0x0][0x1b0], R4 ;  /* 0x00006c000f0a7a25 */ /* 0x000fc800078e0004 */
[----:B------:R-:W-:Y:S01]  /*3540*/  IMAD.IADD R16, R11, 0x1, R14 ;  /* 0x000000010b107824 */ /* 0x000fe200078e020e */
        /* <DEDUP_REMOVED lines=10> */
[----:B------:R-:W-:Y:S01]  /*35f0*/  @!P3 IMAD R12, R24, c[0x0][0x198], RZ ;  /* 0x00006600180cba24 */ /* 0x000fe200078e02ff */
[----:B------:R2:W-:Y:S01]  /*3600*/  @P3 STS.128 [R230+0x10000], RZ ;  /* 0x010000ffe6003388 */ /* 0x0005e20000000c00 */
[----:B------:R-:W-:Y:S01]  /*3610*/  @!P3 IMAD.MOV.U32 R7, RZ, RZ, R16 ;  /* 0x000000ffff07b224 */ /* 0x000fe200078e0010 */
[----:B------:R-:W-:Y:S01]  /*3620*/  IADD3 R5, R5, R6, RZ ;  /* 0x0000000605057210 */ /* 0x000fe20007ffe0ff */
[----:B------:R-:W-:Y:S01]  /*3630*/  IMAD.MOV.U32 R13, RZ, RZ, 0x2 ;  /* 0x00000002ff0d7424 */ /* 0x000fe200078e00ff */
[----:B------:R-:W-:Y:S01]  /*3640*/  @!P3 MOV R6, R10 ;  /* 0x0000000a0006b202 */ /* 0x000fe20000000f00 */
[----:B------:R-:W-:-:S04]  /*3650*/  @!P3 IMAD R12, R27, c[0x0][0x19c], R12 ;  /* 0x000067001b0cba24 */ /* 0x000fc800078e020c */
[----:B------:R-:W-:-:S04]  /*3660*/  @!P3 IMAD.WIDE.U32 R8, R27, c[0x0][0x198], R6 ;  /* 0x000066001b08ba25 */ /* 0x000fc800078e0006 */
[----:B------:R-:W-:Y:S01]  /*3670*/  IMAD.WIDE.U32 R6, R15, c[0x0][0x1b0], R4 ;  /* 0x00006c000f067a25 */ /* 0x000fe200078e0004 */
[----:B------:R-:W-:Y:S02]  /*3680*/  @!P3 IADD3 R9, R9, R12, RZ ;  /* 0x0000000c0909b210 */ /* 0x000fe40007ffe0ff */
[----:B------:R-:W-:Y:S01]  /*3690*/  @!P3 LEA R12, P6, R8, c[0x0][0x168], 0x1 ;  /* 0x00005a00080cba11 */ /* 0x000fe200078c08ff */
        /* <DEDUP_REMOVED lines=25> */
.L_x_300:
[----:B------:R-:W-:Y:S05]  /*3830*/  BSYNC B0 ;  /* 0x0000000000007941 */ /* 0x000fea0003800000 */
.L_x_299:
        /* <DEDUP_REMOVED lines=8> */
[----:B--23--:R-:W-:Y:S01]  /*38c0*/  IMAD.U32 R4, RZ, RZ, UR25 ;  /* 0x00000019ff047e24 */ /* 0x00cfe2000f8e00ff */
[----:B------:R-:W-:Y:S01]  /*38d0*/  ISETP.GE.AND P3, PT, R236, c[0x0][0x220], PT ;  /* 0x00008800ec007a0c */ /* 0x000fe20003f66270 */
[----:B------:R-:W-:Y:S01]  /*38e0*/  IMAD.U32 R5, RZ, RZ, UR27 ;  /* 0x0000001bff057e24 */ /* 0x000fe2000f8e00ff */
[----:B------:R-:W-:Y:S01]  /*38f0*/  IADD3.X R8, RZ, R21, RZ, P0, !PT ;  /* 0x00000015ff087210 */ /* 0x000fe200007fe4ff */
[----:B------:R-:W-:Y:S01]  /*3900*/  IMAD.MOV.U32 R12, RZ, RZ, 0x2 ;  /* 0x00000002ff0c7424 */ /* 0x000fe200078e00ff */
[----:B------:R-:W-:Y:S01]  /*3910*/  IADD3 R7, P0, R27, 0x20, RZ ;  /* 0x000000201b077810 */ /* 0x000fe20007f1e0ff */
[----:B------:R-:W-:Y:S01]  /*3920*/  IMAD.WIDE.U32 R4, R6, c[0x0][0x198], R4 ;  /* 0x0000660006047a25 */ /* 0x000fe200078e0004 */
[----:B------:R-:W-:-:S02]  /*3930*/  MOV R11, R16 ;  /* 0x00000010000b7202 */ /* 0x000fc40000000f00 */
[----:B------:R-:W-:Y:S01]  /*3940*/  ISETP.GE.AND P2, PT, R244, c[0x0][0x220], PT ;  /* 0x00008800f4007a0c */ /* 0x000fe20003f46270 */
[----:B------:R-:W-:Y:S01]  /*3950*/  IMAD R9, R8, c[0x0][0x198], RZ ;  /* 0x0000660008097a24 */ /* 0x000fe200078e02ff */
[----:B------:R-:W-:Y:S01]  /*3960*/  IADD3.X R8, RZ, R24, RZ, P0, !PT ;  /* 0x00000018ff087210 */ /* 0x000fe200007fe4ff */
[----:B------:R-:W-:Y:S01]  /*3970*/  IMAD.WIDE.U32 R10, R7, c[0x0][0x198], R10 ;  /* 0x00006600070a7a25 */ /* 0x000fe200078e000a */
[----:B------:R-:W-:Y:S01]  /*3980*/  ISETP.GE.AND P1, PT, R243, c[0x0][0x220], PT ;  /* 0x00008800f3007a0c */ /* 0x000fe20003f26270 */
[----:B------:R2:W-:Y:S02]  /*3990*/  @P3 STS.128 [R230+0x11000], RZ ;  /* 0x011000ffe6003388 */ /* 0x0005e40000000c00 */
[----:B------:R-:W-:Y:S02]  /*39a0*/  IMAD R8, R8, c[0x0][0x198], RZ ;  /* 0x0000660008087a24 */ /* 0x000fe400078e02ff */
[----:B------:R-:W-:Y:S02]  /*39b0*/  IMAD R6, R6, c[0x0][0x19c], R9 ;  /* 0x0000670006067a24 */ /* 0x000fe400078e0209 */
[----:B------:R-:W-:Y:S01]  /*39c0*/  IMAD R7, R7, c[0x0][0x19c], R8 ;  /* 0x0000670007077a24 */ /* 0x000fe200078e0208 */
[----:B------:R-:W-:Y:S01]  /*39d0*/  @!P3 LEA R8, P0, R10, c[0x0][0x168], 0x1 ;  /* 0x00005a000a08ba11 */ /* 0x000fe200078008ff */
[----:B------:R-:W-:-:S03]  /*39e0*/  IMAD.IADD R5, R5, 0x1, R6 ;  /* 0x0000000105057824 */ /* 0x000fc600078e0206 */
[----:B------:R-:W-:Y:S01]  /*39f0*/  IADD3 R9, R11, R7, RZ ;  /* 0x000000070b097210 */ /* 0x000fe20007ffe0ff */
[----:B------:R-:W-:-:S03]  /*3a00*/  IMAD.WIDE.U32 R6, R15, c[0x0][0x1b0], R4 ;  /* 0x00006c000f067a25 */ /* 0x000fc600078e0004 */
[----:B------:R-:W-:Y:S01]  /*3a10*/  @!P3 LEA.HI.X R9, R10, c[0x0][0x16c], R9, 0x1, P0 ;  /* 0x00005b000a09ba11 */ /* 0x000fe200000f0c09 */
[----:B------:R-:W-:Y:S01]  /*3a20*/  IMAD.WIDE R4, R236, R12, c[0x0][0x168] ;  /* 0x00005a00ec047625 */ /* 0x000fe200078e020c */
        /* <DEDUP_REMOVED lines=24> */
.L_x_302:
[----:B------:R-:W-:Y:S05]  /*3bb0*/  BSYNC B0 ;  /* 0x0000000000007941 */ /* 0x000fea0003800000 */
.L_x_301:
[----:B------:R-:W-:Y:S01]  /*3bc0*/  ULDC.64 UR12, c[0x0][0x1a0] ;  /* 0x00006800000c7ab9 */ /* 0x000fe20000000a00 */
[----:B------:R1:W-:Y:S01]  /*3bd0*/  @P5 STS.128 [R230+0x18000], RZ ;  /* 0x018000ffe6005388 */ /* 0x0003e20000000c00 */
[----:B------:R-:W-:Y:S01]  /*3be0*/  UIMAD UR6, UR6, UR12, URZ ;  /* 0x0000000c060672a4 */ /* 0x000fe2000f8e023f */
[----:B--23--:R-:W-:Y:S01]  /*3bf0*/  IMAD.WIDE.U32 R4, R17, c[0x0][0x1a0], R236 ;  /* 0x0000680011047a25 */ /* 0x00cfe200078e00ec */
        /* <DEDUP_REMOVED lines=58> */
.L_x_304:
[----:B------:R-:W-:Y:S05]  /*3fa0*/  BSYNC B0 ;  /* 0x0000000000007941 */ /* 0x000fea0003800000 */
.L_x_303:
[----:B------:R1:W-:Y:S01]  /*3fb0*/  @P4 STS.128 [R230+0x19000], RZ ;  /* 0x019000ffe6004388 */ /* 0x0003e20000000c00 */
[----:B------:R-:W-:Y:S03]  /*3fc0*/  BSSY B0, `(.L_x_305) ;  /* 0x0000035000007945 */ /* 0x000fe60003800000 */
[----:B------:R1:W-:Y:S04]  /*3fd0*/  @P4 STS.128 [R230+0x1b000], RZ ;  /* 0x01b000ffe6004388 */ /* 0x0003e80000000c00 */
[----:B------:R1:W-:Y:S04]  /*3fe0*/  @P4 STS.128 [R230+0x1d000], RZ ;  /* 0x01d000ffe6004388 */ /* 0x0003e80000000c00 */
[----:B------:R1:W-:Y:S01]  /*3ff0*/  @P4 STS.128 [R230+0x1f000], RZ ;  /* 0x01f000ffe6004388 */ /* 0x0003e20000000c00 */
[----:B------:R-:W-:Y:S05]  /*4000*/  @P4 BRA `(.L_x_306) ;  /* 0x0000030000004947 */ /* 0x000fea0003800000 */
[----:B------:R-:W-:Y:S01]  /*4010*/  IADD3 R6, P0, R20, 0x20, RZ ;  /* 0x0000002014067810 */ /* 0x000fe20007f1e0ff */
[----:B--23--:R-:W-:Y:S01]  /*4020*/  IMAD.U32 R5, RZ, RZ, UR21 ;  /* 0x00000015ff057e24 */ /* 0x00cfe2000f8e00ff */
[----:B------:R-:W-:-:S02]  /*4030*/  IADD3 R7, P1, R27, 0x20, RZ ;  /* 0x000000201b077810 */ /* 0x000fc40007f3e0ff */
[----:B------:R-:W-:Y:S01]  /*4040*/  MOV R4, UR20 ;  /* 0x0000001400047c02 */ /* 0x000fe20008000f00 */
[----:B------:R-:W-:Y:S01]  /*4050*/  IMAD.X R8, RZ, RZ, R21, P0 ;  /* 0x000000ffff087224 */ /* 0x000fe200000e0615 */
[----:B------:R-:W-:Y:S02]  /*4060*/  ISETP.GE.AND P3, PT, R236, c[0x0][0x220], PT ;  /* 0x00008800ec007a0c */ /* 0x000fe40003f66270 */
[----:B------:R-:W-:Y:S01]  /*4070*/  MOV R11, R16 ;  /* 0x00000010000b7202 */ /* 0x000fe20000000f00 */
[----:B------:R-:W-:Y:S01]  /*4080*/  IMAD R9, R8, c[0x0][0x1a0], RZ ;  /* 0x0000680008097a24 */ /* 0x000fe200078e02ff */
[----:B------:R-:W-:Y:S01]  /*4090*/  IADD3.X R8, RZ, R24, RZ, P1, !PT ;  /* 0x00000018ff087210 */ /* 0x000fe20000ffe4ff */
[----:B------:R-:W-:Y:S01]  /*40a0*/  IMAD.WIDE.U32 R4, R6, c[0x0][0x1a0], R4 ;  /* 0x0000680006047a25 */ /* 0x000fe200078e0004 */
[----:B------:R-:W-:Y:S02]  /*40b0*/  ISETP.GE.AND P2, PT, R244, c[0x0][0x220], PT ;  /* 0x00008800f4007a0c */ /* 0x000fe40003f46270 */
[----:B------:R-:W-:Y:S01]  /*40c0*/  ISETP.GE.AND P1, PT, R243, c[0x0][0x220], PT ;  /* 0x00008800f3007a0c */ /* 0x000fe20003f26270 */
[----:B------:R-:W-:Y:S01]  /*40d0*/  IMAD R6, R6, c[0x0][0x1a4], R9 ;  /* 0x0000690006067a24 */ /* 0x000fe200078e0209 */
[----:B------:R-:W-:Y:S01]  /*40e0*/  ISETP.GE.AND P0, PT, R245, c[0x0][0x220], PT ;  /* 0x00008800f5007a0c */ /* 0x000fe20003f06270 */
[----:B------:R-:W-:-:S02]  /*40f0*/  IMAD R8, R8, c[0x0][0x1a0], RZ ;  /* 0x0000680008087a24 */ /* 0x000fc400078e02ff */
[----:B------:R-:W-:Y:S01]  /*4100*/  IMAD.IADD R5, R5, 0x1, R6 ;  /* 0x0000000105057824 */ /* 0x000fe200078e0206 */
[----:B------:R2:W-:Y:S01]  /*4110*/  @P3 STS.128 [R230+0x19000], RZ ;  /* 0x019000ffe6003388 */ /* 0x0005e20000000c00 */
[C---:B------:R-:W-:Y:S02]  /*4120*/  IMAD R9, R7.reuse, c[0x0][0x1a4], R8 ;  /* 0x0000690007097a24 */ /* 0x040fe400078e0208 */
[----:B------:R-:W-:Y:S02]  /*4130*/  IMAD.MOV.U32 R8, RZ, RZ, 0x2 ;  /* 0x00000002ff087424 */ /* 0x000fe400078e00ff */
[----:B------:R-:W-:-:S04]  /*4140*/  IMAD.WIDE.U32 R10, R7, c[0x0][0x1a0], R10 ;  /* 0x00006800070a7a25 */ /* 0x000fc800078e000a */
[----:B------:R-:W-:Y:S01]  /*4150*/  IMAD.WIDE.U32 R6, R15, c[0x0][0x1b8], R4 ;  /* 0x00006e000f067a25 */ /* 0x000fe200078e0004 */
[----:B------:R-:W-:-:S03]  /*4160*/  IADD3 R9, R11, R9, RZ ;  /* 0x000000090b097210 */ /* 0x000fc60007ffe0ff */
[----:B------:R-:W-:Y:S01]  /*4170*/  IMAD.WIDE R4, R236, R8, c[0x0][0x170] ;  /* 0x00005c00ec047625 */ /* 0x000fe200078e0208 */
[----:B------:R-:W-:-:S03]  /*4180*/  @!P3 LEA R8, P5, R10, c[0x0][0x170], 0x1 ;  /* 0x00005c000a08ba11 */ /* 0x000fc600078a08ff */
        /* <DEDUP_REMOVED lines=24> */
.L_x_306:
[----:B------:R-:W-:Y:S05]  /*4310*/  BSYNC B0 ;  /* 0x0000000000007941 */ /* 0x000fea0003800000 */
.L_x_305:
[----:B------:R-:W-:Y:S02]  /*4320*/  ULDC.64 UR18, c[0x0][0x318] ;  /* 0x0000c60000127ab9 */ /* 0x000fe40000000a00 */
[----:B------:R-:W-:Y:S01]  /*4330*/  ULDC.64 UR20, c[0x0][0x320] ;  /* 0x0000c80000147ab9 */ /* 0x000fe20000000a00 */
[----:B------:R-:W-:Y:S01]  /*4340*/  IMAD.SHL.U32 R6, R25, 0x2, RZ ;  /* 0x0000000219067824 */ /* 0x000fe200078e00ff */
[----:B------:R-:W-:Y:S01]  /*4350*/  UISETP.NE.U32.AND UP1, UPT, URZ, UR18, UPT ;  /* 0x000000123f00728c */ /* 0x000fe2000bf25070 */
[----:B------:R-:W0:Y:S03]  /*4360*/  LDGDEPBAR ;  /* 0x00000000000079af */ /* 0x000e260000000000 */
[----:B------:R-:W-:-:S06]  /*4370*/  UISETP.NE.AND.EX UP1, UPT, URZ, UR19, UPT, UP1 ;  /* 0x000000133f00728c */ /* 0x000fcc000bf25310 */
[----:B------:R-:W-:-:S05]  /*4380*/  PLOP3.LUT P0, PT, PT, PT, UP1, 0x80, 0x0 ;  /* 0x000000000000781c */ /* 0x000fca0003f0f018 */
[----:B------:R-:W-:Y:S02]  /*4390*/  @UP1 UIMAD UR6, UR37, UR20, URZ ;  /* 0x00000014250612a4 */ /* 0x000fe4000f8e023f */
[----:B------:R-:W-:Y:S02]  /*43a0*/  @UP1 UMOV UR12, UR35 ;  /* 0x00000023000c1c82 */ /* 0x000fe40008000000 */
[----:B------:R-:W-:Y:S02]  /*43b0*/  @UP1 UMOV UR13, UR57 ;  /* 0x00000039000d1c82 */ /* 0x000fe40008000000 */
[----:B------:R-:W-:Y:S02]  /*43c0*/  @UP1 UIMAD.WIDE.U32 UR12, UR34, UR20, UR12 ;  /* 0x00000014220c12a5 */ /* 0x000fe4000f8e000c */
[----:B------:R-:W-:Y:S02]  /*43d0*/  @UP1 UIMAD UR21, UR34, UR21, UR6 ;  /* 0x00000015221512a4 */ /* 0x000fe4000f8e0206 */
[----:B------:R-:W-:-:S02]  /*43e0*/  @UP1 ULEA UR18, UP0, UR12, UR18, 0x2 ;  /* 0x000000120c121291 */ /* 0x000fc4000f80103f */
[----:B------:R-:W-:-:S04]  /*43f0*/  @UP1 UIADD3 UR21, UR13, UR21, URZ ;  /* 0x000000150d151290 */ /* 0x000fc8000fffe03f */
[----:B------:R-:W-:Y:S01]  /*4400*/  @UP1 ULEA.HI.X UR19, UR12, UR19, UR21, 0x2, UP0 ;  /* 0x000000130c131291 */ /* 0x000fe200080f1415 */
[----:B--23--:R-:W-:-:S05]  /*4410*/  IMAD.U32 R4, RZ, RZ, UR18 ;  /* 0x00000012ff047e24 */ /* 0x00cfca000f8e00ff */
[----:B------:R-:W-:-:S06]  /*4420*/  IMAD.U32 R5, RZ, RZ, UR19 ;  /* 0x00000013ff057e24 */ /* 0x000fcc000f8e00ff */
[----:B------:R2:W3:Y:S01]  /*4430*/  @P0 LDG.E R5, [R4.64] ;  /* 0x0000000404050981 */ /* 0x0004e2000c1e1900 */
[----:B------:R-:W3:Y:S01]  /*4440*/  @P0 MUFU.RCP R7, c[0x0][0x238] ;  /* 0x00008e0000070b08 */ /* 0x000ee20000001000 */
        /* <DEDUP_REMOVED lines=23> */
[----:B--2---:R-:W-:Y:S01]  /*45c0*/  LEA.HI R4, R26, R25, RZ, 0x7 ;  /* 0x000000191a047211 */ /* 0x004fe200078f38ff */
[----:B------:R-:W-:Y:S01]  /*45d0*/  CS2R R148, SRZ ;  /* 0x0000000000947805 */ /* 0x000fe2000001ff00 */
[----:B------:R-:W-:Y:S01]  /*45e0*/  CS2R R142, SRZ ;  /* 0x00000000008e7805 */ /* 0x000fe2000001ff00 */
[----:B------:R-:W-:Y:S01]  /*45f0*/  CS2R R140, SRZ ;  /* 0x00000000008c7805 */ /* 0x000fe2000001ff00 */
[----:B------:R-:W-:Y:S01]  /*4600*/  SHF.R.S32.HI R4, RZ, 0x7, R4 ;  /* 0x00000007ff047819 */ /* 0x000fe20000011404 */
[----:B------:R-:W-:Y:S01]  /*4610*/  CS2R R146, SRZ ;  /* 0x0000000000927805 */ /* 0x000fe2000001ff00 */
[----:B------:R-:W-:Y:S01]  /*4620*/  CS2R R144, SRZ ;  /* 0x0000000000907805 */ /* 0x000fe2000001ff00 */
[----:B------:R-:W-:Y:S01]  /*4630*/  CS2R R138, SRZ ;  /* 0x00000000008a7805 */ /* 0x000fe2000001ff00 */
[----:B------:R-:W-:Y:S01]  /*4640*/  CS2R R136, SRZ ;  /* 0x0000000000887805 */ /* 0x000fe2000001ff00 */
[----:B------:R-:W-:Y:S01]  /*4650*/  IMAD.SHL.U32 R4, R4, 0x20, RZ ;  /* 0x0000002004047824 */ /* 0x000fe200078e00ff */
[----:B------:R-:W-:Y:S01]  /*4660*/  CS2R R134, SRZ ;  /* 0x0000000000867805 */ /* 0x000fe2000001ff00 */
[----:B------:R-:W-:Y:S01]  /*4670*/  CS2R R132, SRZ ;  /* 0x0000000000847805 */ /* 0x000fe2000001ff00 */
[----:B------:R-:W-:Y:S01]  /*4680*/  CS2R R78, SRZ ;  /* 0x00000000004e7805 */ /* 0x000fe2000001ff00 */
[----:B------:R-:W-:Y:S01]  /*4690*/  CS2R R76, SRZ ;  /* 0x00000000004c7805 */ /* 0x000fe2000001ff00 */
[----:B------:R-:W-:Y:S01]  /*46a0*/  LOP3.LUT R6, R4, 0x6, R6, 0xf8, !PT ;  /* 0x0000000604067812 */ /* 0x000fe200078ef806 */
[----:B------:R-:W-:Y:S01]  /*46b0*/  IMAD.U32 R4, RZ, RZ, UR23 ;  /* 0x00000017ff047e24 */ /* 0x000fe2000f8e00ff */
[----:B------:R-:W-:Y:S01]  /*46c0*/  CS2R R82, SRZ ;  /* 0x0000000000527805 */ /* 0x000fe2000001ff00 */
[----:B------:R-:W-:Y:S01]  /*46d0*/  CS2R R80, SRZ ;  /* 0x0000000000507805 */ /* 0x000fe2000001ff00 */
[----:B------:R-:W-:Y:S01]  /*46e0*/  CS2R R74, SRZ ;  /* 0x00000000004a7805 */ /* 0x000fe2000001ff00 */
[----:B------:R-:W-:Y:S01]  /*46f0*/  IMAD R246, R4, 0x40, R6 ;  /* 0x0000004004f67824 */ /* 0x000fe200078e0206 */
[----:B------:R-:W-:Y:S01]  /*4700*/  IADD3 R4, R18, 0x1, RZ ;  /* 0x0000000112047810 */ /* 0x000fe20007ffe0ff */
[----:B------:R-:W-:Y:S01]  /*4710*/  CS2R R72, SRZ ;  /* 0x0000000000487805 */ /* 0x000fe2000001ff00 */
[----:B------:R-:W-:Y:S01]  /*4720*/  CS2R R70, SRZ ;  /* 0x0000000000467805 */ /* 0x000fe2000001ff00 */
[----:B------:R-:W-:Y:S01]  /*4730*/  CS2R R68, SRZ ;  /* 0x0000000000447805 */ /* 0x000fe2000001ff00 */
[C---:B------:R-:W-:Y:S01]  /*4740*/  IADD3 R252, R246.reuse, 0x18, RZ ;  /* 0x00000018f6fc7810 */ /* 0x040fe20007ffe0ff */
[----:B------:R2:W-:Y:S01]  /*4750*/  STL [R1+0x34], R4 ;  /* 0x0000340401007387 */ /* 0x0005e20000100800 */
[C---:B------:R-:W-:Y:S01]  /*4760*/  IADD3 R251, R246.reuse, 0x11, RZ ;  /* 0x00000011f6fb7810 */ /* 0x040fe20007ffe0ff */
[----:B------:R-:W-:Y:S01]  /*4770*/  CS2R R62, SRZ ;  /* 0x00000000003e7805 */ /* 0x000fe2000001ff00 */
        /* <DEDUP_REMOVED lines=24> */
[----:B------:R-:W-:Y:S01]  /*4900*/  CS2R R26, SRZ ;  /* 0x00000000001a7805 */ /* 0x000fe2000001ff00 */
[----:B------:R-:W-:Y:S01]  /*4910*/  CS2R R24, SRZ ;  /* 0x0000000000187805 */ /* 0x000fe2000001ff00 */
[----:B------:R-:W-:Y:S01]  /*4920*/  CS2R R22, SRZ ;  /* 0x0000000000167805 */ /* 0x000fe2000001ff00 */
[----:B------:R2:W-:Y:S01]  /*4930*/  STL [R1], R4 ;  /* 0x0000000401007387 */ /* 0x0005e20000100800 */
[----:B------:R-:W-:Y:S01]  /*4940*/  CS2R R20, SRZ ;  /* 0x0000000000147805 */ /* 0x000fe2000001ff00 */
[----:B------:R-:W-:Y:S01]  /*4950*/  UMOV UR6, URZ ;  /* 0x0000003f00067c82 */ /* 0x000fe20008000000 */
[----:B--2---:R-:W-:Y:S01]  /*4960*/  I2F R4, R4 ;  /* 0x0000000400047306 */ /* 0x004fe20000201400 */
[----:B---3--:R-:W-:-:S04]  /*4970*/  @P0 FMUL.FTZ R5, R5, R7 ;  /* 0x0000000705050220 */ /* 0x008fc80000410000 */
[----:B------:R2:W3:Y:S03]  /*4980*/  @P0 R2UR UR12, R5 ;  /* 0x00000000050c03c2 */ /* 0x0004e600000e0000 */
[----:B--2---:R-:W2:Y:S01]  /*4990*/  I2F R5, R246 ;  /* 0x000000f600057306 */ /* 0x004ea20000201400 */
[----:B---3--:R-:W-:Y:S01]  /*49a0*/  @UP1 UMOV UR6, UR12 ;  /* 0x0000000c00061c82 */ /* 0x008fe20008000000 */
[----:B--2---:R2:W-:Y:S04]  /*49b0*/  STL [R1+0x4], R5 ;  /* 0x0000040501007387 */ /* 0x0045e80000100800 */
[----:B------:R3:W-:Y:S02]  /*49c0*/  STL [R1+0x20], R4 ;  /* 0x0000200401007387 */ /* 0x0007e40000100800 */
[----:B--2---:R-:W2:Y:S08]  /*49d0*/  I2F R5, R252 ;  /* 0x000000fc00057306 */ /* 0x004eb00000201400 */
[----:B---3--:R-:W3:Y:S01]  /*49e0*/  I2F R4, R251 ;  /* 0x000000fb00047306 */ /* 0x008ee20000201400 */
[----:B--2---:R2:W-:Y:S04]  /*49f0*/  STL [R1+0x1c], R5 ;  /* 0x00001c0501007387 */ /* 0x0045e80000100800 */
[----:B---3--:R3:W-:Y:S03]  /*4a00*/  STL [R1+0x18], R4 ;  /* 0x0000180401007387 */ /* 0x0087e60000100800 */
[----:B--2---:R-:W2:Y:S08]  /*4a10*/  I2F R5, R250 ;  /* 0x000000fa00057306 */ /* 0x004eb00000201400 */
[----:B---3--:R-:W3:Y:S01]  /*4a20*/  I2F R4, R249 ;  /* 0x000000f900047306 */ /* 0x008ee20000201400 */
[----:B--2---:R2:W-:Y:S04]  /*4a30*/  STL [R1+0x14], R5 ;  /* 0x0000140501007387 */ /* 0x0045e80000100800 */
[----:B---3--:R3:W-:Y:S03]  /*4a40*/  STL [R1+0x10], R4 ;  /* 0x0000100401007387 */ /* 0x0087e60000100800 */
[----:B--2---:R-:W2:Y:S08]  /*4a50*/  I2F R5, R248 ;  /* 0x000000f800057306 */ /* 0x004eb00000201400 */
[----:B---3--:R-:W3:Y:S01]  /*4a60*/  I2F R4, R247 ;  /* 0x000000f700047306 */ /* 0x008ee20000201400 */
[----:B--2---:R2:W-:Y:S04]  /*4a70*/  STL [R1+0xc], R5 ;  /* 0x00000c0501007387 */ /* 0x0045e80000100800 */
[----:B---3--:R2:W-:Y:S02]  /*4a80*/  STL [R1+0x8], R4 ;  /* 0x0000080401007387 */ /* 0x0085e40000100800 */
.L_x_309:
[----:B------:R-:W0:Y:S01]  /*4a90*/  LDGDEPBAR ;  /* 0x00000000000079af */ /* 0x000e220000000000 */
[----:B------:R-:W-:Y:S01]  /*4aa0*/  USHF.L.U32 UR12, UR23, 0x6, URZ ;  /* 0x00000006170c7899 */ /* 0x000fe2000800063f */
[C---:B-----5:R-:W-:Y:S01]  /*4ab0*/  FSETP.NEU.FTZ.AND P1, PT, R241.reuse, -INF , PT ;  /* 0xff800000f100780b */ /* 0x060fe20003f3d000 */
[----:B------:R-:W-:Y:S02]  /*4ac0*/  USHF.L.U32 UR13, UR7, 0x6, URZ ;  /* 0x00000006070d7899 */ /* 0x000fe4000800063f */
[----:B------:R-:W3:Y:S01]  /*4ad0*/  LDL R118, [R1+0x34] ;  /* 0x0000340001767983 */ /* 0x000ee20000100800 */
[----:B------:R-:W-:Y:S02]  /*4ae0*/  UIADD3 UR14, UR17, 0x40, UR12 ;  /* 0x00000040110e7890 */ /* 0x000fe4000fffe00c */
[----:B------:R-:W-:Y:S02]  /*4af0*/  UIADD3 UR12, UR12, 0x40, URZ ;  /* 0x000000400c0c7890 */ /* 0x000fe4000fffe03f */
[----:B--2---:R-:W2:Y:S01]  /*4b00*/  LDL R117, [R1+0x4] ;  /* 0x0000040001757983 */ /* 0x004ea20000100800 */
[----:B------:R-:W-:Y:S04]  /*4b10*/  UIADD3 UR14, UR14, -UR16, URZ ;  /* 0x800000100e0e7290 */ /* 0x000fe8000fffe03f */
[----:B----4-:R-:W2:Y:S01]  /*4b20*/  LDL R116, [R1+0x8] ;  /* 0x0000080001747983 */ /* 0x010ea20000100800 */
[----:B------:R-:W-:Y:S04]  /*4b30*/  UISETP.GE.AND UP0, UPT, UR13, UR14, UPT ;  /* 0x0000000e0d00728c */ /* 0x000fe8000bf06270 */
[----:B------:R-:W-:Y:S01]  /*4b40*/  UISETP.LT.AND UP0, UPT, UR12, UR16, UP0 ;  /* 0x000000100c00728c */ /* 0x000fe20008701270 */
[----:B------:R-:W2:Y:S05]  /*4b50*/  LDL R197, [R1+0x28] ;  /* 0x0000280001c57983 */ /* 0x000eaa0000100800 */
[----:B------:R-:W-:Y:S01]  /*4b60*/  PLOP3.LUT P0, PT, PT, PT, UP0, 0x80, 0x0 ;  /* 0x000000000000781c */ /* 0x000fe20003f0f008 */
[----:B------:R-:W2:Y:S01]  /*4b70*/  LDL R196, [R1+0x24] ;  /* 0x0000240001c47983 */ /* 0x000ea20000100800 */
[----:B------:R-:W-:Y:S01]  /*4b80*/  UISETP.GT.AND UP0, UPT, UR7, UR15, UPT ;  /* 0x0000000f0700728c */ /* 0x000fe2000bf04270 */
[----:B------:R-:W-:Y:S04]  /*4b90*/  DEPBAR.LE SB0, 0x0 ;  /* 0x000080000000791a */ /* 0x000fe80000000000 */
[----:B------:R-:W-:Y:S06]  /*4ba0*/  BAR.SYNC.DEFER_BLOCKING 0x0 ;  /* 0x0000000000007b1d */ /* 0x000fec0000010000 */
[----:B------:R-:W-:Y:S05]  /*4bb0*/  LDSM.16.M88.4 R16, [R218] ;  /* 0x00000000da10783b */ /* 0x000fea0000000200 */
[----:B-1----:R-:W1:Y:S05]  /*4bc0*/  LDSM.16.M88.4 R8, [R2+0x10000] ;  /* 0x010000000208783b */ /* 0x002e6a0000000200 */
[----:B------:R-:W1:Y:S05]  /*4bd0*/  LDSM.16.M88.4 R84, [R2+0x10800] ;  /* 0x010800000254783b */ /* 0x000e6a0000000200 */
[----:B------:R-:W-:Y:S05]  /*4be0*/  LDSM.16.M88.4 R88, [R219] ;  /* 0x00000000db58783b */ /* 0x000fea0000000200 */
[----:B------:R-:W1:Y:S05]  /*4bf0*/  LDSM.16.M88.4 R92, [R3+0x10000] ;  /* 0x01000000035c783b */ /* 0x000e6a0000000200 */
[----:B------:R-:W1:Y:S05]  /*4c00*/  LDSM.16.M88.4 R96, [R3+0x10800] ;  /* 0x010800000360783b */ /* 0x000e6a0000000200 */
[----:B------:R-:W-:Y:S05]  /*4c10*/  LDSM.16.M88.4 R100, [R223] ;  /* 0x00000000df64783b */ /* 0x000fea0000000200 */
[----:B------:R-:W1:Y:S05]  /*4c20*/  LDSM.16.M88.4 R104, [R217+0x10000] ;  /* 0x01000000d968783b */ /* 0x000e6a0000000200 */
[----:B------:R-:W1:Y:S02]  /*4c30*/  LDSM.16.M88.4 R108, [R217+0x10800] ;  /* 0x01080000d96c783b */ /* 0x000e640000000200 */
[C---:B-1----:R-:W-:Y:S03]  /*4c40*/  HMMA.16816.F32.BF16 R4, R16.reuse, R8, RZ ;  /* 0x000000081004723c */ /* 0x042fe600000418ff */
[----:B------:R-:W-:Y:S05]  /*4c50*/  LDSM.16.M88.4 R112, [R216+0x10800] ;  /* 0x01080000d870783b */ /* 0x000fea0000000200 */
[C---:B------:R-:W-:Y:S08]  /*4c60*/  HMMA.16816.F32.BF16 R8, R16.reuse, R10, RZ ;  /* 0x0000000a1008723c */ /* 0x040ff000000418ff */
[C---:B------:R-:W-:Y:S08]  /*4c70*/  HMMA.16816.F32.BF16 R12, R16.reuse, R84, RZ ;  /* 0x00000054100c723c */ /* 0x040ff000000418ff */
[----:B------:R-:W-:Y:S01]  /*4c80*/  HMMA.16816.F32.BF16 R16, R16, R86, RZ ;  /* 0x000000561010723c */ /* 0x000fe200000418ff */
[----:B------:R-:W-:Y:S07]  /*4c90*/  LDSM.16.M88.4 R84, [R222] ;  /* 0x00000000de54783b */ /* 0x000fee0000000200 */
[C---:B------:R-:W-:Y:S08]  /*4ca0*/  HMMA.16816.F32.BF16 R4, R88.reuse, R92, R4 ;  /* 0x0000005c5804723c */ /* 0x040ff00000041804 */
[C---:B------:R-:W-:Y:S01]  /*4cb0*/  HMMA.16816.F32.BF16 R8, R88.reuse, R94, R8 ;  /* 0x0000005e5808723c */ /* 0x040fe20000041808 */
[----:B------:R-:W1:Y:S07]  /*4cc0*/  LDSM.16.M88.4 R92, [R216+0x10000] ;  /* 0x01000000d85c783b */ /* 0x000e6e0000000200 */
[C---:B------:R-:W-:Y:S08]  /*4cd0*/  HMMA.16816.F32.BF16 R12, R88.reuse, R96, R12 ;  /* 0x00000060580c723c */ /* 0x040ff0000004180c */
[----:B------:R-:W-:Y:S01]  /*4ce0*/  HMMA.16816.F32.BF16 R16, R88, R98, R16 ;  /* 0x000000625810723c */ /* 0x000fe20000041810 */
[----:B------:R-:W-:Y:S05]  /*4cf0*/  LDSM.16.M88.4 R88, [R218+0x2000] ;  /* 0x00200000da58783b */ /* 0x000fea0000000200 */
[----:B------:R-:W1:Y:S02]  /*4d00*/  LDSM.16.M88.4 R96, [R2+0x12000] ;  /* 0x012000000260783b */ /* 0x000e640000000200 */
[C---:B------:R-:W-:Y:S08]  /*4d10*/  HMMA.16816.F32.BF16 R4, R100.reuse, R104, R4 ;  /* 0x000000686404723c */ /* 0x040ff00000041804 */
[C---:B------:R-:W-:Y:S01]  /*4d20*/  HMMA.16816.F32.BF16 R8, R100.reuse, R106, R8 ;  /* 0x0000006a6408723c */ /* 0x040fe20000041808 */
[----:B------:R-:W1:Y:S07]  /*4d30*/  LDSM.16.M88.4 R104, [R2+0x12800] ;  /* 0x012800000268783b */ /* 0x000e6e0000000200 */
        /* <DEDUP_REMOVED lines=72> */
[----:B------:R-:W2:Y:S07]  /*51c0*/  LDSM.16.M88.4 R84, [R217+0x16800] ;  /* 0x01680000d954783b */ /* 0x000eae0000000200 */
[C---:B-1----:R-:W-:Y:S08]  /*51d0*/  HMMA.16816.F32.BF16 R4, R88.reuse, R100, R4 ;  /* 0x000000645804723c */ /* 0x042ff00000041804 */
[C---:B------:R-:W-:Y:S01]  /*51e0*/  HMMA.16816.F32.BF16 R8, R88.reuse, R102, R8 ;  /* 0x000000665808723c */ /* 0x040fe20000041808 */
[----:B------:R-:W1:Y:S07]  /*51f0*/  LDSM.16.M88.4 R100, [R222+0x6000] ;  /* 0x00600000de64783b */ /* 0x000e6e0000000200 */
[C---:B------:R-:W-:Y:S08]  /*5200*/  HMMA.16816.F32.BF16 R12, R88.reuse, R104, R12 ;  /* 0x00000068580c723c */ /* 0x040ff0000004180c */
[----:B------:R-:W-:Y:S01]  /*5210*/  HMMA.16816.F32.BF16 R16, R88, R106, R16 ;  /* 0x0000006a5810723c */ /* 0x000fe20000041810 */
[----:B------:R-:W4:Y:S06]  /*5220*/  LDL R91, [R1+0x18] ;  /* 0x00001800015b7983 */ /* 0x000f2c0000100800 */
[----:B------:R-:W-:Y:S01]  /*5230*/  FMUL.FTZ R89, R241, 1.4426950216293334961 ;  /* 0x3fb8aa3bf1597820 */ /* 0x000fe20000410000 */
[C---:B---3--:R-:W-:Y:S05]  /*5240*/  HMMA.16816.F32.BF16 R4, R92.reuse, R96, R4 ;  /* 0x000000605c04723c */ /* 0x048fea0000041804 */
[----:B------:R-:W-:Y:S03]  /*5250*/  FSEL R89, R89, RZ, P1 ;  /* 0x000000ff59597208 */ /* 0x000fe60000800000 */
[C---:B------:R-:W-:Y:S08]  /*5260*/  HMMA.16816.F32.BF16 R8, R92.reuse, R98, R8 ;  /* 0x000000625c08723c */ /* 0x040ff00000041808 */
[C---:B--2---:R-:W-:Y:S07]  /*5270*/  HMMA.16816.F32.BF16 R12, R92.reuse, R84, R12 ;  /* 0x000000545c0c723c */ /* 0x044fee000004180c */
[----:B------:R-:W-:Y:S01]  /*5280*/  MOV R84, UR16 ;  /* 0x0000001000547c02 */ /* 0x000fe20008000f00 */
[----:B------:R-:W-:Y:S01]  /*5290*/  HMMA.16816.F32.BF16 R16, R92, R86, R16 ;  /* 0x000000565c10723c */ /* 0x000fe20000041810 */
[----:B------:R-:W2:Y:S03]  /*52a0*/  LDL R94, [R1+0xc] ;  /* 0x00000c00015e7983 */ /* 0x000ea60000100800 */
[----:B------:R-:W-:Y:S02]  /*52b0*/  IADD3 R84, R84, -UR17, R118 ;  /* 0x8000001154547c10 */ /* 0x000fe4000fffe076 */
[----:B------:R-:W3:Y:S02]  /*52c0*/  LDL R93, [R1+0x10] ;  /* 0x00001000015d7983 */ /* 0x000ee40000100800 */
[C---:B-1----:R-:W-:Y:S03]  /*52d0*/  HMMA.16816.F32.BF16 R4, R100.reuse, R108, R4 ;  /* 0x0000006c6404723c */ /* 0x042fe60000041804 */
[----:B------:R-:W3:Y:S02]  /*52e0*/  LDL R92, [R1+0x14] ;  /* 0x00001400015c7983 */ /* 0x000ee40000100800 */
[----:B------:R-:W-:Y:S03]  /*52f0*/  @!P0 IADD3 R88, R84, UR13, RZ ;  /* 0x0000000d54588c10 */ /* 0x000fe6000fffe0ff */
[C---:B------:R-:W-:Y:S01]  /*5300*/  HMMA.16816.F32.BF16 R8, R100.reuse, R110, R8 ;  /* 0x0000006e6408723c */ /* 0x040fe20000041808 */
[----:B------:R-:W1:Y:S03]  /*5310*/  LDSM.16.M88.4 R84, [R216+0x16800] ;  /* 0x01680000d854783b */ /* 0x000e660000000200 */
[C---:B------:R-:W-:Y:S02]  /*5320*/  @!P0 IMNMX R90, R88.reuse, UR16, PT ;  /* 0x00000010585a8c17 */ /* 0x040fe4000b800200 */
[----:B------:R-:W-:Y:S02]  /*5330*/  @!P0 IADD3 R88, R88, 0x8, RZ ;  /* 0x0000000858588810 */ /* 0x000fe40007ffe0ff */
[-C--:B------:R-:W-:Y:S02]  /*5340*/  @!P0 ISETP.GE.AND P2, PT, R246, R90.reuse, PT ;  /* 0x0000005af600820c */ /* 0x080fe40003f46270 */
[----:B------:R-:W-:Y:S02]  /*5350*/  @!P0 ISETP.GE.AND P1, PT, R247, R90, PT ;  /* 0x0000005af700820c */ /* 0x000fe40003f26270 */
[----:B------:R-:W-:Y:S04]  /*5360*/  @!P0 IMNMX R88, R88, UR16, PT ;  /* 0x0000001058588c17 */ /* 0x000fe8000b800200 */
[C---:B------:R-:W-:Y:S02]  /*5370*/  FFMA.FTZ R4, R117.reuse, UR6, R4 ;  /* 0x0000000675047c23 */ /* 0x040fe40008010004 */
[----:B------:R-:W-:Y:S02]  /*5380*/  FFMA.FTZ R5, R116, UR6, R5 ;  /* 0x0000000674057c23 */ /* 0x000fe40008010005 */
[----:B------:R-:W-:Y:S01]  /*5390*/  FFMA.FTZ R6, R117, UR6, R6 ;  /* 0x0000000675067c23 */ /* 0x000fe20008010006 */
[----:B------:R-:W-:Y:S01]  /*53a0*/  @!P0 FSEL R4, R4, -INF , !P2 ;  /* 0xff80000004048808 */ /* 0x000fe20005000000 */
[----:B------:R-:W-:Y:S01]  /*53b0*/  FFMA.FTZ R7, R116, UR6, R7 ;  /* 0x0000000674077c23 */ /* 0x000fe20008010007 */
[----:B------:R-:W-:Y:S02]  /*53c0*/  @!P0 ISETP.GE.AND P2, PT, R246, R88, PT ;  /* 0x00000058f600820c */ /* 0x000fe40003f46270 */
[----:B------:R-:W-:Y:S01]  /*53d0*/  @!P0 FSEL R5, R5, -INF , !P1 ;  /* 0xff80000005058808 */ /* 0x000fe20004800000 */
[--C-:B------:R-:W-:Y:S01]  /*53e0*/  FFMA.FTZ R4, R4, c[0x0][0x23c], -R89.reuse ;  /* 0x00008f0004047a23 */ /* 0x100fe20000010859 */
[----:B------:R-:W-:Y:S02]  /*53f0*/  FSETP.NEU.FTZ.AND P1, PT, R242, -INF , PT ;  /* 0xff800000f200780b */ /* 0x000fe40003f3d000 */
[----:B------:R-:W-:Y:S01]  /*5400*/  @!P0 FSEL R6, R6, -INF , !P2 ;  /* 0xff80000006068808 */ /* 0x000fe20005000000 */
[----:B------:R1:W-:Y:S01]  /*5410*/  MUFU.EX2 R129, R4 ;  /* 0x0000000400817308 */ /* 0x0003e20000000800 */
[----:B------:R-:W-:Y:S01]  /*5420*/  FFMA.FTZ R5, R5, c[0x0][0x23c], -R89 ;  /* 0x00008f0005057a23 */ /* 0x000fe20000010859 */
[----:B------:R-:W-:Y:S08]  /*5430*/  @!P0 ISETP.GE.AND P2, PT, R252, R90, PT ;  /* 0x0000005afc00820c */ /* 0x000ff00003f46270 */
[----:B------:R1:W-:Y:S02]  /*5440*/  MUFU.EX2 R127, R5 ;  /* 0x00000005007f7308 */ /* 0x0003e40000000800 */
[C---:B-1----:R-:W-:Y:S08]  /*5450*/  HMMA.16816.F32.BF16 R12, R100.reuse, R84, R12 ;  /* 0x00000054640c723c */ /* 0x042ff0000004180c */
[----:B------:R-:W-:Y:S04]  /*5460*/  HMMA.16816.F32.BF16 R16, R100, R86, R16 ;  /* 0x000000566410723c */ /* 0x000fe80000041810 */
[----:B------:R-:W-:Y:S05]  /*5470*/  FMUL.FTZ R4, R242, 1.4426950216293334961 ;  /* 0x3fb8aa3bf2047820 */ /* 0x000fea0000410000 */
[----:B------:R-:W-:Y:S02]  /*5480*/  FSEL R4, R4, RZ, P1 ;  /* 0x000000ff04047208 */ /* 0x000fe40000800000 */
[----:B------:R-:W-:Y:S01]  /*5490*/  @!P0 ISETP.GE.AND P1, PT, R247, R88, PT ;  /* 0x00000058f700820c */ /* 0x000fe20003f26270 */
[----:B------:R-:W3:Y:S02]  /*54a0*/  LDL R5, [R1] ;  /* 0x0000000001057983 */ /* 0x000ee40000100800 */
[--C-:B------:R-:W-:Y:S01]  /*54b0*/  FFMA.FTZ R6, R6, c[0x0][0x23c], -R4.reuse ;  /* 0x00008f0006067a23 */ /* 0x100fe20000010804 */
[----:B------:R-:W-:Y:S02]  /*54c0*/  @!P0 FSEL R7, R7, -INF , !P1 ;  /* 0xff80000007078808 */ /* 0x000fe40004800000 */
[-C--:B------:R-:W-:Y:S01]  /*54d0*/  @!P0 ISETP.GE.AND P1, PT, R248, R90.reuse, PT ;  /* 0x0000005af800820c */ /* 0x080fe20003f26270 */
[----:B------:R1:W-:Y:S02]  /*54e0*/  MUFU.EX2 R131, R6 ;  /* 0x0000000600837308 */ /* 0x0003e40000000800 */
[----:B------:R-:W-:Y:S08]  /*54f0*/  FFMA.FTZ R7, R7, c[0x0][0x23c], -R4 ;  /* 0x00008f0007077a23 */ /* 0x000ff00000010804 */
[----:B------:R1:W-:Y:S02]  /*5500*/  MUFU.EX2 R130, R7 ;  /* 0x0000000700827308 */ /* 0x0003e40000000800 */
[----:B-1----:R-:W3:Y:S05]  /*5510*/  LDL R6, [R1+0x20] ;  /* 0x0000200001067983 */ /* 0x002eea0000100800 */
[----:B------:R-:W3:Y:S01]  /*5520*/  LDL R7, [R1+0x1c] ;  /* 0x00001c0001077983 */ /* 0x000ee20000100800 */
[C---:B----4-:R-:W-:Y:S02]  /*5530*/  FFMA.FTZ R13, R91.reuse, UR6, R13 ;  /* 0x000000065b0d7c23 */ /* 0x050fe4000801000d */
[----:B------:R-:W-:Y:S02]  /*5540*/  FFMA.FTZ R15, R91, UR6, R15 ;  /* 0x000000065b0f7c23 */ /* 0x000fe4000801000f */
[C---:B--2---:R-:W-:Y:S02]  /*5550*/  FFMA.FTZ R8, R94.reuse, UR6, R8 ;  /* 0x000000065e087c23 */ /* 0x044fe40008010008 */
[----:B------:R-:W-:Y:S02]  /*5560*/  FFMA.FTZ R10, R94, UR6, R10 ;  /* 0x000000065e0a7c23 */ /* 0x000fe4000801000a */
[C---:B---3--:R-:W-:Y:S01]  /*5570*/  FFMA.FTZ R9, R93.reuse, UR6, R9 ;  /* 0x000000065d097c23 */ /* 0x048fe20008010009 */
[----:B------:R-:W-:Y:S01]  /*5580*/  @!P0 FSEL R8, R8, -INF , !P1 ;  /* 0xff80000008088808 */ /* 0x000fe20004800000 */
[----:B------:R-:W-:Y:S01]  /*5590*/  FFMA.FTZ R11, R93, UR6, R11 ;  /* 0x000000065d0b7c23 */ /* 0x000fe2000801000b */
[----:B------:R-:W-:Y:S01]  /*55a0*/  @!P0 ISETP.GE.AND P1, PT, R249, R90, PT ;  /* 0x0000005af900820c */ /* 0x000fe20003f26270 */
[C---:B------:R-:W-:Y:S03]  /*55b0*/  FFMA.FTZ R12, R92.reuse, UR6, R12 ;  /* 0x000000065c0c7c23 */ /* 0x040fe6000801000c */
[----:B------:R-:W-:Y:S01]  /*55c0*/  @!P0 FSEL R9, R9, -INF , !P1 ;  /* 0xff80000009098808 */ /* 0x000fe20004800000 */
[----:B------:R-:W-:Y:S01]  /*55d0*/  FFMA.FTZ R14, R92, UR6, R14 ;  /* 0x000000065c0e7c23 */ /* 0x000fe2000801000e */
[-C--:B------:R-:W-:Y:S01]  /*55e0*/  @!P0 ISETP.GE.AND P1, PT, R248, R88.reuse, PT ;  /* 0x00000058f800820c */ /* 0x080fe20003f26270 */
[--C-:B------:R-:W-:Y:S02]  /*55f0*/  FFMA.FTZ R8, R8, c[0x0][0x23c], -R89.reuse ;  /* 0x00008f0008087a23 */ /* 0x100fe40000010859 */
[--C-:B------:R-:W-:Y:S01]  /*5600*/  FFMA.FTZ R9, R9, c[0x0][0x23c], -R89.reuse ;  /* 0x00008f0009097a23 */ /* 0x100fe20000010859 */
[----:B------:R-:W-:Y:S01]  /*5610*/  @!P0 FSEL R10, R10, -INF , !P1 ;  /* 0xff8000000a0a8808 */ /* 0x000fe20004800000 */
[----:B------:R-:W-:Y:S01]  /*5620*/  MUFU.EX2 R125, R8 ;  /* 0x00000008007d7308 */ /* 0x000fe20000000800 */
[----:B------:R-:W-:Y:S03]  /*5630*/  @!P0 ISETP.GE.AND P1, PT, R249, R88, PT ;  /* 0x00000058f900820c */ /* 0x000fe60003f26270 */
[--C-:B------:R-:W-:Y:S01]  /*5640*/  FFMA.FTZ R10, R10, c[0x0][0x23c], -R4.reuse ;  /* 0x00008f000a0a7a23 */ /* 0x100fe20000010804 */
[----:B------:R-:W-:Y:S02]  /*5650*/  @!P0 FSEL R11, R11, -INF , !P1 ;  /* 0xff8000000b0b8808 */ /* 0x000fe40004800000 */
[-C--:B------:R-:W-:Y:S03]  /*5660*/  @!P0 ISETP.GE.AND P1, PT, R250, R90.reuse, PT ;  /* 0x0000005afa00820c */ /* 0x080fe60003f26270 */
[--C-:B------:R-:W-:Y:S01]  /*5670*/  FFMA.FTZ R11, R11, c[0x0][0x23c], -R4.reuse ;  /* 0x00008f000b0b7a23 */ /* 0x100fe20000010804 */
[----:B------:R-:W-:Y:S01]  /*5680*/  @!P0 FSEL R12, R12, -INF , !P1 ;  /* 0xff8000000c0c8808 */ /* 0x000fe20004800000 */
[----:B------:R-:W-:Y:S01]  /*5690*/  MUFU.EX2 R123, R9 ;  /* 0x00000009007b7308 */ /* 0x000fe20000000800 */
[----:B------:R-:W-:Y:S03]  /*56a0*/  @!P0 ISETP.GE.AND P1, PT, R251, R90, PT ;  /* 0x0000005afb00820c */ /* 0x000fe60003f26270 */
[--C-:B------:R-:W-:Y:S01]  /*56b0*/  FFMA.FTZ R12, R12, c[0x0][0x23c], -R89.reuse ;  /* 0x00008f000c0c7a23 */ /* 0x100fe20000010859 */
[----:B------:R-:W-:Y:S02]  /*56c0*/  @!P0 FSEL R13, R13, -INF , !P1 ;  /* 0xff8000000d0d8808 */ /* 0x000fe40004800000 */
[-C--:B------:R-:W-:Y:S03]  /*56d0*/  @!P0 ISETP.GE.AND P1, PT, R250, R88.reuse, PT ;  /* 0x00000058fa00820c */ /* 0x080fe60003f26270 */
[----:B------:R-:W-:Y:S01]  /*56e0*/  MUFU.EX2 R128, R10 ;  /* 0x0000000a00807308 */ /* 0x000fe20000000800 */
[----:B------:R-:W-:Y:S01]  /*56f0*/  @!P0 FSEL R14, R14, -INF , !P1 ;  /* 0xff8000000e0e8808 */ /* 0x000fe20004800000 */
[----:B------:R-:W-:Y:S01]  /*5700*/  FFMA.FTZ R13, R13, c[0x0][0x23c], -R89 ;  /* 0x00008f000d0d7a23 */ /* 0x000fe20000010859 */
[----:B------:R-:W-:Y:S03]  /*5710*/  @!P0 ISETP.GE.AND P1, PT, R251, R88, PT ;  /* 0x00000058fb00820c */ /* 0x000fe60003f26270 */
[--C-:B------:R-:W-:Y:S01]  /*5720*/  FFMA.FTZ R14, R14, c[0x0][0x23c], -R4.reuse ;  /* 0x00008f000e0e7a23 */ /* 0x100fe20000010804 */
[----:B------:R-:W-:Y:S03]  /*5730*/  @!P0 FSEL R15, R15, -INF , !P1 ;  /* 0xff8000000f0f8808 */ /* 0x000fe60004800000 */
[----:B------:R-:W1:Y:S02]  /*5740*/  MUFU.EX2 R126, R11 ;  /* 0x0000000b007e7308 */ /* 0x000e640000000800 */
[----:B------:R-:W-:Y:S08]  /*5750*/  FFMA.FTZ R15, R15, c[0x0][0x23c], -R4 ;  /* 0x00008f000f0f7a23 */ /* 0x000ff00000010804 */
[----:B------:R-:W-:Y:S10]  /*5760*/  MUFU.EX2 R120, R12 ;  /* 0x0000000c00787308 */ /* 0x000ff40000000800 */
[----:B------:R-:W2:Y:S01]  /*5770*/  MUFU.EX2 R118, R13 ;  /* 0x0000000d00767308 */ /* 0x000ea20000000800 */
[----:B-1----:R-:W-:Y:S02]  /*5780*/  F2FP.BF16.PACK_AB R8, R126, R128 ;  /* 0x000000807e08723e */ /* 0x002fe400000010ff */
[----:B------:R-:W-:Y:S07]  /*5790*/  @!P0 ISETP.GE.AND P1, PT, R5, R90, PT ;  /* 0x0000005a0500820c */ /* 0x000fee0003f26270 */
[----:B------:R-:W-:Y:S10]  /*57a0*/  MUFU.EX2 R124, R14 ;  /* 0x0000000e007c7308 */ /* 0x000ff40000000800 */
[----:B------:R-:W1:Y:S01]  /*57b0*/  MUFU.EX2 R122, R15 ;  /* 0x0000000f007a7308 */ /* 0x000e620000000800 */
[C---:B------:R-:W-:Y:S02]  /*57c0*/  FFMA.FTZ R17, R6.reuse, UR6, R17 ;  /* 0x0000000606117c23 */ /* 0x040fe40008010011 */
[----:B------:R-:W-:Y:S01]  /*57d0*/  FFMA.FTZ R19, R6, UR6, R19 ;  /* 0x0000000606137c23 */ /* 0x000fe20008010013 */
[----:B------:R-:W-:Y:S02]  /*57e0*/  F2FP.BF16.PACK_AB R6, R127, R129 ;  /* 0x000000817f06723e */ /* 0x000fe400000010ff */
[----:B------:R-:W-:Y:S02]  /*57f0*/  @!P0 FSEL R17, R17, -INF , !P1 ;  /* 0xff80000011118808 */ /* 0x000fe40004800000 */
[----:B------:R-:W-:Y:S01]  /*5800*/  @!P0 ISETP.GE.AND P1, PT, R252, R88, PT ;  /* 0x00000058fc00820c */ /* 0x000fe20003f26270 */
[----:B------:R1:W-:Y:S01]  /*5810*/  STS [R235+0x22000], R6 ;  /* 0x02200006eb007388 */ /* 0x0003e20000000800 */
[C---:B------:R-:W-:Y:S02]  /*5820*/  FFMA.FTZ R18, R7.reuse, UR6, R18 ;  /* 0x0000000607127c23 */ /* 0x040fe40008010012 */
[----:B------:R-:W-:Y:S01]  /*5830*/  FFMA.FTZ R16, R7, UR6, R16 ;  /* 0x0000000607107c23 */ /* 0x000fe20008010010 */
[----:B--2---:R-:W-:Y:S02]  /*5840*/  F2FP.BF16.PACK_AB R7, R118, R120 ;  /* 0x000000787607723e */ /* 0x004fe400000010ff */
[----:B------:R-:W-:Y:S02]  /*5850*/  @!P0 FSEL R18, R18, -INF , !P1 ;  /* 0xff80000012128808 */ /* 0x000fe40004800000 */
[----:B------:R-:W-:Y:S02]  /*5860*/  @!P0 ISETP.GE.AND P1, PT, R5, R88, PT ;  /* 0x000000580500820c */ /* 0x000fe40003f26270 */
[----:B------:R-:W-:Y:S01]  /*5870*/  F2FP.BF16.PACK_AB R5, R130, R131 ;  /* 0x000000838205723e */ /* 0x000fe200000010ff */
[--C-:B------:R-:W-:Y:S01]  /*5880*/  FFMA.FTZ R18, R18, c[0x0][0x23c], -R4.reuse ;  /* 0x00008f0012127a23 */ /* 0x100fe20000010804 */
[----:B------:R-:W-:Y:S02]  /*5890*/  @!P0 FSEL R19, R19, -INF , !P1 ;  /* 0xff80000013138808 */ /* 0x000fe40004800000 */
[----:B------:R-:W-:Y:S01]  /*58a0*/  @!P0 FSEL R16, R16, -INF , !P2 ;  /* 0xff80000010108808 */ /* 0x000fe20005000000 */
[----:B------:R2:W-:Y:S01]  /*58b0*/  STS [R235+0x22400], R5 ;  /* 0x02240005eb007388 */ /* 0x0005e20000000800 */
[----:B------:R-:W-:Y:S01]  /*58c0*/  MUFU.EX2 R121, R18 ;  /* 0x0000001200797308 */ /* 0x000fe20000000800 */
[----:B------:R-:W-:Y:S01]  /*58d0*/  FFMA.FTZ R4, R19, c[0x0][0x23c], -R4 ;  /* 0x00008f0013047a23 */ /* 0x000fe20000010804 */
[----:B------:R-:W-:Y:S01]  /*58e0*/  PLOP3.LUT P1, PT, PT, PT, UP0, 0x80, 0x0 ;  /* 0x000000000000781c */ /* 0x000fe20003f2f008 */
[--C-:B------:R-:W-:Y:S01]  /*58f0*/  FFMA.FTZ R16, R16, c[0x0][0x23c], -R89.reuse ;  /* 0x00008f0010107a23 */ /* 0x100fe20000010859 */
[----:B------:R-:W-:Y:S01]  /*5900*/  STS [R240+0x22400], R8 ;  /* 0x02240008f0007388 */ /* 0x000fe20000000800 */
[----:B------:R-:W-:Y:S01]  /*5910*/  FFMA.FTZ R89, R17, c[0x0][0x23c], -R89 ;  /* 0x00008f0011597a23 */ /* 0x000fe20000010859 */
[----:B-1----:R-:W-:Y:S04]  /*5920*/  F2FP.BF16.PACK_AB R6, R122, R124 ;  /* 0x0000007c7a06723e */ /* 0x002fe800000010ff */
[----:B------:R1:W-:Y:S10]  /*5930*/  MUFU.EX2 R119, R4 ;  /* 0x0000000400777308 */ /* 0x0003f40000000800 */
[----:B------:R-:W-:Y:S10]  /*5940*/  MUFU.EX2 R117, R16 ;  /* 0x0000001000757308 */ /* 0x000ff40000000800 */
[----:B------:R-:W2:Y:S01]  /*5950*/  MUFU.EX2 R116, R89 ;  /* 0x0000005900747308 */ /* 0x000ea20000000800 */
[----:B-1----:R-:W-:Y:S05]  /*5960*/  F2FP.BF16.PACK_AB R4, R123, R125 ;  /* 0x0000007d7b04723e */ /* 0x002fea00000010ff */
[----:B------:R1:W-:Y:S05]  /*5970*/  STS [R240+0x22000], R4 ;  /* 0x02200004f0007388 */ /* 0x0003ea0000000800 */
[----:B------:R-:W-:Y:S05]  /*5980*/  STS [R238+0x22000], R7 ;  /* 0x02200007ee007388 */ /* 0x000fea0000000800 */
        /* <DEDUP_REMOVED lines=42> */
[----:B------:R-:W-:Y:S02]  /*5c30*/  MOV R196, c[0x0][0x22c] ;  /* 0x00008b0000c47a02 */ /* 0x000fe40000000f00 */
[C---:B--2---:R-:W-:Y:S01]  /*5c40*/  HMMA.16816.F32.BF16 R4, R88.reuse, R96, R4 ;  /* 0x000000605804723c */ /* 0x044fe20000041804 */
[----:B------:R2:W4:Y:S04]  /*5c50*/  LDG.E R114, [R112.64] ;  /* 0x0000000470727981 */ /* 0x000528000c1e1900 */
[----:B------:R-:W-:Y:S03]  /*5c60*/  IMAD R196, R196, c[0x0][0x1c0], RZ ;  /* 0x00007000c4c47a24 */ /* 0x000fe600078e02ff */
[C---:B------:R-:W-:Y:S01]  /*5c70*/  HMMA.16816.F32.BF16 R8, R88.reuse, R98, R8 ;  /* 0x000000625808723c */ /* 0x040fe20000041808 */
[----:B------:R-:W2:Y:S03]  /*5c80*/  LDSM.16.M88.4 R96, [R223+0xa000] ;  /* 0x00a00000df60783b */ /* 0x000ea60000000200 */
[----:B------:R-:W-:Y:S04]  /*5c90*/  LEA R196, -R196, RZ, 0x6 ;  /* 0x000000ffc4c47211 */ /* 0x000fe800078e31ff */
[C---:B---3--:R-:W-:Y:S04]  /*5ca0*/  HMMA.16816.F32.BF16 R12, R88.reuse, R100, R12 ;  /* 0x00000064580c723c */ /* 0x048fe8000004180c */
[C---:B------:R-:W-:Y:S04]  /*5cb0*/  LEA R228, P0, R196.reuse, R228, 0x2 ;  /* 0x000000e4c4e47211 */ /* 0x040fe800078010ff */
[----:B------:R-:W-:Y:S01]  /*5cc0*/  HMMA.16816.F32.BF16 R16, R88, R102, R16 ;  /* 0x000000665810723c */ /* 0x000fe20000041810 */
[----:B------:R-:W3:Y:S03]  /*5cd0*/  LDSM.16.M88.4 R88, [R217+0x1a800] ;  /* 0x01a80000d958783b */ /* 0x000ee60000000200 */
[----:B------:R-:W-:Y:S02]  /*5ce0*/  LEA.HI.X.SX32 R229, R196, R229, 0x2, P0 ;  /* 0x000000e5c4e57211 */ /* 0x000fe400000f16ff */
        /* <DEDUP_REMOVED lines=213> */
[----:B------:R-:W-:Y:S01]  /*6a40*/  IMAD.MOV.U32 R4, RZ, RZ, R232 ;  /* 0x000000ffff047224 */ /* 0x000fe200078e00e8 */
[----:B------:R-:W-:Y:S01]  /*6a50*/  ISETP.GE.AND P4, PT, R244, c[0x0][0x220], PT ;  /* 0x00008800f4007a0c */ /* 0x000fe20003f86270 */
[----:B------:R-:W-:Y:S01]  /*6a60*/  IMAD.U32 R8, R15, -0x40, RZ ;  /* 0xffffffc00f087824 */ /* 0x000fe200078e00ff */
[----:B------:R-:W-:Y:S01]  /*6a70*/  ISETP.GE.AND P3, PT, R243, c[0x0][0x220], PT ;  /* 0x00008800f3007a0c */ /* 0x000fe20003f66270 */
[----:B------:R-:W-:Y:S01]  /*6a80*/  IMAD.MOV.U32 R5, RZ, RZ, R234 ;  /* 0x000000ffff057224 */ /* 0x000fe200078e00ea */
[----:B------:R-:W-:Y:S01]  /*6a90*/  ISETP.GE.AND P2, PT, R245, c[0x0][0x220], PT ;  /* 0x00008800f5007a0c */ /* 0x000fe20003f46270 */
[----:B------:R-:W-:Y:S01]  /*6aa0*/  IMAD.MOV.U32 R16, RZ, RZ, c[0x0][0x374] ;  /* 0x0000dd00ff107624 */ /* 0x000fe200078e00ff */
[C---:B------:R-:W-:Y:S02]  /*6ab0*/  LEA R4, P0, R8.reuse, R4, 0x1 ;  /* 0x0000000408047211 */ /* 0x040fe400078008ff */
[----:B------:R-:W-:Y:S02]  /*6ac0*/  SHF.R.S32.HI R7, RZ, 0x1f, R8 ;  /* 0x0000001fff077819 */ /* 0x000fe40000011408 */
[----:B------:R-:W-:Y:S01]  /*6ad0*/  LEA.HI.X.SX32 R5, R8, R5, 0x1, P0 ;  /* 0x0000000508057211 */ /* 0x000fe200000f0eff */
[----:B------:R1:W-:Y:S01]  /*6ae0*/  @P5 STS.128 [R230+0x8000], RZ ;  /* 0x008000ffe6005388 */ /* 0x0003e20000000c00 */
        /* <DEDUP_REMOVED lines=52> */
.L_x_307:
        /* <DEDUP_REMOVED lines=28> */
[----:B------:R-:W2:Y:S07]  /*6ff0*/  LDL R197, [R1+0x28] ;  /* 0x0000280001c57983 */ /* 0x000eae0000100800 */
[-C--:B------:R-:W-:Y:S08]  /*7000*/  HMMA.16816.F32.BF16 R124, R124, R198.reuse, RZ ;  /* 0x000000c67c7c723c */ /* 0x080ff000000418ff */
[----:B------:R-:W-:Y:S08]  /*7010*/  HMMA.16816.F32.BF16 R128, R128, R198, RZ ;  /* 0x000000c68080723c */ /* 0x000ff000000418ff */
[-C--:B------:R-:W-:Y:S08]  /*7020*/  HMMA.16816.F32.BF16 R4, R200, R204.reuse, R4 ;  /* 0x000000ccc804723c */ /* 0x080ff00000041804 */
[C---:B------:R-:W-:Y:S08]  /*7030*/  HMMA.16816.F32.BF16 R8, R208.reuse, R204, R8 ;  /* 0x000000ccd008723c */ /* 0x040ff00000041808 */
[-C--:B------:R-:W-:Y:S08]  /*7040*/  HMMA.16816.F32.BF16 R12, R208, R206.reuse, R12 ;  /* 0x000000ced00c723c */ /* 0x080ff0000004180c */
[C---:B------:R-:W-:Y:S08]  /*7050*/  HMMA.16816.F32.BF16 R16, R200.reuse, R206, R16 ;  /* 0x000000cec810723c */ /* 0x040ff00000041810 */
[-C--:B-1----:R-:W-:Y:S08]  /*7060*/  HMMA.16816.F32.BF16 R84, R200, R212.reuse, R84 ;  /* 0x000000d4c854723c */ /* 0x082ff00000041854 */
[C---:B------:R-:W-:Y:S08]  /*7070*/  HMMA.16816.F32.BF16 R88, R208.reuse, R212, R88 ;  /* 0x000000d4d058723c */ /* 0x040ff00000041858 */
[-C--:B------:R-:W-:Y:S08]  /*7080*/  HMMA.16816.F32.BF16 R92, R208, R214.reuse, R92 ;  /* 0x000000d6d05c723c */ /* 0x080ff0000004185c */
[C---:B------:R-:W-:Y:S04]  /*7090*/  HMMA.16816.F32.BF16 R96, R200.reuse, R214, R96 ;  /* 0x000000d6c860723c */ /* 0x040fe80000041860 */
[----:B--2---:R-:W-:Y:S02]  /*70a0*/  IMAD.MOV.U32 R205, RZ, RZ, R197 ;  /* 0x000000ffffcd7224 */ /* 0x004fe400078e00c5 */
[----:B------:R-:W1:Y:S02]  /*70b0*/  LDSM.16.MT88.4 R196, [R0+0x14800] ;  /* 0x0148000000c4783b */ /* 0x000e640000004200 */
[----:B------:R-:W-:Y:S03]  /*70c0*/  IMAD.MOV.U32 R213, RZ, RZ, R205 ;  /* 0x000000ffffd57224 */ /* 0x000fe600078e00cd */
[----:B------:R-:W2:Y:S01]  /*70d0*/  LDSM.16.MT88.4 R204, [R0+0x16800] ;  /* 0x0168000000cc783b */ /* 0x000ea20000004200 */
[-C--:B-1----:R-:W-:Y:S08]  /*70e0*/  HMMA.16816.F32.BF16 R100, R200, R196.reuse, R100 ;  /* 0x000000c4c864723c */ /* 0x082ff00000041864 */
[C---:B------:R-:W-:Y:S08]  /*70f0*/  HMMA.16816.F32.BF16 R104, R208.reuse, R196, R104 ;  /* 0x000000c4d068723c */ /* 0x040ff00000041868 */
[-C--:B------:R-:W-:Y:S08]  /*7100*/  HMMA.16816.F32.BF16 R108, R208, R198.reuse, R108 ;  /* 0x000000c6d06c723c */ /* 0x080ff0000004186c */
[C---:B------:R-:W-:Y:S01]  /*7110*/  HMMA.16816.F32.BF16 R112, R200.reuse, R198, R112 ;  /* 0x000000c6c870723c */ /* 0x040fe20000041870 */
[----:B------:R-:W-:Y:S07]  /*7120*/  LDSM.16.M88.4 R196, [R225] ;  /* 0x00000000e1c4783b */ /* 0x000fee0000000200 */
[-C--:B--2---:R-:W-:Y:S08]  /*7130*/  HMMA.16816.F32.BF16 R116, R200, R204.reuse, R116 ;  /* 0x000000ccc874723c */ /* 0x084ff00000041874 */
[C---:B------:R-:W-:Y:S07]  /*7140*/  HMMA.16816.F32.BF16 R120, R208.reuse, R204, R120 ;  /* 0x000000ccd078723c */ /* 0x040fee0000041878 */
[----:B------:R-:W-:Y:S01]  /*7150*/  IMAD.MOV.U32 R205, RZ, RZ, R213 ;  /* 0x000000ffffcd7224 */ /* 0x000fe200078e00d5 */
[-C--:B------:R-:W-:Y:S01]  /*7160*/  HMMA.16816.F32.BF16 R124, R208, R206.reuse, R124 ;  /* 0x000000ced07c723c */ /* 0x080fe2000004187c */
[----:B------:R-:W1:Y:S05]  /*7170*/  LDSM.16.MT88.4 R208, [R0+0x11000] ;  /* 0x0110000000d0783b */ /* 0x000e6a0000004200 */
[----:B------:R-:W2:Y:S02]  /*7180*/  LDSM.16.M88.4 R212, [R225+0x1000] ;  /* 0x00100000e1d4783b */ /* 0x000ea40000000200 */
[----:B------:R-:W-:Y:S03]  /*7190*/  HMMA.16816.F32.BF16 R128, R200, R206, R128 ;  /* 0x000000cec880723c */ /* 0x000fe60000041880 */
[----:B------:R-:W3:Y:S05]  /*71a0*/  LDSM.16.MT88.4 R200, [R0+0x13000] ;  /* 0x0130000000c8783b */ /* 0x000eea0000004200 */
[-C--:B-1----:R-:W-:Y:S08]  /*71b0*/  HMMA.16816.F32.BF16 R4, R196, R208.reuse, R4 ;  /* 0x000000d0c404723c */ /* 0x082ff00000041804 */
[C---:B--2---:R-:W-:Y:S07]  /*71c0*/  HMMA.16816.F32.BF16 R8, R212.reuse, R208, R8 ;  /* 0x000000d0d408723c */ /* 0x044fee0000041808 */
[----:B------:R-:W-:Y:S01]  /*71d0*/  IMAD.MOV.U32 R209, RZ, RZ, R205 ;  /* 0x000000ffffd17224 */ /* 0x000fe200078e00cd */
[-C--:B------:R-:W-:Y:S01]  /*71e0*/  HMMA.16816.F32.BF16 R12, R212, R210.reuse, R12 ;  /* 0x000000d2d40c723c */ /* 0x080fe2000004180c */
[----:B------:R-:W1:Y:S07]  /*71f0*/  LDSM.16.MT88.4 R204, [R0+0x15000] ;  /* 0x0150000000cc783b */ /* 0x000e6e0000004200 */
[C---:B------:R-:W-:Y:S08]  /*7200*/  HMMA.16816.F32.BF16 R16, R196.reuse, R210, R16 ;  /* 0x000000d2c410723c */ /* 0x040ff00000041810 */
[-C--:B---3--:R-:W-:Y:S08]  /*7210*/  HMMA.16816.F32.BF16 R84, R196, R200.reuse, R84 ;  /* 0x000000c8c454723c */ /* 0x088ff00000041854 */
[C---:B------:R-:W-:Y:S07]  /*7220*/  HMMA.16816.F32.BF16 R88, R212.reuse, R200, R88 ;  /* 0x000000c8d458723c */ /* 0x040fee0000041858 */
[----:B------:R-:W-:Y:S01]  /*7230*/  IMAD.MOV.U32 R201, RZ, RZ, R209 ;  /* 0x000000ffffc97224 */ /* 0x000fe200078e00d1 */
[-C--:B------:R-:W-:Y:S01]  /*7240*/  HMMA.16816.F32.BF16 R92, R212, R202.reuse, R92 ;  /* 0x000000cad45c723c */ /* 0x080fe2000004185c */
[----:B------:R-:W2:Y:S07]  /*7250*/  LDSM.16.MT88.4 R208, [R0+0x17000] ;  /* 0x0170000000d0783b */ /* 0x000eae0000004200 */
[C---:B------:R-:W-:Y:S08]  /*7260*/  HMMA.16816.F32.BF16 R96, R196.reuse, R202, R96 ;  /* 0x000000cac460723c */ /* 0x040ff00000041860 */
[-C--:B-1----:R-:W-:Y:S08]  /*7270*/  HMMA.16816.F32.BF16 R100, R196, R204.reuse, R100 ;  /* 0x000000ccc464723c */ /* 0x082ff00000041864 */
[C---:B------:R-:W-:Y:S08]  /*7280*/  HMMA.16816.F32.BF16 R104, R212.reuse, R204, R104 ;  /* 0x000000ccd468723c */ /* 0x040ff00000041868 */
[-C--:B------:R-:W-:Y:S08]  /*7290*/  HMMA.16816.F32.BF16 R108, R212, R206.reuse, R108 ;  /* 0x000000ced46c723c */ /* 0x080ff0000004186c */
[C---:B------:R-:W-:Y:S01]  /*72a0*/  HMMA.16816.F32.BF16 R112, R196.reuse, R206, R112 ;  /* 0x000000cec470723c */ /* 0x040fe20000041870 */
[----:B------:R-:W-:Y:S07]  /*72b0*/  LDSM.16.MT88.4 R204, [R0+0x11800] ;  /* 0x0118000000cc783b */ /* 0x000fee0000004200 */
[-C--:B--2---:R-:W-:Y:S08]  /*72c0*/  HMMA.16816.F32.BF16 R116, R196, R208.reuse, R116 ;  /* 0x000000d0c474723c */ /* 0x084ff00000041874 */
[C---:B------:R-:W-:Y:S07]  /*72d0*/  HMMA.16816.F32.BF16 R120, R212.reuse, R208, R120 ;  /* 0x000000d0d478723c */ /* 0x040fee0000041878 */
[----:B------:R-:W-:Y:S01]  /*72e0*/  IMAD.MOV.U32 R209, RZ, RZ, R201 ;  /* 0x000000ffffd17224 */ /* 0x000fe200078e00c9 */
[-C--:B------:R-:W-:Y:S01]  /*72f0*/  HMMA.16816.F32.BF16 R124, R212, R210.reuse, R124 ;  /* 0x000000d2d47c723c */ /* 0x080fe2000004187c */
[----:B------:R-:W1:Y:S05]  /*7300*/  LDSM.16.M88.4 R200, [R226] ;  /* 0x00000000e2c8783b */ /* 0x000e6a0000000200 */
[----:B------:R-:W2:Y:S02]  /*7310*/  LDSM.16.M88.4 R212, [R226+0x1000] ;  /* 0x00100000e2d4783b */ /* 0x000ea40000000200 */
[----:B------:R-:W-:Y:S03]  /*7320*/  HMMA.16816.F32.BF16 R128, R196, R210, R128 ;  /* 0x000000d2c480723c */ /* 0x000fe60000041880 */
[----:B------:R-:W3:Y:S05]  /*7330*/  LDSM.16.MT88.4 R196, [R0+0x13800] ;  /* 0x0138000000c4783b */ /* 0x000eea0000004200 */
[-C--:B-1----:R-:W-:Y:S08]  /*7340*/  HMMA.16816.F32.BF16 R4, R200, R204.reuse, R4 ;  /* 0x000000ccc804723c */ /* 0x082ff00000041804 */
[C---:B--2---:R-:W-:Y:S08]  /*7350*/  HMMA.16816.F32.BF16 R8, R212.reuse, R204, R8 ;  /* 0x000000ccd408723c */ /* 0x044ff00000041808 */
[-C--:B------:R-:W-:Y:S08]  /*7360*/  HMMA.16816.F32.BF16 R12, R212, R206.reuse, R12 ;  /* 0x000000ced40c723c */ /* 0x080ff0000004180c */
[C---:B------:R-:W-:Y:S01]  /*7370*/  HMMA.16816.F32.BF16 R16, R200.reuse, R206, R16 ;  /* 0x000000cec810723c */ /* 0x040fe20000041810 */
[----:B------:R-:W1:Y:S07]  /*7380*/  LDSM.16.MT88.4 R204, [R0+0x15800] ;  /* 0x0158000000cc783b */ /* 0x000e6e0000004200 */
[-C--:B---3--:R-:W-:Y:S08]  /*7390*/  HMMA.16816.F32.BF16 R84, R200, R196.reuse, R84 ;  /* 0x000000c4c854723c */ /* 0x088ff00000041854 */
[C---:B------:R-:W-:Y:S07]  /*73a0*/  HMMA.16816.F32.BF16 R88, R212.reuse, R196, R88 ;  /* 0x000000c4d458723c */ /* 0x040fee0000041858 */
[----:B------:R-:W-:Y:S01]  /*73b0*/  IMAD.MOV.U32 R197, RZ, RZ, R209 ;  /* 0x000000ffffc57224 */ /* 0x000fe200078e00d1 */
[-C--:B------:R-:W-:Y:S01]  /*73c0*/  HMMA.16816.F32.BF16 R92, R212, R198.reuse, R92 ;  /* 0x000000c6d45c723c */ /* 0x080fe2000004185c */
[----:B------:R-:W2:Y:S03]  /*73d0*/  LDSM.16.MT88.4 R208, [R0+0x17800] ;  /* 0x0178000000d0783b */ /* 0x000ea60000004200 */
[----:B------:R-:W-:Y:S01]  /*73e0*/  @P1 IADD3 R196, P0, R197, UR9, RZ ;  /* 0x00000009c5c41c10 */ /* 0x000fe2000ff1e0ff */
[----:B------:R-:W-:Y:S03]  /*73f0*/  @UP0 UMOV UR9, UR13 ;  /* 0x0000000d00090c82 */ /* 0x000fe60008000000 */
[C---:B------:R-:W-:Y:S01]  /*7400*/  HMMA.16816.F32.BF16 R96, R200.reuse, R198, R96 ;  /* 0x000000c6c860723c */ /* 0x040fe20000041860 */
[----:B------:R-:W3:Y:S07]  /*7410*/  LDL R199, [R1+0x24] ;  /* 0x0000240001c77983 */ /* 0x000eee0000100800 */
[-C--:B-1----:R-:W-:Y:S08]  /*7420*/  HMMA.16816.F32.BF16 R100, R200, R204.reuse, R100 ;  /* 0x000000ccc864723c */ /* 0x082ff00000041864 */
[C---:B------:R-:W-:Y:S08]  /*7430*/  HMMA.16816.F32.BF16 R104, R212.reuse, R204, R104 ;  /* 0x000000ccd468723c */ /* 0x040ff00000041868 */
[-C--:B------:R-:W-:Y:S08]  /*7440*/  HMMA.16816.F32.BF16 R108, R212, R206.reuse, R108 ;  /* 0x000000ced46c723c */ /* 0x080ff0000004186c */
[C---:B------:R-:W-:Y:S07]  /*7450*/  HMMA.16816.F32.BF16 R112, R200.reuse, R206, R112 ;  /* 0x000000cec870723c */ /* 0x040fee0000041870 */
[----:B------:R-:W-:Y:S01]  /*7460*/  IMAD.MOV.U32 R207, RZ, RZ, c[0x0][0x22c] ;  /* 0x00008b00ffcf7624 */ /* 0x000fe200078e00ff */
[-C--:B--2---:R-:W-:Y:S04]  /*7470*/  HMMA.16816.F32.BF16 R116, R200, R208.reuse, R116 ;  /* 0x000000d0c874723c */ /* 0x084fe80000041874 */
[----:B------:R-:W-:Y:S04]  /*7480*/  IMAD R207, R207, c[0x0][0x1c0], RZ ;  /* 0x00007000cfcf7a24 */ /* 0x000fe800078e02ff */
[C---:B------:R-:W-:Y:S04]  /*7490*/  HMMA.16816.F32.BF16 R120, R212.reuse, R208, R120 ;  /* 0x000000d0d478723c */ /* 0x040fe80000041878 */
[C---:B------:R-:W-:Y:S02]  /*74a0*/  IMAD.SHL.U32 R204, R207.reuse, 0x8, RZ ;  /* 0x00000008cfcc7824 */ /* 0x040fe400078e00ff */
[----:B------:R-:W-:Y:S02]  /*74b0*/  IMAD.SHL.U32 R205, R207, 0x10, RZ ;  /* 0x00000010cfcd7824 */ /* 0x000fe400078e00ff */
[-C--:B------:R-:W-:Y:S04]  /*74c0*/  HMMA.16816.F32.BF16 R124, R212, R210.reuse, R124 ;  /* 0x000000d2d47c723c */ /* 0x080fe8000004187c */
[-C--:B------:R-:W-:Y:S01]  /*74d0*/  LEA R198, P2, R205, R228.reuse, 0x2 ;  /* 0x000000e4cdc67211 */ /* 0x080fe200078410ff */
[C---:B------:R-:W-:Y:S03]  /*74e0*/  IMAD R206, R207.reuse, 0x28, RZ ;  /* 0x00000028cfce7824 */ /* 0x040fe600078e02ff */
[----:B------:R-:W-:Y:S07]  /*74f0*/  HMMA.16816.F32.BF16 R128, R200, R210, R128 ;  /* 0x000000d2c880723c */ /* 0x000fee0000041880 */
[C---:B------:R-:W-:Y:S02]  /*7500*/  IMAD R201, R207.reuse, 0x18, RZ ;  /* 0x00000018cfc97824 */ /* 0x040fe400078e02ff */
[C---:B------:R-:W-:Y:S03]  /*7510*/  IMAD.SHL.U32 R203, R207.reuse, 0x20, RZ ;  /* 0x00000020cfcb7824 */ /* 0x040fe600078e00ff */
[----:B------:R-:W-:Y:S01]  /*7520*/  IMAD R202, R207, 0x30, RZ ;  /* 0x00000030cfca7824 */ /* 0x000fe200078e02ff */
[----:B---3--:R-:W-:Y:S01]  /*7530*/  @P1 IADD3.X R197, R199, UR8, RZ, P0, !PT ;  /* 0x00000008c7c51c10 */ /* 0x008fe200087fe4ff */
[----:B------:R-:W-:Y:S01]  /*7540*/  @UP0 UMOV UR8, UR12 ;  /* 0x0000000c00080c82 */ /* 0x000fe20008000000 */
[-C--:B------:R-:W-:Y:S02]  /*7550*/  LEA.HI.X.SX32 R199, R205, R229.reuse, 0x2, P2 ;  /* 0x000000e5cdc77211 */ /* 0x080fe400010f16ff */
[-C--:B------:R-:W-:Y:S01]  /*7560*/  LEA R200, P2, R203, R228.reuse, 0x2 ;  /* 0x000000e4cbc87211 */ /* 0x080fe200078410ff */
[----:B------:R1:W5:Y:S05]  /*7570*/  @P1 LDG.E R241, [R196.64+-0x100] ;  /* 0xffff0004c4f11981 */ /* 0x00036a000c1e1900 */
[----:B------:R1:W5:Y:S05]  /*7580*/  @P1 LDG.E R242, [R196.64+-0xe0] ;  /* 0xffff2004c4f21981 */ /* 0x00036a000c1e1900 */
[----:B------:R2:W-:Y:S01]  /*7590*/  RED.E.ADD.F32.FTZ.RN.STRONG.GPU [R228.64], R4 ;  /* 0x00000004e400798e */ /* 0x0005e2000c10e784 */
[CC--:B-1----:R-:W-:Y:S04]  /*75a0*/  LEA R196, P0, R204.reuse, R228.reuse, 0x2 ;  /* 0x000000e4ccc47211 */ /* 0x0c2fe800078010ff */
[-C--:B------:R-:W-:Y:S02]  /*75b0*/  LEA.HI.X.SX32 R197, R204, R229.reuse, 0x2, P0 ;  /* 0x000000e5ccc57211 */ /* 0x080fe400000f16ff */
[CC--:B--2---:R-:W-:Y:S03]  /*75c0*/  LEA R4, P0, R201.reuse, R228.reuse, 0x2 ;  /* 0x000000e4c9047211 */ /* 0x0c4fe600078010ff */
[----:B------:R1:W-:Y:S05]  /*75d0*/  RED.E.ADD.F32.FTZ.RN.STRONG.GPU [R196.64], R5 ;  /* 0x00000005c400798e */ /* 0x0003ea000c10e784 */
[----:B------:R2:W-:Y:S01]  /*75e0*/  RED.E.ADD.F32.FTZ.RN.STRONG.GPU [R198.64], R6 ;  /* 0x00000006c600798e */ /* 0x0005e2000c10e784 */
[-C--:B-1----:R-:W-:Y:S02]  /*75f0*/  LEA.HI.X.SX32 R5, R201, R229.reuse, 0x2, P0 ;  /* 0x000000e5c9057211 */ /* 0x082fe400000f16ff */
[-C--:B------:R-:W-:Y:S03]  /*7600*/  LEA.HI.X.SX32 R201, R203, R229.reuse, 0x2, P2 ;  /* 0x000000e5cbc97211 */ /* 0x080fe600010f16ff */
[----:B------:R1:W-:Y:S01]  /*7610*/  RED.E.ADD.F32.FTZ.RN.STRONG.GPU [R4.64], R7 ;  /* 0x000000070400798e */ /* 0x0003e2000c10e784 */
[CC--:B--2---:R-:W-:Y:S04]  /*7620*/  LEA R198, P0, R206.reuse, R228.reuse, 0x2 ;  /* 0x000000e4cec67211 */ /* 0x0c4fe800078010ff */
[----:B------:R-:W-:Y:S01]  /*7630*/  RED.E.ADD.F32.FTZ.RN.STRONG.GPU [R200.64], R8 ;  /* 0x00000008c800798e */ /* 0x000fe2000c10e784 */
[-C--:B------:R-:W-:Y:S05]  /*7640*/  LEA.HI.X.SX32 R199, R206, R229.reuse, 0x2, P0 ;  /* 0x000000e5cec77211 */ /* 0x080fea00000f16ff */
[----:B------:R2:W-:Y:S01]  /*7650*/  RED.E.ADD.F32.FTZ.RN.STRONG.GPU [R198.64], R9 ;  /* 0x00000009c600798e */ /* 0x0005e2000c10e784 */
[CC--:B-1----:R-:W-:Y:S01]  /*7660*/  LEA R4, P2, R202.reuse, R228.reuse, 0x2 ;  /* 0x000000e4ca047211 */ /* 0x0c2fe200078410ff */
        /* <DEDUP_REMOVED lines=289> */
[----:B------:R-:W-:Y:S02]  /*8880*/  LEA.HI.X.SX32 R5, R7, R5, 0x1, P0 ;  /* 0x0000000507057211 */ /* 0x000fe400000f0eff */
[C---:B------:R-:W-:Y:S04]  /*8890*/  LEA R6, P1, R15.reuse, R7, 0x5 ;  /* 0x000000070f067211 */ /* 0x040fe800078228ff */
[CC--:B------:R-:W-:Y:S02]  /*88a0*/  @!P4 LEA R12, P6, R6.reuse, R231.reuse, 0x1 ;  /* 0x000000e7060cc211 */ /* 0x0c0fe400078c08ff */
[C-C-:B------:R-:W-:Y:S01]  /*88b0*/  LEA.HI.X R7, R15.reuse, R8, R16.reuse, 0x5, P1 ;  /* 0x000000080f077211 */ /* 0x140fe200008f2c10 */
[----:B------:R1:W-:Y:S01]  /*88c0*/  @P5 STS.128 [R230], RZ ;  /* 0x000000ffe6005388 */ /* 0x0003e20000000c00 */
[C---:B------:R-:W-:Y:S02]  /*88d0*/  @!P3 LEA R10, P1, R6.reuse, R231, 0x1 ;  /* 0x000000e7060ab211 */ /* 0x040fe400078208ff */
[CCC-:B------:R-:W-:Y:S01]  /*88e0*/  @!P4 LEA.HI.X R13, R6.reuse, R233.reuse, R7.reuse, 0x1, P6 ;  /* 0x000000e9060dc211 */ /* 0x1c0fe200030f0c07 */
[----:B------:R-:W-:Y:S01]  /*88f0*/  @!PT LDS RZ, [RZ] ;  /* 0x00000000fffff984 */ /* 0x000fe20000000800 */
[----:B------:R-:W-:Y:S01]  /*8900*/  @!PT LDS RZ, [RZ] ;  /* 0x00000000fffff984 */ /* 0x000fe20000000800 */
[----:B------:R-:W-:Y:S01]  /*8910*/  @!PT LDS RZ, [RZ] ;  /* 0x00000000fffff984 */ /* 0x000fe20000000800 */
[----:B------:R1:W-:Y:S01]  /*8920*/  @!P5 LDGSTS.E.BYPASS.LTC128B.128 [R230], [R4.64] ;  /* 0x0000000004e6dfae */ /* 0x0003e2000b901d44 */
        /* <DEDUP_REMOVED lines=43> */
.L_x_308:
[----:B------:R-:W-:Y:S02]  /*8be0*/  UISETP.GT.AND UP0, UPT, UR7, UR15, UPT ;  /* 0x0000000f0700728c */ /* 0x000fe4000bf04270 */
[----:B------:R-:W-:Y:S04]  /*8bf0*/  UIADD3 UR7, UR7, -0x1, URZ ;  /* 0xffffffff07077890 */ /* 0x000fe8000fffe03f */
[----:B------:R-:W-:Y:S11]  /*8c00*/  PLOP3.LUT P0, PT, PT, PT, UP0, 0x80, 0x0 ;  /* 0x000000000000781c */ /* 0x000ff60003f0f008 */
[----:B------:R-:W-:Y:S02]  /*8c10*/  @!UPT UIADD3 URZ, URZ, URZ, URZ ;  /* 0x0000003f3f3ff290 */ /* 0x000fe4000fffe03f */
[----:B------:R-:W-:-:S05]  /*8c20*/  @P0 BRA `(.L_x_309) ;  /* 0xffffbe6000000947 */ /* 0x000fca000383ffff */
[----:B------:R-:W2:Y:S04]  /*8c30*/  LDL R93, [R1+0x2c] ;  /* 0x00002c00015d7983 */ /* 0x000ea80000100800 */
[----:B------:R-:W3:Y:S01]  /*8c40*/  LDL R92, [R1+0x30] ;  /* 0x00003000015c7983 */ /* 0x000ee20000100800 */
        /* <DEDUP_REMOVED lines=76> */
[----:B-1----:R-:W-:Y:S01]  /*9110*/  FMUL.FTZ R15, R177, c[0x0][0x2e0] ;  /* 0x0000b800b10f7a20 */ /* 0x002fe20000410000 */
        /* <DEDUP_REMOVED lines=52> */
[----:B------:R-:W-:-:S02]  /*9460*/  F2FP.BF16.PACK_AB R5, R5, R188 ;  /* 0x000000bc0505723e */ /* 0x000fc400000010ff */
[----:B------:R-:W-:Y:S02]  /*9470*/  PLOP3.LUT P0, PT, PT, PT, UP0, 0x80, 0x0 ;  /* 0x000000000000781c */ /* 0x000fe40003f0f008 */
[----:B------:R-:W-:Y:S01]  /*9480*/  F2FP.BF16.PACK_AB R4, R4, R190 ;  /* 0x000000be0404723e */ /* 0x000fe200000010ff */
[----:B------:R-:W-:-:S04]  /*9490*/  @UP0 UIADD3 UR8, UR22, UR28, URZ ;  /* 0x0000001c16080290 */ /* 0x000fc8000fffe03f */
[----:B------:R-:W-:-:S04]  /*94a0*/  @UP0 UIMAD.WIDE.U32 UR6, UR8, UR10, URZ ;  /* 0x0000000a080602a5 */ /* 0x000fc8000f8e003f */
[----:B------:R-:W-:-:S03]  /*94b0*/  @UP0 UIMAD UR14, UR8, UR11, UR7 ;  /* 0x0000000b080e02a4 */ /* 0x000fc6000f8e0207 */
[----:B------:R-:W-:Y:S01]  /*94c0*/  @UP0 UMOV UR13, UR6 ;  /* 0x00000006000d0c82 */ /* 0x000fe20008000000 */
[----:B--2---:R1:W-:Y:S04]  /*94d0*/  STS [R93], R35 ;  /* 0x000000235d007388 */ /* 0x0043e80000000800 */
[----:B------:R1:W-:Y:S04]  /*94e0*/  STS [R93+0x400], R34 ;  /* 0x000400225d007388 */ /* 0x0003e80000000800 */
[----:B---3--:R1:W-:Y:S04]  /*94f0*/  STS [R92], R31 ;  /* 0x0000001f5c007388 */ /* 0x0083e80000000800 */
        /* <DEDUP_REMOVED lines=74> */
.L_x_310:
        /* <DEDUP_REMOVED lines=18> */
.L_x_311:
[----:B------:R-:W-:Y:S01]  /*9ac0*/  BAR.SYNC.DEFER_BLOCKING 0x0 ;  /* 0x0000000000007b1d */ /* 0x000fe20000010000 */
[----:B------:R-:W-:Y:S01]  /*9ad0*/  USHF.L.U32 UR6, UR23, 0x6, URZ ;  /* 0x0000000617067899 */ /* 0x000fe2000800063f */
[--C-:B-1----:R-:W-:Y:S01]  /*9ae0*/  SHF.R.S32.HI R7, RZ, 0x1f, R236.reuse ;  /* 0x0000001fff077819 */ /* 0x102fe200000114ec */
[----:B------:R-:W-:Y:S02]  /*9af0*/  IMAD.MOV.U32 R6, RZ, RZ, R236 ;  /* 0x000000ffff067224 */ /* 0x000fe400078e00ec */
[----:B------:R-:W-:Y:S01]  /*9b00*/  USHF.R.S32.HI UR10, URZ, 0x1f, UR6 ;  /* 0x0000001f3f0a7899 */ /* 0x000fe20008011406 */
[----:B------:R-:W1:Y:S01]  /*9b10*/  S2R R80, SR_TID.X ;  /* 0x0000000000507919 */ /* 0x000e620000002100 */
[----:B------:R-:W-:Y:S01]  /*9b20*/  ULDC.64 UR8, c[0x0][0x3a0] ;  /* 0x0000e80000087ab9 */ /* 0x000fe20000000a00 */
[----:B------:R-:W-:Y:S01]  /*9b30*/  IMAD.U32 R13, RZ, RZ, UR6 ;  /* 0x00000006ff0d7e24 */ /* 0x000fe2000f8e00ff */
[----:B------:R-:W-:Y:S01]  /*9b40*/  UIMAD UR7, UR10, UR8, URZ ;  /* 0x000000080a0772a4 */ /* 0x000fe2000f8e023f */
[----:B------:R-:W2:Y:S01]  /*9b50*/  S2R R81, SR_TID.X ;  /* 0x0000000000517919 */ /* 0x000ea20000002100 */
[----:B------:R-:W-:Y:S01]  /*9b60*/  BSSY B0, `(.L_x_312) ;  /* 0x0000033000007945 */ /* 0x000fe20003800000 */
[----:B------:R-:W-:Y:S01]  /*9b70*/  IMAD.WIDE.U32 R4, R13, c[0x0][0x3a0], R6 ;  /* 0x0000e8000d047a25 */ /* 0x000fe200078e0006 */
[----:B------:R-:W-:-:S02]  /*9b80*/  UIMAD UR8, UR6, UR9, UR7 ;  /* 0x00000009060872a4 */ /* 0x000fc4000f8e0207 */
[----:B------:R-:W-:Y:S02]  /*9b90*/  UIMAD UR7, UR23, -0x40, UR16 ;  /* 0xffffffc0170778a4 */ /* 0x000fe4000f8e0210 */
[----:B------:R-:W-:Y:S02]  /*9ba0*/  IADD3 R4, P0, R4, UR13, RZ ;  /* 0x0000000d04047c10 */ /* 0x000fe4000ff1e0ff */
[----:B------:R-:W-:Y:S01]  /*9bb0*/  IMAD.U32 R8, RZ, RZ, UR8 ;  /* 0x00000008ff087e24 */ /* 0x000fe2000f8e00ff */
[----:B------:R-:W-:Y:S02]  /*9bc0*/  ULDC.64 UR8, c[0x0][0x3b8] ;  /* 0x0000ee0000087ab9 */ /* 0x000fe40000000a00 */
[----:B------:R-:W-:Y:S01]  /*9bd0*/  UIMAD UR8, UR58, UR8, URZ ;  /* 0x000000083a0872a4 */ /* 0x000fe2000f8e023f */
[----:B------:R3:W4:Y:S01]  /*9be0*/  LDS.128 R44, [R230+0x11000] ;  /* 0x01100000e62c7984 */ /* 0x0007220000000c00 */
[----:B------:R-:W-:Y:S01]  /*9bf0*/  IADD3.X R5, R5, UR14, R8, P0, !PT ;  /* 0x0000000e05057c10 */ /* 0x000fe200087fe408 */
[----:B------:R-:W-:Y:S01]  /*9c00*/  IMAD.U32 R8, RZ, RZ, UR35 ;  /* 0x00000023ff087e24 */ /* 0x000fe2000f8e00ff */
[----:B------:R-:W-:Y:S01]  /*9c10*/  UIMAD UR8, UR35, UR9, UR8 ;  /* 0x00000009230872a4 */ /* 0x000fe2000f8e0208 */
[----:B------:R3:W3:Y:S01]  /*9c20*/  LDS.128 R40, [R230+0x13000] ;  /* 0x01300000e6287984 */ /* 0x0006e20000000c00 */
[----:B-1----:R-:W-:Y:S01]  /*9c30*/  SHF.R.S32.HI R80, RZ, 0x1f, R80 ;  /* 0x0000001fff507819 */ /* 0x002fe20000011450 */
[----:B------:R-:W-:-:S02]  /*9c40*/  IMAD.WIDE.U32 R8, R8, c[0x0][0x3b8], R4 ;  /* 0x0000ee0008087a25 */ /* 0x000fc400078e0004 */
[----:B------:R1:W1:Y:S01]  /*9c50*/  LDS.128 R36, [R230+0x15000] ;  /* 0x01500000e6247984 */ /* 0x0002620000000c00 */
[----:B--2---:R-:W-:-:S03]  /*9c60*/  LEA.HI R80, R80, R81, RZ, 0x3 ;  /* 0x0000005150507211 */ /* 0x004fc600078f18ff */
[----:B------:R2:W1:Y:S01]  /*9c70*/  LDS.128 R32, [R230+0x17000] ;  /* 0x01700000e6207984 */ /* 0x0004620000000c00 */
[----:B------:R-:W-:Y:S02]  /*9c80*/  IADD3 R12, R9, UR8, RZ ;  /* 0x00000008090c7c10 */ /* 0x000fe4000fffe0ff */
[----:B------:R-:W-:Y:S01]  /*9c90*/  SHF.R.S32.HI R80, RZ, 0x3, R80 ;  /* 0x00000003ff507819 */ /* 0x000fe20000011450 */
[----:B------:R2:W1:Y:S03]  /*9ca0*/  LDS.128 R60, [R230+0x18000] ;  /* 0x01800000e63c7984 */ /* 0x0004660000000c00 */
[----:B------:R-:W-:Y:S01]  /*9cb0*/  ISETP.GE.AND P5, PT, R80, UR7, PT ;  /* 0x0000000750007c0c */ /* 0x000fe2000bfa6270 */
[----:B------:R2:W1:Y:S01]  /*9cc0*/  LDS.128 R76, [R230+0x19000] ;  /* 0x01900000e64c7984 */ /* 0x0004620000000c00 */
[----:B------:R-:W-:-:S03]  /*9cd0*/  SHF.R.S32.HI R14, RZ, 0x1f, R80 ;  /* 0x0000001fff0e7819 */ /* 0x000fc60000011450 */
        /* <DEDUP_REMOVED lines=8> */
[----:B------:R-:W3:Y:S01]  /*9d60*/  LDS.128 R28, [R230+0x12000] ;  /* 0x01200000e61c7984 */ /* 0x000ee20000000c00 */
[----:B------:R-:W-:Y:S01]  /*9d70*/  IMAD.MOV.U32 R4, RZ, RZ, R8 ;  /* 0x000000ffff047224 */ /* 0x000fe200078e0008 */
[----:B------:R-:W-:Y:S01]  /*9d80*/  ISETP.GE.AND P2, PT, R244, c[0x0][0x220], PT ;  /* 0x00008800f4007a0c */ /* 0x000fe20003f46270 */
[----:B------:R-:W-:Y:S01]  /*9d90*/  IMAD.MOV.U32 R5, RZ, RZ, R12 ;  /* 0x000000ffff057224 */ /* 0x000fe200078e000c */
[----:B------:R-:W4:Y:S01]  /*9da0*/  LDS.128 R24, [R230+0x14000] ;  /* 0x01400000e6187984 */ /* 0x000f220000000c00 */
[----:B------:R-:W-:Y:S01]  /*9db0*/  IMAD R15, R14, c[0x0][0x3a0], RZ ;  /* 0x0000e8000e0f7a24 */ /* 0x000fe200078e02ff */
[----:B------:R-:W-:Y:S01]  /*9dc0*/  ISETP.GE.AND P1, PT, R243, c[0x0][0x220], PT ;  /* 0x00008800f3007a0c */ /* 0x000fe20003f26270 */
[----:B------:R-:W-:Y:S01]  /*9dd0*/  IMAD.WIDE.U32 R10, R80, c[0x0][0x3a0], R4 ;  /* 0x0000e800500a7a25 */ /* 0x000fe200078e0004 */
[----:B------:R-:W2:Y:S01]  /*9de0*/  LDS.128 R20, [R230+0x16000] ;  /* 0x01600000e6147984 */ /* 0x000ea20000000c00 */
[----:B------:R-:W-:-:S02]  /*9df0*/  ISETP.GE.AND P0, PT, R245, c[0x0][0x220], PT ;  /* 0x00008800f5007a0c */ /* 0x000fc40003f06270 */
[----:B------:R-:W-:Y:S01]  /*9e00*/  IMAD R4, R80, c[0x0][0x3a4], R15 ;  /* 0x0000e90050047a24 */ /* 0x000fe200078e020f */
[----:B------:R-:W1:Y:S03]  /*9e10*/  @!P3 LDS.128 R16, [R230+0x10000] ;  /* 0x01000000e610b984 */ /* 0x000e660000000c00 */
[----:B------:R-:W-:Y:S01]  /*9e20*/  IMAD.IADD R5, R4, 0x1, R11 ;  /* 0x0000000104057824 */ /* 0x000fe200078e020b */
[----:B------:R-:W-:-:S04]  /*9e30*/  LEA R4, P4, R10, c[0x0][0x340], 0x1 ;  /* 0x0000d0000a047a11 */ /* 0x000fc800078808ff */
[----:B------:R-:W-:-:S05]  /*9e40*/  LEA.HI.X R5, R10, c[0x0][0x344], R5, 0x1, P4 ;  /* 0x0000d1000a057a11 */ /* 0x000fca00020f0c05 */
[----:B---3--:R3:W-:Y:S04]  /*9e50*/  @!P2 STG.E.128 [R4.64+0x80], R28 ;  /* 0x0000801c0400a986 */ /* 0x0087e8000c101d04 */
[----:B----4-:R3:W-:Y:S04]  /*9e60*/  @!P1 STG.E.128 [R4.64+0x100], R24 ;  /* 0x0001001804009986 */ /* 0x0107e8000c101d04 */
[----:B--2---:R3:W-:Y:S04]  /*9e70*/  @!P0 STG.E.128 [R4.64+0x180], R20 ;  /* 0x0001801404008986 */ /* 0x0047e8000c101d04 */
[----:B-1----:R3:W-:Y:S02]  /*9e80*/  @!P3 STG.E.128 [R4.64], R16 ;  /* 0x000000100400b986 */ /* 0x0027e4000c101d04 */
.L_x_313:
[----:B---34-:R-:W-:Y:S05]  /*9e90*/  BSYNC B0 ;  /* 0x0000000000007941 */ /* 0x018fea0003800000 */
.L_x_312:
[----:B------:R-:W-:Y:S01]  /*9ea0*/  IADD3 R4, R80, 0x20, RZ ;  /* 0x0000002050047810 */ /* 0x000fe20007ffe0ff */
        /* <DEDUP_REMOVED lines=18> */
[----:B-1----:R3:W-:Y:S04]  /*9fd0*/  @!P1 STG.E.128 [R4.64+0x100], R36 ;  /* 0x0001002404009986 */ /* 0x0027e8000c101d04 */
[----:B------:R3:W-:Y:S02]  /*9fe0*/  @!P0 STG.E.128 [R4.64+0x180], R32 ;  /* 0x0001802004008986 */ /* 0x0007e4000c101d04 */
.L_x_315:
[----:B------:R-:W-:Y:S05]  /*9ff0*/  BSYNC B0 ;  /* 0x0000000000007941 */ /* 0x000fea0003800000 */
.L_x_314:
[----:B------:R-:W-:Y:S01]  /*a000*/  ULDC.64 UR8, c[0x0][0x3a8] ;  /* 0x0000ea0000087ab9 */ /* 0x000fe20000000a00 */
[----:B------:R-:W-:Y:S01]  /*a010*/  IMAD.WIDE.U32 R6, R13, c[0x0][0x3a8], R6 ;  /* 0x0000ea000d067a25 */ /* 0x000fe200078e0006 */
[----:B------:R-:W-:Y:S01]  /*a020*/  UIMAD UR7, UR10, UR8, URZ ;  /* 0x000000080a0772a4 */ /* 0x000fe2000f8e023f */
[----:B------:R-:W-:Y:S03]  /*a030*/  BSSY B0, `(.L_x_316) ;  /* 0x000001c000007945 */ /* 0x000fe60003800000 */
[----:B------:R-:W-:Y:S01]  /*a040*/  UIMAD UR6, UR6, UR9, UR7 ;  /* 0x00000009060672a4 */ /* 0x000fe2000f8e0207 */
[----:B------:R-:W-:-:S05]  /*a050*/  IADD3 R6, P0, R6, UR11, RZ ;  /* 0x0000000b06067c10 */ /* 0x000fca000ff1e0ff */
[----:B---3--:R-:W-:Y:S01]  /*a060*/  IMAD.U32 R4, RZ, RZ, UR6 ;  /* 0x00000006ff047e24 */ /* 0x008fe2000f8e00ff */
        /* <DEDUP_REMOVED lines=20> */
[----:B-1----:R1:W-:Y:S04]  /*a1b0*/  @!P3 STG.E.128 [R4.64], R60 ;  /* 0x0000003c0400b986 */ /* 0x0023e8000c101d04 */
[----:B------:R1:W-:Y:S04]  /*a1c0*/  @!P2 STG.E.128 [R4.64+0x80], R56 ;  /* 0x000080380400a986 */ /* 0x0003e8000c101d04 */
[----:B------:R1:W-:Y:S04]  /*a1d0*/  @!P1 STG.E.128 [R4.64+0x100], R52 ;  /* 0x0001003404009986 */ /* 0x0003e8000c101d04 */
[----:B------:R1:W-:Y:S02]  /*a1e0*/  @!P0 STG.E.128 [R4.64+0x180], R48 ;  /* 0x0001803004008986 */ /* 0x0003e4000c101d04 */
.L_x_317:
[----:B------:R-:W-:Y:S05]  /*a1f0*/  BSYNC B0 ;  /* 0x0000000000007941 */ /* 0x000fea0003800000 */
.L_x_316:
[----:B------:R-:W-:Y:S05]  /*a200*/  @P4 BRA `(.L_x_290) ;  /* 0x0000011000004947 */ /* 0x000fea0003800000 */
[----:B-1----:R-:W-:Y:S01]  /*a210*/  IADD3 R4, P0, R80, 0x20, RZ ;  /* 0x0000002050047810 */ /* 0x002fe20007f1e0ff */
[----:B------:R-:W-:Y:S01]  /*a220*/  IMAD.MOV.U32 R7, RZ, RZ, R10 ;  /* 0x000000ffff077224 */ /* 0x000fe200078e000a */
[----:B------:R-:W-:-:S02]  /*a230*/  ISETP.GE.AND P3, PT, R236, c[0x0][0x220], PT ;  /* 0x00008800ec007a0c */ /* 0x000fc40003f66270 */
        /* <DEDUP_REMOVED lines=14> */
.L_x_290:
[----:B------:R-:W-:Y:S05]  /*a320*/  BSYNC B1 ;  /* 0x0000000000017941 */ /* 0x000fea0003800000 */
.L_x_276:
        /* <DEDUP_REMOVED lines=12> */
.L_x_318:
[----:B------:R-:W-:Y:S05]  /*a3f0*/  EXIT ;  /* 0x000000000000794d */ /* 0x000fea0003800000 */
.L_x_320:
        /* <DEDUP_REMOVED lines=16> */
.L_x_1026:


//--------------------- .text._ZN5flash44flash_bwd_dq_dk_dv_loop_seqk_parallel_kernelI23Flash_bwd_kernel_traitsILi256ELi64ELi64ELi8ELi4ELi2ELi2ELb0ELb0EN7cutlass10bfloat16_tE19Flash_kernel_traitsILi256ELi64ELi64ELi8ES3_EELb0ELb1ELb0ELb0ELb0ELb0ELb0EEEvNS_16Flash_bwd_paramsE --------------------------
	.section	.text._ZN5flash44flash_bwd_dq_dk_dv_loop_seqk_parallel_kernelI23Flash_bwd_kernel_traitsILi256ELi64ELi64ELi8ELi4ELi2ELi2ELb0ELb0EN7cutlass10bfloat16_tE19Flash_kernel_traitsILi256ELi64ELi64ELi8ES3_EELb0ELb1ELb0ELb0ELb0ELb0ELb0EEEvNS_16Flash_bwd_paramsE,"ax",@progbits
	.sectioninfo	@"SHI_REGISTERS=255"
	.align	128
        .global         _ZN5flash44flash_bwd_dq_dk_dv_loop_seqk_parallel_kernelI23Flash_bwd_kernel_traitsILi256ELi64ELi64ELi8ELi4ELi2ELi2ELb0ELb0EN7cutlass10bfloat16_tE19Flash_kernel_traitsILi256ELi64ELi64ELi8ES3_EELb0ELb1ELb0ELb0ELb0ELb0ELb0EEEvNS_16Flash_bwd_paramsE
        .type           _ZN5flash44flash_bwd_dq_dk_dv_loop_seqk_parallel_kernelI23Flash_bwd_kernel_traitsILi256ELi64ELi64ELi8ELi4ELi2ELi2ELb0ELb0EN7cutlass10bfloat16_tE19Flash_kernel_traitsILi256ELi64ELi64ELi8ES3_EELb0ELb1ELb0ELb0ELb0ELb0ELb0EEEvNS_16Flash_bwd_paramsE,@function
        .size           _ZN5flash44flash_bwd_dq_dk_dv_loop_seqk_parallel_kernelI23Flash_bwd_kernel_traitsILi256ELi64ELi64ELi8ELi4ELi2ELi2ELb0ELb0EN7cutlass10bfloat16_tE19Flash_kernel_traitsILi256ELi64ELi64ELi8ES3_EELb0ELb1ELb0ELb0ELb0ELb0ELb0EEEvNS_16Flash_bwd_paramsE,(.L_x_1027 - _ZN5flash44flash_bwd_dq_dk_dv_loop_seqk_parallel_kernelI23Flash_bwd_kernel_traitsILi256ELi64ELi64ELi8ELi4ELi2ELi2ELb0ELb0EN7cutlass10bfloat16_tE19Flash_kernel_traitsILi256ELi64ELi64ELi8ES3_EELb0ELb1ELb0ELb0ELb0ELb0ELb0EEEvNS_16Flash_bwd_paramsE)
        .other          _ZN5flash44flash_bwd_dq_dk_dv_loop_seqk_parallel_kernelI23Flash_bwd_kernel_traitsILi256ELi64ELi64ELi8ELi4ELi2ELi2ELb0ELb0EN7cutlass10bfloat16_tE19Flash_kernel_traitsILi256ELi64ELi64ELi8ES3_EELb0ELb1ELb0ELb0ELb0ELb0ELb0EEEvNS_16Flash_bwd_paramsE,@"STO_CUDA_ENTRY STV_DEFAULT"
_ZN5flash44flash_bwd_dq_dk_dv_loop_seqk_parallel_kernelI23Flash_bwd_kernel_traitsILi256ELi64ELi64ELi8ELi4ELi2ELi2ELb0ELb0EN7cutlass10bfloat16_tE19Flash_kernel_traitsILi256ELi64ELi64ELi8ES3_EELb0ELb1ELb0ELb0ELb0ELb0ELb0EEEvNS_16Flash_bwd_paramsE:
.text._ZN5flash44flash_bwd_dq_dk_dv_loop_seqk_parallel_kernelI23Flash_bwd_kernel_traitsILi256ELi64ELi64ELi8ELi4ELi2ELi2ELb0ELb0EN7cutlass10bfloat16_tE19Flash_kernel_traitsILi256ELi64ELi64ELi8ES3_EELb0ELb1ELb0ELb0ELb0ELb0ELb0EEEvNS_16Flash_bwd_paramsE:
        /* <DEDUP_REMOVED lines=12> */
[----:B------:R-:W2:Y:S01]  /*00c0*/  S2UR UR34, SR_CTAID.Y ;  /* 0x00000000002279c3 */ /* 0x000ea20000002600 */
[----:B------:R-:W-:Y:S01]  /*00d0*/  ULDC UR14, c[0x0][0x224] ;  /* 0x00008900000e7ab9 */ /* 0x000fe20000000800 */
[----:B------:R-:W-:Y:S01]  /*00e0*/  IMAD.MOV.U32 R216, RZ, RZ, 0x20 ;  /* 0x00000020ffd87424 */ /* 0x000fe200078e00ff */
[----:B------:R-:W-:Y:S01]  /*00f0*/  USHF.R.S32.HI UR7, URZ, 0x1f, UR14 ;  /* 0x0000001f3f077899 */ /* 0x000fe2000801140e */
[----:B------:R-:W-:Y:S01]  /*0100*/  IMAD.MOV.U32 R217, RZ, RZ, 0x40 ;  /* 0x00000040ffd97424 */ /* 0x000fe200078e00ff */
[----:B------:R-:W-:Y:S01]  /*0110*/  ULDC.U8 UR9, c[0x0][0x328] ;  /* 0x0000ca0000097ab9 */ /* 0x000fe20000000000 */
[----:B------:R-:W-:Y:S01]  /*0120*/  IMAD.MOV.U32 R248, RZ, RZ, -0x10 ;  /* 0xfffffff0fff87424 */ /* 0x000fe200078e00ff */
[----:B------:R-:W-:Y:S01]  /*0130*/  UISETP.NE.AND UP5, UPT, UR9, URZ, UPT ;  /* 0x0000003f0900728c */ /* 0x000fe2000bfa5270 */
[----:B------:R-:W3:Y:S01]  /*0140*/  S2UR UR35, SR_CTAID.Z ;  /* 0x00000000002379c3 */ /* 0x000ee20000002700 */
[----:B------:R-:W-:-:S02]  /*0150*/  ULDC UR47, c[0x0][0x22c] ;  /* 0x00008b00002f7ab9 */ /* 0x000fc40000000800 */
[----:B------:R-:W-:Y:S02]  /*0160*/  ULDC UR38, c[0x0][0x1c0] ;  /* 0x0000700000267ab9 */ /* 0x000fe40000000800 */
[----:B------:R-:W-:Y:S02]  /*0170*/  ULDC UR12, c[0x0][0x1c0] ;  /* 0x00007000000c7ab9 */ /* 0x000fe40000000800 */
[----:B------:R-:W-:Y:S02]  /*0180*/  UIMAD.WIDE UR38, UR47, UR38, URZ ;  /* 0x000000262f2672a5 */ /* 0x000fe4000f8e023f */
[----:B------:R-:W-:Y:S02]  /*0190*/  UMOV UR8, 0x80 ;  /* 0x0000008000087882 */ /* 0x000fe40000000000 */
[----:B------:R-:W-:Y:S02]  /*01a0*/  ULDC UR6, c[0x0][0x210] ;  /* 0x0000840000067ab9 */ /* 0x000fe40000000800 */
[----:B------:R-:W-:Y:S01]  /*01b0*/  ULDC UR56, c[0x0][0x234] ;  /* 0x00008d0000387ab9 */ /* 0x000fe20000000800 */
[----:B-1----:R-:W-:Y:S01]  /*01c0*/  SHF.R.S32.HI R13, RZ, 0x1f, R14 ;  /* 0x0000001fff0d7819 */ /* 0x002fe2000001140e */
[----:B--2---:R-:W-:-:S02]  /*01d0*/  UIMAD.WIDE.U32 UR44, UR34, UR14, URZ ;  /* 0x0000000e222c72a5 */ /* 0x004fc4000f8e003f */
[----:B------:R-:W-:Y:S01]  /*01e0*/  USHF.L.U32 UR14, UR34, 0x7, URZ ;  /* 0x00000007220e7899 */ /* 0x000fe2000800063f */
[CC--:B------:R-:W-:Y:S01]  /*01f0*/  LEA.HI R2, R13.reuse, R14.reuse, RZ, 0x5 ;  /* 0x0000000e0d027211 */ /* 0x0c0fe200078f28ff */
[----:B------:R-:W-:Y:S01]  /*0200*/  ULDC UR13, c[0x0][0x1c0] ;  /* 0x00007000000d7ab9 */ /* 0x000fe20000000800 */
[----:B------:R-:W-:Y:S01]  /*0210*/  LEA.HI R4, R13, R14, RZ, 0x4 ;  /* 0x0000000e0d047211 */ /* 0x000fe200078f20ff */
[----:B------:R-:W-:Y:S01]  /*0220*/  ULDC UR11, c[0x0][0x1c0] ;  /* 0x00007000000b7ab9 */ /* 0x000fe20000000800 */
[--C-:B------:R-:W-:Y:S01]  /*0230*/  SHF.R.S32.HI R0, RZ, 0x5, R2.reuse ;  /* 0x00000005ff007819 */ /* 0x100fe20000011402 */
[----:B---3--:R-:W-:Y:S01]  /*0240*/  UIMAD UR48, UR35, UR47, URZ ;  /* 0x0000002f233072a4 */ /* 0x008fe2000f8e023f */
[----:B------:R-:W-:Y:S01]  /*0250*/  SHF.R.S32.HI R3, RZ, 0x1f, R2 ;  /* 0x0000001fff037819 */ /* 0x000fe20000011402 */
[----:B------:R-:W-:Y:S01]  /*0260*/  UIMAD UR47, UR47, UR12, URZ ;  /* 0x0000000c2f2f72a4 */ /* 0x000fe2000f8e023f */
[-C--:B------:R-:W-:Y:S01]  /*0270*/  LEA.HI R2, R2, R0.reuse, RZ, 0x1 ;  /* 0x0000000002027211 */ /* 0x080fe200078f08ff */
[----:B------:R-:W-:Y:S01]  /*0280*/  UIMAD UR56, UR8, UR6, UR56 ;  /* 0x00000006083872a4 */ /* 0x000fe2000f8e0238 */
[----:B------:R-:W-:Y:S01]  /*0290*/  LEA.HI R3, R3, R0, RZ, 0x2 ;  /* 0x0000000003037211 */ /* 0x000fe200078f10ff */
[----:B------:R-:W-:Y:S01]  /*02a0*/  UIMAD UR53, UR7, UR34, URZ ;  /* 0x00000022073572a4 */ /* 0x000fe2000f8e023f */
[----:B------:R-:W-:Y:S01]  /*02b0*/  LOP3.LUT R2, R2, 0xfffffffe, RZ, 0xc0, !PT ;  /* 0xfffffffe02027812 */ /* 0x000fe200078ec0ff */
[----:B------:R-:W-:Y:S01]  /*02c0*/  UIMAD UR6, UR34, UR11, UR35 ;  /* 0x0000000b220672a4 */ /* 0x000fe2000f8e0223 */
[----:B------:R-:W-:Y:S01]  /*02d0*/  LOP3.LUT R3, R3, 0xfffffffc, RZ, 0xc0, !PT ;  /* 0xfffffffc03037812 */ /* 0x000fe200078ec0ff */
[----:B------:R-:W-:Y:S01]  /*02e0*/  @!UP5 UIMAD UR7, UR34, UR13, UR35 ;  /* 0x0000000d2207d2a4 */ /* 0x000fe2000f8e0223 */
[CC--:B------:R-:W-:Y:S01]  /*02f0*/  LEA.HI R15, R13.reuse, R14.reuse, RZ, 0x2 ;  /* 0x0000000e0d0f7211 */ /* 0x0c0fe200078f10ff */
[C---:B------:R-:W-:Y:S01]  /*0300*/  IMAD.IADD R227, R0.reuse, 0x1, -R2 ;  /* 0x0000000100e37824 */ /* 0x040fe200078e0a02 */
[CC--:B------:R-:W-:Y:S01]  /*0310*/  LEA.HI R11, R13.reuse, R14.reuse, RZ, 0x3 ;  /* 0x0000000e0d0b7211 */ /* 0x0c0fe200078f18ff */
[----:B------:R-:W-:Y:S01]  /*0320*/  IMAD.IADD R233, R0, 0x1, -R3 ;  /* 0x0000000100e97824 */ /* 0x000fe200078e0a03 */
[----:B------:R-:W-:Y:S01]  /*0330*/  SHF.R.S32.HI R3, RZ, 0x4, R4 ;  /* 0x00000004ff037819 */ /* 0x000fe20000011404 */
[----:B------:R-:W-:Y:S01]  /*0340*/  USHF.L.U32 UR46, UR47, 0x6, URZ ;  /* 0x000000062f2e7899 */ /* 0x000fe2000800063f */
[--C-:B------:R-:W-:Y:S01]  /*0350*/  SHF.R.S32.HI R5, RZ, 0x2, R15.reuse ;  /* 0x00000002ff057819 */ /* 0x100fe2000001140f */
[----:B------:R-:W-:Y:S01]  /*0360*/  ULDC UR50, c[0x0][0x214] ;  /* 0x0000850000327ab9 */ /* 0x000fe20000000800 */
[----:B------:R-:W-:Y:S01]  /*0370*/  SHF.R.S32.HI R0, RZ, 0x1f, R15 ;  /* 0x0000001fff007819 */ /* 0x000fe2000001140f */
[----:B------:R-:W-:Y:S01]  /*0380*/  ULDC UR57, c[0x0][0x1c8] ;  /* 0x0000720000397ab9 */ /* 0x000fe20000000800 */
[----:B------:R-:W-:Y:S01]  /*0390*/  LEA.HI R2, R4, R3, RZ, 0x1 ;  /* 0x0000000304027211 */ /* 0x000fe200078f08ff */
[----:B------:R-:W-:Y:S01]  /*03a0*/  ULDC.U8 UR10, c[0x0][0x3d0] ;  /* 0x0000f400000a7ab9 */ /* 0x000fe20000000000 */
[----:B------:R-:W-:Y:S01]  /*03b0*/  LEA.HI R0, R0, R5, RZ, 0x3 ;  /* 0x0000000500007211 */ /* 0x000fe200078f18ff */
[----:B------:R-:W-:Y:S01]  /*03c0*/  ULDC UR51, c[0x0][0x224] ;  /* 0x0000890000337ab9 */ /* 0x000fe20000000800 */
[----:B------:R-:W-:Y:S01]  /*03d0*/  LOP3.LUT R2, R2, 0xfffffffe, RZ, 0xc0, !PT ;  /* 0xfffffffe02027812 */ /* 0x000fe200078ec0ff */
[----:B------:R-:W-:Y:S01]  /*03e0*/  @UP5 UIMAD UR55, UR34, UR50, URZ ;  /* 0x00000032223752a4 */ /* 0x000fe2000f8e023f */
[----:B------:R-:W-:Y:S01]  /*03f0*/  LOP3.LUT R0, R0, 0xfffffff8, RZ, 0xc0, !PT ;  /* 0xfffffff800007812 */ /* 0x000fe200078ec0ff */
[----:B------:R-:W-:Y:S01]  /*0400*/  UMOV UR40, URZ ;  /* 0x0000003f00287c82 */ /* 0x000fe20008000000 */
[----:B------:R-:W-:Y:S01]  /*0410*/  LEA.HI R6, R13, R14, RZ, 0x7 ;  /* 0x0000000e0d067211 */ /* 0x000fe200078f38ff */
[----:B------:R-:W-:Y:S01]  /*0420*/  IMAD.IADD R9, R3, 0x1, -R2 ;  /* 0x0000000103097824 */ /* 0x000fe200078e0a02 */
[----:B------:R-:W-:Y:S01]  /*0430*/  LOP3.LUT R2, R4, 0xfffffff0, RZ, 0xc0, !PT ;  /* 0xfffffff004027812 */ /* 0x000fe200078ec0ff */
[----:B------:R-:W-:Y:S01]  /*0440*/  IMAD.IADD R7, R5, 0x1, -R0 ;  /* 0x0000000105077824 */ /* 0x000fe200078e0a00 */
[----:B------:R-:W-:Y:S01]  /*0450*/  SHF.R.S32.HI R3, RZ, 0x3, R11 ;  /* 0x00000003ff037819 */ /* 0x000fe2000001140b */
[----:B------:R-:W-:Y:S01]  /*0460*/  ULDC.64 UR4, c[0x0][0x118] ;  /* 0x0000460000047ab9 */ /* 0x000fe20000000a00 */
[----:B------:R-:W-:Y:S01]  /*0470*/  LOP3.LUT R0, R11, 0xfffffff8, RZ, 0xc0, !PT ;  /* 0xfffffff80b007812 */ /* 0x000fe200078ec0ff */
[C---:B------:R-:W-:Y:S01]  /*0480*/  IMAD.IADD R2, R14.reuse, 0x1, -R2 ;  /* 0x000000010e027824 */ /* 0x040fe200078e0a02 */
[----:B------:R-:W-:Y:S01]  /*0490*/  SHF.R.S32.HI R6, RZ, 0x7, R6 ;  /* 0x00000007ff067819 */ /* 0x000fe20000011406 */
[----:B------:R-:W-:Y:S01]  /*04a0*/  IMAD.SHL.U32 R3, R3, 0x40, RZ ;  /* 0x0000004003037824 */ /* 0x000fe200078e00ff */
[----:B------:R-:W-:Y:S01]  /*04b0*/  UMOV UR61, 0x4 ;  /* 0x00000004003d7882 */ /* 0x000fe20000000000 */
[----:B------:R-:W-:Y:S01]  /*04c0*/  IMAD.IADD R0, R14, 0x1, -R0 ;  /* 0x000000010e007824 */ /* 0x000fe200078e0a00 */
[----:B------:R-:W-:Y:S01]  /*04d0*/  SHF.R.S32.HI R4, RZ, 0x1f, R2 ;  /* 0x0000001fff047819 */ /* 0x000fe20000011402 */
[----:B------:R-:W-:Y:S01]  /*04e0*/  ULOP3.LUT UR57, UR35, UR57, URZ, 0x3c, !UPT ;  /* 0x0000003923397292 */ /* 0x000fe2000f8e3c3f */
[----:B------:R-:W-:Y:S01]  /*04f0*/  LOP3.LUT R3, R3, 0x1c0, RZ, 0xc0, !PT ;  /* 0x000001c003037812 */ /* 0x000fe200078ec0ff */
[----:B------:R-:W-:Y:S01]  /*0500*/  IMAD.SHL.U32 R244, R0, 0x8, RZ ;  /* 0x0000000800f47824 */ /* 0x000fe200078e00ff */
[----:B------:R-:W-:Y:S01]  /*0510*/  LEA.HI R10, R4, R2, RZ, 0x3 ;  /* 0x00000002040a7211 */ /* 0x000fe200078f18ff */
[----:B------:R-:W-:Y:S01]  /*0520*/  UISETP.NE.AND UP6, UPT, UR10, URZ, UPT ;  /* 0x0000003f0a00728c */ /* 0x000fe2000bfc5270 */
[----:B------:R-:W-:Y:S01]  /*0530*/  SHF.R.U32.HI R5, RZ, 0x3, R3 ;  /* 0x00000003ff057819 */ /* 0x000fe20000011603 */
[----:B------:R-:W-:Y:S01]  /*0540*/  USHF.R.S32.HI UR58, URZ, 0x1f, UR35 ;  /* 0x0000001f3f3a7899 */ /* 0x000fe20008011423 */
[----:B------:R-:W-:Y:S01]  /*0550*/  LOP3.LUT R4, R3, 0x38, R244, 0xf8, !PT ;  /* 0x0000003803047812 */ /* 0x000fe200078ef8f4 */
[----:B------:R-:W-:Y:S01]  /*0560*/  USHF.R.S32.HI UR60, URZ, 0x1f, UR34 ;  /* 0x0000001f3f3c7899 */ /* 0x000fe20008011422 */
[----:B------:R-:W-:Y:S01]  /*0570*/  LOP3.LUT R3, R10, 0xfffffff8, RZ, 0xc0, !PT ;  /* 0xfffffff80a037812 */ /* 0x000fe200078ec0ff */
[----:B------:R-:W-:Y:S01]  /*0580*/  USHF.R.S32.HI UR59, URZ, 0x1f, UR35 ;  /* 0x0000001f3f3b7899 */ /* 0x000fe20008011423 */
[C---:B------:R-:W-:Y:S01]  /*0590*/  LOP3.LUT P4, RZ, R0.reuse, 0x4, RZ, 0xc0, !PT ;  /* 0x0000000400ff7812 */ /* 0x040fe2000788c0ff */
[----:B------:R-:W-:Y:S01]  /*05a0*/  UIMAD.WIDE.U32 UR42, UR38, UR44, URZ ;  /* 0x0000002c262a72a5 */ /* 0x000fe2000f8e003f */
        /* <DEDUP_REMOVED lines=9> */
[----:B------:R-:W-:Y:S01]  /*0640*/  UIMAD UR52, UR39, UR44, URZ ;  /* 0x0000002c273472a4 */ /* 0x000fe2000f8e023f */
[C-C-:B------:R-:W-:Y:S01]  /*0650*/  LOP3.LUT R3, R0.reuse, 0x8, R11.reuse, 0xf8, !PT ;  /* 0x0000000800037812 */ /* 0x140fe200078ef80b */
[----:B------:R-:W-:Y:S01]  /*0660*/  USHF.R.S32.HI UR54, URZ, 0x1f, UR48 ;  /* 0x0000001f3f367899 */ /* 0x000fe20008011430 */
[----:B------:R-:W-:Y:S01]  /*0670*/  SHF.R.U32.HI R220, RZ, 0x3, R0 ;  /* 0x00000003ffdc7819 */ /* 0x000fe20000011600 */
[----:B------:R-:W-:Y:S01]  /*0680*/  UIMAD UR51, UR6, UR51, URZ ;  /* 0x00000033063372a4 */ /* 0x000fe2000f8e023f */
[----:B------:R-:W-:Y:S01]  /*0690*/  LOP3.LUT R2, R0, 0x10, R2, 0xf8, !PT ;  /* 0x0000001000027812 */ /* 0x000fe200078ef802 */
[----:B------:R-:W-:Y:S01]  /*06a0*/  IMAD R0, R6, 0x800, R4 ;  /* 0x0000080006007824 */ /* 0x000fe200078e0204 */
[----:B------:R-:W-:Y:S01]  /*06b0*/  LOP3.LUT R3, R3, R220, RZ, 0x3c, !PT ;  /* 0x000000dc03037212 */ /* 0x000fe200078e3cff */
[----:B------:R-:W-:Y:S01]  /*06c0*/  @!UP5 UIMAD UR50, UR7, UR50, URZ ;  /* 0x000000320732d2a4 */ /* 0x000fe2000f8e023f */
[----:B------:R-:W-:Y:S01]  /*06d0*/  LEA.HI R5, R13, R14, RZ, 0x6 ;  /* 0x0000000e0d057211 */ /* 0x000fe200078f30ff */
[----:B------:R-:W-:Y:S01]  /*06e0*/  USHF.R.S32.HI UR49, URZ, 0x1f, UR46 ;  /* 0x0000001f3f317899 */ /* 0x000fe2000801142e */
[----:B------:R-:W-:Y:S01]  /*06f0*/  LOP3.LUT R2, R2, 0x8, R11, 0xf8, !PT ;  /* 0x0000000802027812 */ /* 0x000fe200078ef80b */
[----:B------:R-:W-:Y:S01]  /*0700*/  IMAD.IADD R3, R0, 0x1, R3 ;  /* 0x0000000100037824 */ /* 0x000fe200078e0203 */
[----:B------:R-:W-:Y:S01]  /*0710*/  SHF.R.S32.HI R0, RZ, 0x6, R5 ;  /* 0x00000006ff007819 */ /* 0x000fe20000011405 */
[----:B------:R-:W-:Y:S01]  /*0720*/  IMAD.U32 R11, RZ, RZ, UR14 ;  /* 0x0000000eff0b7e24 */ /* 0x000fe2000f8e00ff */
[----:B------:R-:W-:Y:S01]  /*0730*/  LOP3.LUT R220, R4, R2, R220, 0xf6, !PT ;  /* 0x0000000204dc7212 */ /* 0x000fe200078ef6dc */
[----:B------:R-:W-:Y:S01]  /*0740*/  IMAD.SHL.U32 R3, R3, 0x2, RZ ;  /* 0x0000000203037824 */ /* 0x000fe200078e00ff */
[----:B------:R-:W-:Y:S01]  /*0750*/  LOP3.LUT R2, R15, 0x7ffffffc, RZ, 0xc0, !PT ;  /* 0x7ffffffc0f027812 */ /* 0x000fe200078ec0ff */
[C---:B------:R-:W-:Y:S01]  /*0760*/  IMAD R4, R0.reuse, 0x200, R8 ;  /* 0x0000020000047824 */ /* 0x040fe200078e0208 */
[C---:B------:R-:W-:Y:S01]  /*0770*/  R2P PR, R7.reuse, 0x6 ;  /* 0x0000000607007804 */ /* 0x040fe20000000000 */
[----:B------:R-:W-:Y:S01]  /*0780*/  IMAD.SHL.U32 R5, R0, 0x8, RZ ;  /* 0x0000000800057824 */ /* 0x000fe200078e00ff */
[----:B------:R-:W-:Y:S01]  /*0790*/  SEL R216, R216, 0xffffffe0, !P3 ;  /* 0xffffffe0d8d87807 */ /* 0x000fe20005800000 */
[----:B------:R-:W-:Y:S01]  /*07a0*/  IMAD.SHL.U32 R0, R7, 0x40, RZ ;  /* 0x0000004007007824 */ /* 0x000fe200078e00ff */
[----:B------:R1:W-:Y:S01]  /*07b0*/  STL [R1+0x58], R4 ;  /* 0x0000580401007387 */ /* 0x0003e20000100800 */
[C---:B------:R-:W-:Y:S01]  /*07c0*/  IMAD.IADD R7, R14.reuse, 0x1, -R2 ;  /* 0x000000010e077824 */ /* 0x040fe200078e0a02 */
[----:B------:R-:W-:Y:S01]  /*07d0*/  LOP3.LUT R2, R5, 0x18, RZ, 0xc0, !PT ;  /* 0x0000001805027812 */ /* 0x000fe200078ec0ff */
[----:B------:R-:W-:Y:S01]  /*07e0*/  IMAD.SHL.U32 R14, R14, 0x2, RZ ;  /* 0x000000020e0e7824 */ /* 0x000fe200078e00ff */
[----:B------:R-:W-:Y:S01]  /*07f0*/  LOP3.LUT R0, R0, 0x1c0, RZ, 0xc0, !PT ;  /* 0x000001c000007812 */ /* 0x000fe200078ec0ff */
[----:B------:R-:W-:Y:S01]  /*0800*/  IMAD.IADD R216, R3, 0x1, R216 ;  /* 0x0000000103d87824 */ /* 0x000fe200078e02d8 */
[----:B------:R-:W-:Y:S01]  /*0810*/  SEL R217, R217, 0xffffffc0, !P4 ;  /* 0xffffffc0d9d97807 */ /* 0x000fe20006000000 */
[----:B------:R-:W-:Y:S01]  /*0820*/  IMAD.SHL.U32 R221, R220, 0x2, RZ ;  /* 0x00000002dcdd7824 */ /* 0x000fe200078e00ff */
[----:B------:R-:W-:Y:S01]  /*0830*/  SHF.R.U32.HI R5, RZ, 0x3, R0 ;  /* 0x00000003ff057819 */ /* 0x000fe20000011600 */
[----:B------:R-:W-:Y:S01]  /*0840*/  UMOV UR41, 0xffff8000 ;  /* 0xffff800000297882 */ /* 0x000fe20000000000 */
[----:B------:R-:W-:Y:S01]  /*0850*/  SEL R248, R248, 0x10, !P0 ;  /* 0x00000010f8f87807 */ /* 0x000fe20004000000 */
[----:B------:R-:W-:-:S02]  /*0860*/  IMAD R220, R220, 0x2, R217 ;  /* 0x00000002dcdc7824 */ /* 0x000fc400078e02d9 */
[----:B------:R-:W-:Y:S02]  /*0870*/  IMAD.IADD R218, R3, 0x1, R217 ;  /* 0x0000000103da7824 */ /* 0x000fe400078e02d9 */
[----:B------:R-:W-:Y:S02]  /*0880*/  IMAD.IADD R217, R217, 0x1, R216 ;  /* 0x00000001d9d97824 */ /* 0x000fe400078e02d8 */
[----:B-1----:R-:W-:Y:S02]  /*0890*/  IMAD.SHL.U32 R4, R6, 0x20, RZ ;  /* 0x0000002006047824 */ /* 0x002fe400078e00ff */
[----:B------:R-:W-:-:S03]  /*08a0*/  IMAD.SHL.U32 R6, R9, 0x20, RZ ;  /* 0x0000002009067824 */ /* 0x000fc600078e00ff */
[----:B------:R-:W-:Y:S02]  /*08b0*/  LOP3.LUT R11, R4, 0x6, R14, 0xf8, !PT ;  /* 0x00000006040b7812 */ /* 0x000fe400078ef80e */
[----:B------:R-:W-:Y:S02]  /*08c0*/  LOP3.LUT R8, R2, 0x20, R6, 0xf8, !PT ;  /* 0x0000002002087812 */ /* 0x000fe400078ef806 */
[----:B------:R-:W-:Y:S01]  /*08d0*/  LOP3.LUT R4, R0, 0x20, R4, 0xf8, !PT ;  /* 0x0000002000047812 */ /* 0x000fe200078ef804 */
[----:B------:R1:W-:Y:S01]  /*08e0*/  STL [R1+0x54], R11 ;  /* 0x0000540b01007387 */ /* 0x0003e20000100800 */
[----:B------:R-:W-:Y:S01]  /*08f0*/  LOP3.LUT R6, R5, R0, R2, 0x1e, !PT ;  /* 0x0000000005067212 */ /* 0x000fe200078e1e02 */
[----:B------:R-:W-:Y:S01]  /*0900*/  IMAD.SHL.U32 R0, R7, 0x2, RZ ;  /* 0x0000000207007824 */ /* 0x000fe200078e00ff */
[----:B------:R-:W-:Y:S01]  /*0910*/  LOP3.LUT R5, R4, R5, RZ, 0x3c, !PT ;  /* 0x0000000504057212 */ /* 0x000fe200078e3cff */
[----:B------:R-:W-:Y:S02]  /*0920*/  IMAD.SHL.U32 R4, R12, 0x40, RZ ;  /* 0x000000400c047824 */ /* 0x000fe400078e00ff */
[----:B------:R-:W-:-:S02]  /*0930*/  IMAD R2, R233, 0x400, R0 ;  /* 0x00000400e9027824 */ /* 0x000fc400078e0200 */
[----:B------:R-:W-:Y:S02]  /*0940*/  IMAD R0, R227, 0x400, R0 ;  /* 0x00000400e3007824 */ /* 0x000fe400078e0200 */
[----:B------:R-:W-:Y:S01]  /*0950*/  IMAD.IADD R246, R2, 0x1, R5 ;  /* 0x0000000102f67824 */ /* 0x000fe200078e0205 */
[----:B------:R-:W-:Y:S01]  /*0960*/  LOP3.LUT R2, R4, 0x1c0, RZ, 0xc0, !PT ;  /* 0x000001c004027812 */ /* 0x000fe200078ec0ff */
[----:B------:R-:W-:Y:S02]  /*0970*/  IMAD.IADD R7, R0, 0x1, R6 ;  /* 0x0000000100077824 */ /* 0x000fe400078e0206 */
[----:B------:R-:W-:Y:S01]  /*0980*/  IMAD.SHL.U32 R0, R9, 0x8, RZ ;  /* 0x0000000809007824 */ /* 0x000fe200078e00ff */
[----:B------:R-:W-:Y:S01]  /*0990*/  SHF.R.U32.HI R4, RZ, 0x3, R2 ;  /* 0x00000003ff047819 */ /* 0x000fe20000011602 */
[----:B------:R-:W-:Y:S02]  /*09a0*/  IMAD.SHL.U32 R5, R10, 0x40, RZ ;  /* 0x000000400a057824 */ /* 0x000fe400078e00ff */
[----:B------:R-:W-:Y:S01]  /*09b0*/  IMAD.SHL.U32 R246, R246, 0x2, RZ ;  /* 0x00000002f6f67824 */ /* 0x000fe200078e00ff */
[----:B------:R-:W-:-:S02]  /*09c0*/  LOP3.LUT R6, R2, 0x8, R0, 0xf8, !PT ;  /* 0x0000000802067812 */ /* 0x000fc400078ef800 */
[----:B------:R-:W-:Y:S01]  /*09d0*/  LOP3.LUT R0, R5, 0xfffffe00, RZ, 0xc0, !PT ;  /* 0xfffffe0005007812 */ /* 0x000fe200078ec0ff */
[----:B------:R-:W-:Y:S01]  /*09e0*/  IMAD.IADD R249, R246, 0x1, R248 ;  /* 0x00000001f6f97824 */ /* 0x000fe200078e02f8 */
[----:B------:R-:W-:Y:S02]  /*09f0*/  LOP3.LUT R2, R4, R8, R2, 0x1e, !PT ;  /* 0x0000000804027212 */ /* 0x000fe400078e1e02 */
[----:B-1----:R-:W-:Y:S01]  /*0a00*/  LEA R11, R7, 0x18000, 0x1 ;  /* 0x00018000070b7811 */ /* 0x002fe200078e08ff */
[--C-:B------:R-:W-:Y:S01]  /*0a10*/  IMAD R233, R233, 0x400, R0.reuse ;  /* 0x00000400e9e97824 */ /* 0x100fe200078e0200 */
[----:B------:R-:W-:Y:S01]  /*0a20*/  LOP3.LUT R232, R2, R0, RZ, 0xfc, !PT ;  /* 0x0000000002e87212 */ /* 0x000fe200078efcff */
[----:B------:R-:W-:Y:S01]  /*0a30*/  IMAD R227, R227, 0x400, R0 ;  /* 0x00000400e3e37824 */ /* 0x000fe200078e0200 */
[C---:B------:R-:W-:Y:S01]  /*0a40*/  IADD3 R0, R11.reuse, 0x40, RZ ;  /* 0x000000400b007810 */ /* 0x040fe20007ffe0ff */
[----:B------:R1:W-:Y:S01]  /*0a50*/  STL [R1+0x48], R11 ;  /* 0x0000480b01007387 */ /* 0x0003e20000100800 */
[----:B------:R-:W-:-:S02]  /*0a60*/  @P2 IADD3 R0, R11, -0x40, RZ ;  /* 0xffffffc00b002810 */ /* 0x000fc40007ffe0ff */
[----:B------:R-:W-:Y:S02]  /*0a70*/  LOP3.LUT R4, R6, R4, RZ, 0x3c, !PT ;  /* 0x0000000406047212 */ /* 0x000fe400078e3cff */
[C---:B------:R-:W-:Y:S01]  /*0a80*/  IADD3 R247, R246.reuse, 0x20, RZ ;  /* 0x00000020f6f77810 */ /* 0x040fe20007ffe0ff */
[----:B------:R1:W-:Y:S01]  /*0a90*/  STL [R1+0x4c], R0 ;  /* 0x00004c0001007387 */ /* 0x0003e20000100800 */
[----:B------:R-:W-:Y:S01]  /*0aa0*/  @P1 IADD3 R247, R246, -0x20, RZ ;  /* 0xffffffe0f6f71810 */ /* 0x000fe20007ffe0ff */
[----:B------:R-:W-:Y:S02]  /*0ab0*/  IMAD.IADD R227, R4, 0x1, R227 ;  /* 0x0000000104e37824 */ /* 0x000fe400078e02e3 */
[----:B------:R-:W-:Y:S02]  /*0ac0*/  IMAD.IADD R233, R233, 0x1, R4 ;  /* 0x00000001e9e97824 */ /* 0x000fe400078e0204 */
[----:B------:R-:W-:Y:S01]  /*0ad0*/  IMAD.IADD R248, R248, 0x1, R247 ;  /* 0x00000001f8f87824 */ /* 0x000fe200078e02f7 */
[----:B------:R-:W-:-:S02]  /*0ae0*/  LEA R227, R227, 0x28000, 0x1 ;  /* 0x00028000e3e37811 */ /* 0x000fc400078e08ff */
.L_x_367:
        /* <DEDUP_REMOVED lines=21> */
[----:B------:R2:W3:Y:S01]  /*0c40*/  @P2 LDG.E R8, [R4.64] ;  /* 0x0000000404082981 */ /* 0x0004e2000c1e1900 */
[----:B------:R-:W-:Y:S02]  /*0c50*/  UIADD3 UR8, UP0, UR13, UR8, URZ ;  /* 0x000000080d087290 */ /* 0x000fe4000ff1e03f */
[----:B------:R-:W-:Y:S01]  /*0c60*/  PLOP3.LUT P1, PT, PT, PT, UP4, 0x80, 0x0 ;  /* 0x000000000000781c */ /* 0x000fe20003f2f048 */
[----:B----4-:R2:W4:Y:S01]  /*0c70*/  @P2 LDG.E R2, [R4.64+0x4] ;  /* 0x0000040404022981 */ /* 0x010522000c1e1900 */
[----:B------:R-:W-:Y:S01]  /*0c80*/  UIADD3.X UR9, UR12, UR9, URZ, UP0, !UPT ;  /* 0x000000090c097290 */ /* 0x000fe200087fe43f */
[----:B------:R-:W-:Y:S01]  /*0c90*/  PLOP3.LUT P0, PT, PT, PT, UP2, 0x80, 0x0 ;  /* 0x000000000000781c */ /* 0x000fe20003f0f028 */
[----:B------:R-:W-:-:S02]  /*0ca0*/  IMAD.U32 R6, RZ, RZ, UR6 ;  /* 0x00000006ff067e24 */ /* 0x000fc4000f8e00ff */
[----:B------:R-:W-:-:S10]  /*0cb0*/  IMAD.U32 R7, RZ, RZ, UR7 ;  /* 0x00000007ff077e24 */ /* 0x000fd4000f8e00ff */
[----:B------:R-:W5:Y:S01]  /*0cc0*/  @P0 LDG.E R6, [R6.64] ;  /* 0x0000000406060981 */ /* 0x000f62000c1e1900 */
[----:B--2---:R-:W-:Y:S02]  /*0cd0*/  IMAD.U32 R4, RZ, RZ, UR8 ;  /* 0x00000008ff047e24 */ /* 0x004fe4000f8e00ff */
[----:B------:R-:W-:-:S05]  /*0ce0*/  IMAD.U32 R5, RZ, RZ, UR9 ;  /* 0x00000009ff057e24 */ /* 0x000fca000f8e00ff */
[----:B-1----:R-:W2:Y:S01]  /*0cf0*/  @!P1 LDG.E R0, [R4.64] ;  /* 0x0000000404009981 */ /* 0x002ea2000c1e1900 */
[----:B------:R-:W1:Y:S01]  /*0d00*/  S2UR UR24, SR_CTAID.X ;  /* 0x00000000001879c3 */ /* 0x000e620000002500 */
[----:B------:R-:W-:Y:S02]  /*0d10*/  UMOV UR14, 0xffffffff ;  /* 0xffffffff000e7882 */ /* 0x000fe40000000000 */
[----:B------:R-:W1:Y:S01]  /*0d20*/  S2R R27, SR_TID.X ;  /* 0x00000000001b7919 */ /* 0x000e620000002100 */
[----:B------:R-:W-:Y:S02]  /*0d30*/  UMOV UR27, 0xffffffff ;  /* 0xffffffff001b7882 */ /* 0x000fe40000000000 */
[----:B------:R-:W-:Y:S02]  /*0d40*/  ULDC UR8, c[0x0][0xc] ;  /* 0x0000030000087ab9 */ /* 0x000fe40000000800 */
[----:B------:R-:W-:Y:S02]  /*0d50*/  USHF.L.U32 UR8, UR8, 0x6, URZ ;  /* 0x0000000608087899 */ /* 0x000fe4000800063f */
[----:B------:R-:W-:-:S02]  /*0d60*/  UMOV UR17, URZ ;  /* 0x0000003f00117c82 */ /* 0x000fc40008000000 */
[----:B-1----:R-:W-:Y:S01]  /*0d70*/  USHF.L.U32 UR6, UR24, 0x6, URZ ;  /* 0x0000000618067899 */ /* 0x002fe2000800063f */
[----:B------:R-:W-:-:S03]  /*0d80*/  SHF.R.S32.HI R26, RZ, 0x1f, R27 ;  /* 0x0000001fff1a7819 */ /* 0x000fc6000001141b */
[----:B------:R-:W-:-:S03]  /*0d90*/  UIMAD UR6, UR8, UR40, UR6 ;  /* 0x00000028080672a4 */ /* 0x000fc6000f8e0206 */
[----:B------:R-:W-:Y:S01]  /*0da0*/  ULDC UR8, c[0x0][0x218] ;  /* 0x0000860000087ab9 */ /* 0x000fe20000000800 */
[----:B---3--:R-:W1:Y:S08]  /*0db0*/  @P2 R2UR UR14, R8 ;  /* 0x00000000080e23c2 */ /* 0x008e7000000e0000 */
[----:B----4-:R-:W1:Y:S08]  /*0dc0*/  @P2 R2UR UR7, R2 ;  /* 0x00000000020723c2 */ /* 0x010e7000000e0000 */
[----:B-----5:R3:W4:Y:S08]  /*0dd0*/  @P0 R2UR UR17, R6 ;  /* 0x00000000061103c2 */ /* 0x02073000000e0000 */
[----:B--2---:R2:W3:Y:S01]  /*0de0*/  @!P1 R2UR UR27, R0 ;  /* 0x00000000001b93c2 */ /* 0x0044e200000e0000 */
[----:B------:R-:W-:-:S04]  /*0df0*/  ISETP.NE.U32.AND P1, PT, RZ, c[0x0][0x248], PT ;  /* 0x00009200ff007a0c */ /* 0x000fc80003f25070 */
[----:B------:R-:W-:Y:S01]  /*0e00*/  ISETP.NE.AND.EX P1, PT, RZ, c[0x0][0x24c], PT, P1 ;  /* 0x00009300ff007a0c */ /* 0x000fe20003f25310 */
[----:B-1----:R-:W-:-:S07]  /*0e10*/  @UP1 UIADD3 UR26, UR7, -UR14, URZ ;  /* 0x8000000e071a1290 */ /* 0x002fce000fffe03f */
[----:B------:R-:W-:Y:S01]  /*0e20*/  @!UP1 ULDC UR26, c[0x0][0x214] ;  /* 0x00008500001a9ab9 */ /* 0x000fe20000000800 */
[----:B--2---:R-:W-:-:S04]  /*0e30*/  LEA.HI R0, R26, R27, RZ, 0x3 ;  /* 0x0000001b1a007211 */ /* 0x004fc800078f18ff */
[----:B------:R-:W-:Y:S01]  /*0e40*/  SHF.R.S32.HI R14, RZ, 0x3, R0 ;  /* 0x00000003ff0e7819 */ /* 0x000fe20000011400 */
[----:B------:R-:W-:-:S03]  /*0e50*/  IMAD.U32 R0, RZ, RZ, UR6 ;  /* 0x00000006ff007e24 */ /* 0x000fc6000f8e00ff */
[----:B------:R-:W-:Y:S02]  /*0e60*/  IADD3 R20, P0, R14, UR6, RZ ;  /* 0x000000060e147c10 */ /* 0x000fe4000ff1e0ff */
[----:B------:R-:W-:-:S04]  /*0e70*/  SHF.R.S32.HI R24, RZ, 0x1f, R14 ;  /* 0x0000001fff187819 */ /* 0x000fc8000001140e */
[----:B------:R-:W-:Y:S01]  /*0e80*/  LEA.HI.X.SX32 R21, R0, R24, 0x1, P0 ;  /* 0x0000001800157211 */ /* 0x000fe200000f0eff */
[----:B------:R-:W-:Y:S05]  /*0e90*/  @!P1 BRA `(.L_x_321) ;  /* 0x0000007000009947 */ /* 0x000fea0003800000 */
[----:B---34-:R-:W-:-:S13]  /*0ea0*/  PLOP3.LUT P0, PT, PT, PT, UP3, 0x80, 0x0 ;  /* 0x000000000000781c */ /* 0x018fda0003f0f038 */
[----:B------:R-:W2:Y:S04]  /*0eb0*/  @P0 LDG.E R0, [R4.64+0x4] ;  /* 0x0000040404000981 */ /* 0x000ea8000c1e1900 */
[----:B------:R-:W3:Y:S01]  /*0ec0*/  @!P0 LDG.E R4, [R4.64] ;  /* 0x0000000404048981 */ /* 0x000ee2000c1e1900 */
[----:B--2---:R-:W1:Y:S02]  /*0ed0*/  @P0 R2UR UR6, R0 ;  /* 0x00000000000603c2 */ /* 0x004e6400000e0000 */
[----:B-1----:R-:W-:-:S11]  /*0ee0*/  @UP3 UIADD3 UR8, UR6, -UR27, URZ ;  /* 0x8000001b06083290 */ /* 0x002fd6000fffe03f */
[----:B---3--:R1:W2:Y:S01]  /*0ef0*/  @!P0 R2UR UR8, R4 ;  /* 0x00000000040883c2 */ /* 0x0082a200000e0000 */
[----:B------:R-:W-:-:S07]  /*0f00*/  DEPBAR.LE SB1, 0x0, {2} ;  /* 0x000090040000791a */ /* 0x000fce0000000000 */
.L_x_321:
[----:B---34-:R-:W-:Y:S02]  /*0f10*/  ULDC.64 UR6, c[0x0][0x258] ;  /* 0x0000960000067ab9 */ /* 0x018fe40000000a00 */
        /* <DEDUP_REMOVED lines=15> */
[----:B-1----:R-:W-:-:S02]  /*1010*/  @UP2 UIADD3 UR15, UR9, -UR17, URZ ;  /* 0x80000011090f2290 */ /* 0x002fc4000fffe03f */
[----:B------:R-:W-:-:S04]  /*1020*/  @!UP2 UIADD3 UR15, UR6, UR8, -UR17 ;  /* 0x00000008060fa290 */ /* 0x000fc8000fffe811 */
[----:B------:R-:W-:-:S06]  /*1030*/  UISETP.GT.AND UP0, UPT, UR15, UR20, UPT ;  /* 0x000000140f00728c */ /* 0x000fcc000bf04270 */
[----:B------:R-:W-:-:S13]  /*1040*/  PLOP3.LUT P0, PT, PT, PT, UP0, 0x80, 0x0 ;  /* 0x000000000000781c */ /* 0x000fda0003f0f008 */
[----:B------:R-:W-:Y:S05]  /*1050*/  @!P0 BRA `(.L_x_322) ;  /* 0x00009fc000008947 */ /* 0x000fea0003800000 */
[----:B------:R-:W-:Y:S02]  /*1060*/  ULDC.64 UR12, c[0x0][0x178] ;  /* 0x00005e00000c7ab9 */ /* 0x000fe40000000a00 */
[----:B------:R-:W-:Y:S02]  /*1070*/  UISETP.NE.AND UP0, UPT, UR27, -0x1, UPT ;  /* 0xffffffff1b00788c */ /* 0x000fe4000bf05270 */
[----:B------:R-:W-:Y:S02]  /*1080*/  UIMAD UR11, UR37, UR12, URZ ;  /* 0x0000000c250b72a4 */ /* 0x000fe4000f8e023f */
[----:B------:R-:W-:Y:S02]  /*1090*/  UIADD3 UR10, UR26, 0x3f, URZ ;  /* 0x0000003f1a0a7890 */ /* 0x000fe4000fffe03f */
[----:B------:R-:W-:Y:S01]  /*10a0*/  UIMAD UR13, UR34, UR13, UR11 ;  /* 0x0000000d220d72a4 */ /* 0x000fe2000f8e020b */
[----:B------:R-:W-:Y:S01]  /*10b0*/  PLOP3.LUT P1, PT, PT, PT, UP0, 0x80, 0x0 ;  /* 0x000000000000781c */ /* 0x000fe20003f2f008 */
[----:B------:R-:W-:-:S02]  /*10c0*/  ULDC.64 UR6, c[0x0][0x190] ;  /* 0x0000640000067ab9 */ /* 0x000fc40000000a00 */
[----:B------:R-:W-:Y:S02]  /*10d0*/  USHF.R.S32.HI UR11, URZ, 0x1f, UR10 ;  /* 0x0000001f3f0b7899 */ /* 0x000fe4000801140a */
[----:B------:R-:W-:Y:S02]  /*10e0*/  UIMAD.WIDE.U32 UR8, UR14, UR6, URZ ;  /* 0x000000060e0872a5 */ /* 0x000fe4000f8e003f */
[----:B------:R-:W-:Y:S02]  /*10f0*/  UIMAD UR21, UR14, UR7, URZ ;  /* 0x000000070e1572a4 */ /* 0x000fe4000f8e023f */
[----:B------:R-:W-:Y:S02]  /*1100*/  UIMAD.WIDE.U32 UR6, UR34, UR12, URZ ;  /* 0x0000000c220672a5 */ /* 0x000fe4000f8e003f */
[----:B------:R-:W-:Y:S02]  /*1110*/  UISETP.NE.AND UP2, UPT, UR14, -0x1, UPT ;  /* 0xffffffff0e00788c */ /* 0x000fe4000bf45270 */
[----:B------:R-:W-:-:S02]  /*1120*/  ULEA.HI UR11, UR11, UR10, URZ, 0x6 ;  /* 0x0000000a0b0b7291 */ /* 0x000fc4000f8f303f */
[----:B------:R-:W-:Y:S02]  /*1130*/  @UP0 UIADD3 UR10, UR17, UR27, URZ ;  /* 0x0000001b110a0290 */ /* 0x000fe4000fffe03f */
[----:B------:R-:W-:Y:S02]  /*1140*/  ULDC.64 UR18, c[0x0][0x198] ;  /* 0x0000660000127ab9 */ /* 0x000fe40000000a00 */
[----:B------:R-:W-:Y:S02]  /*1150*/  USEL UR31, UR6, UR8, !UP2 ;  /* 0x00000008061f7287 */ /* 0x000fe4000d000000 */
[----:B------:R-:W-:Y:S02]  /*1160*/  UIADD3 UR30, UR7, UR13, URZ ;  /* 0x0000000d071e7290 */ /* 0x000fe4000fffe03f */
[----:B------:R-:W-:Y:S02]  /*1170*/  ULOP3.LUT UR8, UR11, 0xffffffc0, URZ, 0xc0, !UPT ;  /* 0xffffffc00b087892 */ /* 0x000fe4000f8ec03f */
[----:B------:R-:W-:-:S02]  /*1180*/  @UP0 UIMAD.WIDE.U32 UR6, UR10, UR18, URZ ;  /* 0x000000120a0602a5 */ /* 0x000fc4000f8e003f */
[----:B------:R-:W-:Y:S02]  /*1190*/  UIADD3 UR22, UR8, -0x40, URZ ;  /* 0xffffffc008167890 */ /* 0x000fe4000fffe03f */
[----:B------:R-:W-:Y:S02]  /*11a0*/  @UP0 UIMAD UR28, UR10, UR19, UR7 ;  /* 0x000000130a1c02a4 */ /* 0x000fe4000f8e0207 */
[----:B------:R-:W-:Y:S02]  /*11b0*/  USHF.R.S32.HI UR36, URZ, 0x6, UR11 ;  /* 0x000000063f247899 */ /* 0x000fe4000801140b */
        /* <DEDUP_REMOVED lines=16> */
.L_x_323:
[----:B------:R-:W-:Y:S01]  /*12c0*/  IABS R6, c[0x0][0x1c8] ;  /* 0x0000720000067a13 */ /* 0x000fe20000000000 */
[----:B------:R-:W-:Y:S01]  /*12d0*/  @UP0 UIADD3 UR8, UR17, UR27, URZ ;  /* 0x0000001b11080290 */ /* 0x000fe2000fffe03f */
[----:B------:R-:W-:Y:S01]  /*12e0*/  IABS R2, UR35 ;  /* 0x0000002300027c13 */ /* 0x000fe20008000000 */
        /* <DEDUP_REMOVED lines=11> */
[----:B------:R-:W-:-:S04]  /*13a0*/  IMAD R0, R0, R6, RZ ;  /* 0x0000000600007224 */ /* 0x000fc800078e02ff */
        /* <DEDUP_REMOVED lines=22> */
[----:B------:R-:W-:Y:S02]  /*1510*/  UIMAD.WIDE.U32 UR6, UR34, UR8, UR6 ;  /* 0x00000008220672a5 */ /* 0x000fe4000f8e0006 */
[----:B------:R-:W-:-:S04]  /*1520*/  UIMAD UR8, UR37, UR8, URZ ;  /* 0x00000008250872a4 */ /* 0x000fc8000f8e023f */
[----:B------:R-:W-:Y:S02]  /*1530*/  UIMAD UR8, UR34, UR9, UR8 ;  /* 0x00000009220872a4 */ /* 0x000fe4000f8e0208 */
[----:B------:R-:W-:Y:S02]  /*1540*/  UMOV UR21, UR6 ;  /* 0x0000000600157c82 */ /* 0x000fe40008000000 */
[----:B------:R-:W-:-:S03]  /*1550*/  UIADD3 UR23, UR7, UR8, URZ ;  /* 0x0000000807177290 */ /* 0x000fc6000fffe03f */
.L_x_324:
        /* <DEDUP_REMOVED lines=18> */
[----:B------:R-:W-:Y:S02]  /*1680*/  USHF.L.U32 UR10, UR34, 0x7, URZ ;  /* 0x00000007220a7899 */ /* 0x000fe4000800063f */
[----:B------:R-:W-:-:S02]  /*1690*/  UIMAD UR7, UR38, UR7, UR52 ;  /* 0x00000007260772a4 */ /* 0x000fc4000f8e0234 */
[----:B------:R-:W-:Y:S02]  /*16a0*/  USEL UR24, UR6, URZ, UP6 ;  /* 0x0000003f06187287 */ /* 0x000fe4000b000000 */
[----:B------:R-:W-:Y:S02]  /*16b0*/  UIADD3 UR12, UR43, UR7, URZ ;  /* 0x000000072b0c7290 */ /* 0x000fe4000fffe03f */
[----:B------:R-:W-:Y:S02]  /*16c0*/  UIMAD UR7, UR39, UR14, URZ ;  /* 0x0000000e270772a4 */ /* 0x000fe4000f8e023f */
[----:B------:R-:W-:Y:S02]  /*16d0*/  USHF.L.U64.HI UR6, UR34, 0x7, UR37 ;  /* 0x0000000722067899 */ /* 0x000fe40008010225 */
[----:B------:R-:W-:Y:S02]  /*16e0*/  @UP2 UIADD3 UR12, UR9, UR7, URZ ;  /* 0x00000007090c2290 */ /* 0x000fe4000fffe03f */
[----:B------:R-:W-:-:S02]  /*16f0*/  USEL UR7, UR10, URZ, UP1 ;  /* 0x0000003f0a077287 */ /* 0x000fc40008800000 */
[----:B------:R-:W-:Y:S02]  /*1700*/  USEL UR29, UR42, UR8, !UP2 ;  /* 0x000000082a1d7287 */ /* 0x000fe4000d000000 */
[----:B------:R-:W-:Y:S02]  /*1710*/  USEL UR6, UR6, URZ, UP1 ;  /* 0x0000003f06067287 */ /* 0x000fe40008800000 */
[----:B------:R-:W-:Y:S02]  /*1720*/  UIADD3 UR8, UP1, UR22, UR7, URZ ;  /* 0x0000000716087290 */ /* 0x000fe4000ff3e03f */
[----:B------:R-:W-:Y:S02]  /*1730*/  ULDC UR10, c[0x0][0x234] ;  /* 0x00008d00000a7ab9 */ /* 0x000fe40000000800 */
[----:B------:R-:W-:Y:S02]  /*1740*/  UIADD3.X UR7, UR33, UR6, URZ, UP1, !UPT ;  /* 0x0000000621077290 */ /* 0x000fe40008ffe43f */
[----:B------:R-:W-:-:S02]  /*1750*/  UIMAD UR6, UR39, UR8, URZ ;  /* 0x00000008270672a4 */ /* 0x000fc4000f8e023f */
[----:B------:R-:W-:Y:S02]  /*1760*/  USEL UR11, UR11, URZ, UP6 ;  /* 0x0000003f0b0b7287 */ /* 0x000fe4000b000000 */
        /* <DEDUP_REMOVED lines=12> */
.L_x_325:
[----:B------:R-:W-:-:S04]  /*1830*/  UMOV UR10, UR51 ;  /* 0x00000033000a7c82 */ /* 0x000fc80008000000 */
.L_x_326:
[----:B------:R-:W-:Y:S01]  /*1840*/  UIADD3 UR6, UP4, UP3, UR6, UR46, UR48 ;  /* 0x0000002e06067290 */ /* 0x000fe2000fb9e030 */
[----:B------:R-:W-:Y:S01]  /*1850*/  IMAD.U32 R2, RZ, RZ, UR5 ;  /* 0x00000005ff027e24 */ /* 0x000fe2000f8e00ff */
[----:B------:R-:W-:Y:S01]  /*1860*/  LEA.HI R23, R26, R27, RZ, 0x5 ;  /* 0x0000001b1a177211 */ /* 0x000fe200078f28ff */
[----:B------:R-:W-:Y:S01]  /*1870*/  IMAD.U32 R0, RZ, RZ, UR4 ;  /* 0x00000004ff007e24 */ /* 0x000fe2000f8e00ff */
[----:B------:R-:W-:Y:S01]  /*1880*/  UIADD3 UR32, UP2, UP1, UR24, UR6, UR29 ;  /* 0x0000000618207290 */ /* 0x000fe2000f95e01d */
[----:B------:R-:W-:Y:S01]  /*1890*/  SHF.R.S32.HI R245, RZ, 0x1f, R244 ;  /* 0x0000001ffff57819 */ /* 0x000fe200000114f4 */
[----:B------:R-:W-:Y:S01]  /*18a0*/  UIADD3.X UR6, UR9, UR49, UR54, UP4, UP3 ;  /* 0x0000003109067290 */ /* 0x000fe2000a7e6436 */
[----:B------:R-:W-:Y:S01]  /*18b0*/  SHF.R.S32.HI R19, RZ, 0x5, R23 ;  /* 0x00000005ff137819 */ /* 0x000fe20000011417 */
[----:B------:R-:W-:Y:S01]  /*18c0*/  ULDC.64 UR4, c[0x0][0x3c8] ;  /* 0x0000f20000047ab9 */ /* 0x000fe20000000a00 */
[----:B------:R-:W-:Y:S01]  /*18d0*/  IADD3 R4, P2, R244, UR18, RZ ;  /* 0x00000012f4047c10 */ /* 0x000fe2000ff5e0ff */
[----:B------:R-:W-:Y:S01]  /*18e0*/  UIADD3.X UR29, UR11, UR6, UR12, UP2, UP1 ;  /* 0x000000060b1d7290 */ /* 0x000fe200097e240c */
[----:B------:R-:W-:Y:S01]  /*18f0*/  IADD3 R12, P0, R14, UR22, RZ ;  /* 0x000000160e0c7c10 */ /* 0x000fe2000ff1e0ff */
[----:B------:R-:W-:Y:S01]  /*1900*/  IMAD.U32 R6, RZ, RZ, UR22 ;  /* 0x00000016ff067e24 */ /* 0x000fe2000f8e00ff */
[----:B------:R-:W-:Y:S01]  /*1910*/  ULDC.64 UR6, c[0x0][0x1a8] ;  /* 0x00006a0000067ab9 */ /* 0x000fe20000000a00 */
[----:B------:R-:W-:Y:S01]  /*1920*/  IADD3.X R5, R245, UR19, RZ, P2, !PT ;  /* 0x00000013f5057c10 */ /* 0x000fe200097fe4ff */
[----:B------:R-:W-:Y:S01]  /*1930*/  UIMAD UR6, UR58, UR6, URZ ;  /* 0x000000063a0672a4 */ /* 0x000fe2000f8e023f */
[----:B------:R-:W-:Y:S01]  /*1940*/  IADD3.X R13, R24, UR33, RZ, P0, !PT ;  /* 0x00000021180d7c10 */ /* 0x000fe200087fe4ff */
[----:B------:R-:W-:Y:S01]  /*1950*/  IMAD.U32 R9, RZ, RZ, UR35 ;  /* 0x00000023ff097e24 */ /* 0x000fe2000f8e00ff */
[----:B------:R-:W-:Y:S01]  /*1960*/  BSSY B1, `(.L_x_322) ;  /* 0x000096b000017945 */ /* 0x000fe20003800000 */
[----:B------:R-:W-:Y:S01]  /*1970*/  UIMAD UR14, UR35, UR7, UR6 ;  /* 0x00000007230e72a4 */ /* 0x000fe2000f8e0206 */
[----:B------:R-:W-:Y:S01]  /*1980*/  IMAD.WIDE.U32 R4, R6, c[0x0][0x370], R4 ;  /* 0x0000dc0006047a25 */ /* 0x000fe200078e0004 */
[C---:B------:R-:W-:Y:S01]  /*1990*/  IADD3 R251, R244.reuse, 0x40, RZ ;  /* 0x00000040f4fb7810 */ /* 0x040fe20007ffe0ff */
[----:B------:R-:W-:Y:S01]  /*19a0*/  ULDC.64 UR6, c[0x0][0x370] ;  /* 0x0000dc0000067ab9 */ /* 0x000fe20000000a00 */
[----:B------:R-:W-:Y:S01]  /*19b0*/  IADD3 R250, R244, 0x80, RZ ;  /* 0x00000080f4fa7810 */ /* 0x000fe20007ffe0ff */
[----:B------:R-:W-:Y:S01]  /*19c0*/  UIMAD UR6, UR33, UR6, URZ ;  /* 0x00000006210672a4 */ /* 0x000fe2000f8e023f */
[----:B------:R-:W-:Y:S01]  /*19d0*/  IMAD.WIDE.U32 R6, R12, c[0x0][0x190], R244 ;  /* 0x000064000c067a25 */ /* 0x000fe200078e00f4 */
[----:B------:R-:W-:-:S02]  /*19e0*/  IADD3 R252, R244, 0xc0, RZ ;  /* 0x000000c0f4fc7810 */ /* 0x000fc40007ffe0ff */
[----:B------:R-:W-:Y:S01]  /*19f0*/  UIMAD UR24, UR22, UR7, UR6 ;  /* 0x00000007161872a4 */ /* 0x000fe2000f8e0206 */
[----:B------:R-:W-:Y:S02]  /*1a00*/  IMAD.U32 R11, RZ, RZ, UR35 ;  /* 0x00000023ff0b7e24 */ /* 0x000fe4000f8e00ff */
[----:B------:R-:W-:Y:S02]  /*1a10*/  ULDC.64 UR6, c[0x0][0x378] ;  /* 0x0000de0000067ab9 */ /* 0x000fe40000000a00 */
[----:B------:R-:W-:Y:S01]  /*1a20*/  UIMAD UR6, UR58, UR6, URZ ;  /* 0x000000063a0672a4 */ /* 0x000fe2000f8e023f */
[----:B------:R-:W-:-:S03]  /*1a30*/  IADD3 R5, R5, UR24, RZ ;  /* 0x0000001805057c10 */ /* 0x000fc6000fffe0ff */
[----:B------:R-:W-:Y:S02]  /*1a40*/  UIMAD UR8, UR35, UR7, UR6 ;  /* 0x00000007230872a4 */ /* 0x000fe4000f8e0206 */
[----:B------:R-:W-:Y:S01]  /*1a50*/  UIADD3 UR6, UR22, UR10, URZ ;  /* 0x0000000a16067290 */ /* 0x000fe2000fffe03f */
[----:B------:R-:W-:-:S03]  /*1a60*/  IMAD.WIDE.U32 R4, R9, c[0x0][0x378], R4 ;  /* 0x0000de0009047a25 */ /* 0x000fc600078e0004 */
[----:B------:R-:W-:-:S03]  /*1a70*/  UIMAD.WIDE UR6, UR6, UR61, UR4 ;  /* 0x0000003d060672a5 */ /* 0x000fc6000f8e0204 */
[----:B------:R-:W-:-:S04]  /*1a80*/  ULDC.64 UR4, c[0x0][0x200] ;  /* 0x0000800000047ab9 */ /* 0x000fc80000000a00 */
[----:B------:R-:W-:Y:S02]  /*1a90*/  UMOV UR12, UR6 ;  /* 0x00000006000c7c82 */ /* 0x000fe40008000000 */
[----:B------:R-:W-:Y:S02]  /*1aa0*/  UIADD3 UR6, UR22, UR13, URZ ;  /* 0x0000000d16067290 */ /* 0x000fe4000fffe03f */
[----:B------:R-:W-:Y:S02]  /*1ab0*/  UMOV UR11, UR7 ;  /* 0x00000007000b7c82 */ /* 0x000fe40008000000 */
[----:B------:R-:W-:Y:S01]  /*1ac0*/  UIMAD.WIDE UR6, UR6, UR61, UR4 ;  /* 0x0000003d060672a5 */ /* 0x000fe2000f8e0204 */
[----:B------:R1:W2:Y:S01]  /*1ad0*/  R2UR UR4, R0 ;  /* 0x00000000000473c2 */ /* 0x0002a200000e0000 */
[----:B------:R-:W-:-:S05]  /*1ae0*/  ULDC UR13, c[0x0][0x2e8] ;  /* 0x0000ba00000d7ab9 */ /* 0x000fca0000000800 */
[----:B------:R-:W-:Y:S02]  /*1af0*/  UMOV UR10, UR6 ;  /* 0x00000006000a7c82 */ /* 0x000fe40008000000 */
[----:B------:R-:W-:Y:S01]  /*1b00*/  UIADD3 UR6, -UR15, UR26, UR20 ;  /* 0x0000001a0f067290 */ /* 0x000fe2000fffe114 */
[----:B------:R3:W4:Y:S01]  /*1b10*/  R2UR UR5, R2 ;  /* 0x00000000020573c2 */ /* 0x00072200000e0000 */
[----:B------:R-:W-:Y:S02]  /*1b20*/  UMOV UR9, UR7 ;  /* 0x0000000700097c82 */ /* 0x000fe40008000000 */
[----:B------:R-:W-:-:S04]  /*1b30*/  UIADD3 UR6, UR6, -UR13, URZ ;  /* 0x8000000d06067290 */ /* 0x000fc8000fffe03f */
[----:B------:R-:W-:-:S04]  /*1b40*/  USHF.R.S32.HI UR13, URZ, 0x1f, UR6 ;  /* 0x0000001f3f0d7899 */ /* 0x000fc80008011406 */
[----:B------:R-:W-:Y:S02]  /*1b50*/  ULEA.HI UR13, UR13, UR6, URZ, 0x6 ;  /* 0x000000060d0d7291 */ /* 0x000fe4000f8f303f */
[----:B------:R-:W-:Y:S01]  /*1b60*/  UIADD3 UR6, UR36, -0x1, URZ ;  /* 0xffffffff24067890 */ /* 0x000fe2000fffe03f */
[----:B-1----:R-:W-:Y:S01]  /*1b70*/  LOP3.LUT R0, R23, 0xffffffe0, RZ, 0xc0, !PT ;  /* 0xffffffe017007812 */ /* 0x002fe200078ec0ff */
[----:B------:R-:W-:-:S04]  /*1b80*/  USHF.R.S32.HI UR13, URZ, 0x6, UR13 ;  /* 0x000000063f0d7899 */ /* 0x000fc8000801140d */
[----:B------:R-:W-:Y:S01]  /*1b90*/  IMAD.IADD R15, R27, 0x1, -R0 ;  /* 0x000000011b0f7824 */ /* 0x000fe200078e0a00 */
[----:B------:R-:W-:-:S03]  /*1ba0*/  UISETP.LT.AND UP1, UPT, URZ, UR13, UPT ;  /* 0x0000000d3f00728c */ /* 0x000fc6000bf21270 */
[----:B------:R-:W-:Y:S01]  /*1bb0*/  IMAD R0, R19, UR47, R15 ;  /* 0x0000002f13007c24 */ /* 0x000fe2000f8e020f */
[----:B------:R-:W-:-:S04]  /*1bc0*/  USEL UR13, URZ, UR13, !UP1 ;  /* 0x0000000d3f0d7287 */ /* 0x000fc8000c800000 */
[----:B---3--:R-:W-:Y:S01]  /*1bd0*/  IADD3 R2, P0, R0, UR32, RZ ;  /* 0x0000002000027c10 */ /* 0x008fe2000ff1e0ff */
[----:B------:R-:W-:-:S03]  /*1be0*/  UISETP.GT.AND UP1, UPT, UR36, UR13, UPT ;  /* 0x0000000d2400728c */ /* 0x000fc6000bf24270 */
[----:B------:R-:W-:Y:S01]  /*1bf0*/  LEA.HI.X.SX32 R10, R0, UR29, 0x1, P0 ;  /* 0x0000001d000a7c11 */ /* 0x000fe200080f0eff */
[----:B------:R-:W-:Y:S01]  /*1c00*/  IMAD R0, R13, c[0x0][0x190], RZ ;  /* 0x000064000d007a24 */ /* 0x000fe200078e02ff */
[----:B------:R-:W-:Y:S01]  /*1c10*/  IADD3 R8, P0, R6, UR31, RZ ;  /* 0x0000001f06087c10 */ /* 0x000fe2000ff1e0ff */
[----:B------:R-:W-:Y:S02]  /*1c20*/  IMAD.MOV.U32 R6, RZ, RZ, R4 ;  /* 0x000000ffff067224 */ /* 0x000fe400078e0004 */
[----:B------:R-:W-:Y:S02]  /*1c30*/  IMAD R18, R12, c[0x0][0x194], R0 ;  /* 0x000065000c127a24 */ /* 0x000fe400078e0200 */
[----:B------:R-:W-:-:S03]  /*1c40*/  IMAD R0, R24, c[0x0][0x370], RZ ;  /* 0x0000dc0018007a24 */ /* 0x000fc600078e02ff */
[----:B------:R-:W-:Y:S01]  /*1c50*/  IADD3.X R9, R7, UR30, R18, P0, !PT ;  /* 0x0000001e07097c10 */ /* 0x000fe200087fe412 */
[----:B------:R-:W-:Y:S01]  /*1c60*/  IMAD R0, R14, c[0x0][0x374], R0 ;  /* 0x0000dd000e007a24 */ /* 0x000fe200078e0200 */
[C---:B------:R-:W-:Y:S02]  /*1c70*/  LEA R234, P0, R2.reuse, c[0x0][0x350], 0x2 ;  /* 0x0000d40002ea7a11 */ /* 0x040fe400078010ff */
[----:B------:R-:W-:Y:S02]  /*1c80*/  IADD3 R7, R5, UR8, RZ ;  /* 0x0000000805077c10 */ /* 0x000fe4000fffe0ff */
[----:B------:R-:W-:Y:S01]  /*1c90*/  LEA.HI.X R235, R2, c[0x0][0x354], R10, 0x2, P0 ;  /* 0x0000d50002eb7a11 */ /* 0x000fe200000f140a */
[----:B------:R-:W-:Y:S01]  /*1ca0*/  IMAD.WIDE.U32 R10, R11, c[0x0][0x1a8], R8 ;  /* 0x00006a000b0a7a25 */ /* 0x000fe200078e0008 */
[----:B------:R-:W-:-:S03]  /*1cb0*/  PLOP3.LUT P0, PT, PT, PT, UP1, 0x80, 0x0 ;  /* 0x000000000000781c */ /* 0x000fc60003f0f018 */
[----:B------:R-:W-:Y:S01]  /*1cc0*/  IMAD.WIDE.U32 R6, R14, c[0x0][0x370], R6 ;  /* 0x0000dc000e067a25 */ /* 0x000fe200078e0006 */
[----:B------:R-:W-:Y:S02]  /*1cd0*/  LEA R241, P3, R10, c[0x0][0x160], 0x1 ;  /* 0x000058000af17a11 */ /* 0x000fe400078608ff */
[----:B------:R-:W-:Y:S01]  /*1ce0*/  IADD3 R17, R11, UR14, RZ ;  /* 0x0000000e0b117c10 */ /* 0x000fe2000fffe0ff */
[----:B------:R-:W-:Y:S01]  /*1cf0*/  IMAD.IADD R2, R7, 0x1, R0 ;  /* 0x0000000107027824 */ /* 0x000fe200078e0200 */
[----:B------:R-:W-:Y:S02]  /*1d00*/  LEA R240, P2, R6, c[0x0][0x330], 0x1 ;  /* 0x0000cc0006f07a11 */ /* 0x000fe400078408ff */
[----:B------:R-:W-:Y:S02]  /*1d10*/  LEA.HI.X R242, R10, c[0x0][0x164], R17, 0x1, P3 ;  /* 0x000059000af27a11 */ /* 0x000fe400018f0c11 */
[----:B------:R-:W-:Y:S01]  /*1d20*/  LEA.HI.X R243, R6, c[0x0][0x334], R2, 0x1, P2 ;  /* 0x0000cd0006f37a11 */ /* 0x000fe200010f0c02 */
[----:B--2-4-:R-:W-:Y:S05]  /*1d30*/  @P0 BRA `(.L_x_327) ;  /* 0x0000092000000947 */ /* 0x014fea0003800000 */
[----:B------:R-:W-:Y:S02]  /*1d40*/  @UP0 UIADD3 UR8, UR17, UR27, URZ ;  /* 0x0000001b11080290 */ /* 0x000fe4000fffe03f */
[----:B------:R-:W-:-:S02]  /*1d50*/  ULDC.64 UR10, c[0x0][0x3a0] ;  /* 0x0000e800000a7ab9 */ /* 0x000fc40000000a00 */
        /* <DEDUP_REMOVED lines=16> */
.L_x_328:
        /* <DEDUP_REMOVED lines=18> */
.L_x_329:
        /* <DEDUP_REMOVED lines=25> */
[----:B------:R-:W-:Y:S01]  /*2110*/  IMAD R0, R14, c[0x0][0x3a4], R0 ;  /* 0x0000e9000e007a24 */ /* 0x000fe200078e0200 */
        /* <DEDUP_REMOVED lines=9> */
.L_x_331:
[----:B------:R-:W-:Y:S05]  /*21b0*/  BSYNC B0 ;  /* 0x0000000000007941 */ /* 0x000fea0003800000 */
.L_x_330:
        /* <DEDUP_REMOVED lines=21> */
.L_x_333:
[----:B------:R-:W-:Y:S05]  /*2310*/  BSYNC B0 ;  /* 0x0000000000007941 */ /* 0x000fea0003800000 */
.L_x_332:
        /* <DEDUP_REMOVED lines=31> */
.L_x_335:
[----:B------:R-:W-:Y:S05]  /*2510*/  BSYNC B0 ;  /* 0x0000000000007941 */ /* 0x000fea0003800000 */
.L_x_334:
[----:B------:R-:W-:Y:S05]  /*2520*/  @P4 BRA `(.L_x_336) ;  /* 0x00008ae000004947 */ /* 0x000fea0003800000 */
[----:B------:R-:W-:Y:S01]  /*2530*/  IADD3 R0, P0, R14, 0x20, RZ ;  /* 0x000000200e007810 */ /* 0x000fe20007f1e0ff */
[----:B------:R-:W-:Y:S01]  /*2540*/  IMAD.MOV.U32 R7, RZ, RZ, R2 ;  /* 0x000000ffff077224 */ /* 0x000fe200078e0002 */
[----:B------:R-:W-:-:S02]  /*2550*/  ISETP.GE.AND P1, PT, R251, c[0x0][0x220], PT ;  /* 0x00008800fb007a0c */ /* 0x000fc40003f26270 */
[----:B------:R-:W-:Y:S01]  /*2560*/  ISETP.GE.AND P2, PT, R244, c[0x0][0x220], PT ;  /* 0x00008800f4007a0c */ /* 0x000fe20003f46270 */
[----:B-1----:R-:W-:Y:S01]  /*2570*/  IMAD.X R4, RZ, RZ, R24, P0 ;  /* 0x000000ffff047224 */ /* 0x002fe200000e0618 */
        /* <DEDUP_REMOVED lines=14> */
.L_x_327:
[----:B------:R-:W2:Y:S01]  /*2660*/  LDL R28, [R1+0x58] ;  /* 0x00005800011c7983 */ /* 0x000ea20000100800 */
[----:B------:R-:W-:Y:S01]  /*2670*/  PLOP3.LUT P0, PT, PT, PT, UP6, 0x80, 0x0 ;  /* 0x000000000000781c */ /* 0x000fe20003f0f068 */
[----:B------:R-:W-:Y:S01]  /*2680*/  ULEA.HI UR7, UR6, UR6, URZ, 0x1 ;  /* 0x0000000606077291 */ /* 0x000fe2000f8f083f */
[----:B------:R-:W-:Y:S03]  /*2690*/  BSSY B0, `(.L_x_337) ;  /* 0x0000035000007945 */ /* 0x000fe60003800000 */
[----:B------:R-:W-:-:S04]  /*26a0*/  ULOP3.LUT UR7, UR7, 0xfffffffe, URZ, 0xc0, !UPT ;  /* 0xfffffffe07077892 */ /* 0x000fc8000f8ec03f */
[----:B------:R-:W-:-:S04]  /*26b0*/  UIADD3 UR7, UR6, -UR7, URZ ;  /* 0x8000000706077290 */ /* 0x000fc8000fffe03f */
[----:B------:R-:W-:Y:S02]  /*26c0*/  UISETP.NE.AND UP0, UPT, UR7, 0x1, UPT ;  /* 0x000000010700788c */ /* 0x000fe4000bf05270 */
[----:B------:R-:W-:Y:S01]  /*26d0*/  UIMAD UR7, UR6, -0x40, UR26 ;  /* 0xffffffc0060778a4 */ /* 0x000fe2000f8e021a */
[----:B------:R-:W-:Y:S05]  /*26e0*/  @P0 BAR.SYNC.DEFER_BLOCKING 0x0 ;  /* 0x0000000000000b1d */ /* 0x000fea0000010000 */
[----:B------:R-:W-:Y:S01]  /*26f0*/  ISETP.GE.AND P6, PT, R14, UR7, PT ;  /* 0x000000070e007c0c */ /* 0x000fe2000bfc6270 */
[----:B--2---:R-:W-:-:S12]  /*2700*/  IMAD.SHL.U32 R237, R28, 0x2, RZ ;  /* 0x000000021ced7824 */ /* 0x004fd800078e00ff */
[----:B------:R1:W-:Y:S04]  /*2710*/  @P6 STS.128 [R237+0x10000], RZ ;  /* 0x010000ffed006388 */ /* 0x0003e80000000c00 */
[----:B------:R1:W-:Y:S04]  /*2720*/  @P6 STS.128 [R237+0x12000], RZ ;  /* 0x012000ffed006388 */ /* 0x0003e80000000c00 */
[----:B------:R1:W-:Y:S04]  /*2730*/  @P6 STS.128 [R237+0x14000], RZ ;  /* 0x014000ffed006388 */ /* 0x0003e80000000c00 */
[----:B------:R1:W-:Y:S01]  /*2740*/  @P6 STS.128 [R237+0x16000], RZ ;  /* 0x016000ffed006388 */ /* 0x0003e20000000c00 */
[----:B------:R-:W-:Y:S05]  /*2750*/  @P6 BRA `(.L_x_338) ;  /* 0x0000028000006947 */ /* 0x000fea0003800000 */
[----:B------:R-:W-:Y:S01]  /*2760*/  MOV R5, UR19 ;  /* 0x0000001300057c02 */ /* 0x000fe20008000f00 */
[----:B------:R-:W-:Y:S01]  /*2770*/  IMAD R0, R13, c[0x0][0x370], RZ ;  /* 0x0000dc000d007a24 */ /* 0x000fe200078e02ff */
[----:B------:R-:W-:Y:S01]  /*2780*/  MOV R8, UR35 ;  /* 0x0000002300087c02 */ /* 0x000fe20008000f00 */
[----:B------:R-:W-:Y:S01]  /*2790*/  IMAD.U32 R4, RZ, RZ, UR18 ;  /* 0x00000012ff047e24 */ /* 0x000fe2000f8e00ff */
[----:B------:R-:W-:Y:S01]  /*27a0*/  ISETP.GE.AND P4, PT, R244, c[0x0][0x220], PT ;  /* 0x00008800f4007a0c */ /* 0x000fe20003f86270 */
[C---:B------:R-:W-:Y:S01]  /*27b0*/  IMAD R0, R12.reuse, c[0x0][0x374], R0 ;  /* 0x0000dd000c007a24 */ /* 0x040fe200078e0200 */
[----:B------:R-:W-:Y:S01]  /*27c0*/  ISETP.GE.AND P3, PT, R251, c[0x0][0x220], PT ;  /* 0x00008800fb007a0c */ /* 0x000fe20003f66270 */
[----:B------:R-:W-:Y:S01]  /*27d0*/  IMAD.WIDE.U32 R4, R12, c[0x0][0x370], R4 ;  /* 0x0000dc000c047a25 */ /* 0x000fe200078e0004 */
[----:B------:R-:W-:-:S02]  /*27e0*/  ISETP.GE.AND P2, PT, R250, c[0x0][0x220], PT ;  /* 0x00008800fa007a0c */ /* 0x000fc40003f46270 */
[----:B------:R-:W-:Y:S01]  /*27f0*/  ISETP.GE.AND P1, PT, R252, c[0x0][0x220], PT ;  /* 0x00008800fc007a0c */ /* 0x000fe20003f26270 */
[----:B------:R-:W-:Y:S02]  /*2800*/  IMAD.IADD R5, R5, 0x1, R0 ;  /* 0x0000000105057824 */ /* 0x000fe400078e0200 */
[----:B------:R-:W-:Y:S02]  /*2810*/  IMAD.MOV.U32 R0, RZ, RZ, 0x2 ;  /* 0x00000002ff007424 */ /* 0x000fe400078e00ff */
[----:B------:R-:W-:Y:S02]  /*2820*/  IMAD.WIDE.U32 R8, R8, c[0x0][0x378], R4 ;  /* 0x0000de0008087a25 */ /* 0x000fe400078e0004 */
[----:B------:R2:W-:Y:S02]  /*2830*/  @P4 STS.128 [R237+0x10000], RZ ;  /* 0x010000ffed004388 */ /* 0x0005e40000000c00 */
[----:B------:R-:W-:Y:S01]  /*2840*/  IMAD.WIDE R4, R244, R0, c[0x0][0x330] ;  /* 0x0000cc00f4047625 */ /* 0x000fe200078e0200 */
[----:B------:R-:W-:-:S03]  /*2850*/  IADD3 R0, R9, UR8, RZ ;  /* 0x0000000809007c10 */ /* 0x000fc6000fffe0ff */
[----:B------:R-:W-:Y:S01]  /*2860*/  @!P4 IMAD.MOV.U32 R9, RZ, RZ, R243 ;  /* 0x000000ffff09c224 */ /* 0x000fe200078e00f3 */
[----:B------:R-:W-:-:S04]  /*2870*/  LEA R4, P0, R8, R4, 0x1 ;  /* 0x0000000408047211 */ /* 0x000fc800078008ff */
        /* <DEDUP_REMOVED lines=22> */
.L_x_338:
[----:B------:R-:W-:Y:S05]  /*29e0*/  BSYNC B0 ;  /* 0x0000000000007941 */ /* 0x000fea0003800000 */
.L_x_337:
        /* <DEDUP_REMOVED lines=10> */
[----:B--2---:R-:W-:Y:S01]  /*2a90*/  IMAD.WIDE.U32 R8, R231, c[0x0][0x370], RZ ;  /* 0x0000dc00e7087a25 */ /* 0x004fe200078e00ff */
[----:B------:R-:W-:-:S02]  /*2aa0*/  ISETP.GE.AND P3, PT, R251, c[0x0][0x220], PT ;  /* 0x00008800fb007a0c */ /* 0x000fc40003f66270 */
[----:B------:R-:W-:Y:S02]  /*2ab0*/  ISETP.GE.AND P2, PT, R250, c[0x0][0x220], PT ;  /* 0x00008800fa007a0c */ /* 0x000fe40003f46270 */
[----:B------:R-:W-:Y:S01]  /*2ac0*/  IADD3 R0, P1, R6, R8, RZ ;  /* 0x0000000806007210 */ /* 0x000fe20007f3e0ff */
[----:B------:R-:W-:-:S05]  /*2ad0*/  IMAD R6, R231, c[0x0][0x374], RZ ;  /* 0x0000dd00e7067a24 */ /* 0x000fca00078e02ff */
[----:B------:R-:W-:Y:S01]  /*2ae0*/  IADD3.X R2, R2, R9, R6, P1, !PT ;  /* 0x0000000902027210 */ /* 0x000fe20000ffe406 */
[----:B---3--:R-:W-:Y:S01]  /*2af0*/  @!P4 IMAD.MOV.U32 R4, RZ, RZ, c[0x0][0x370] ;  /* 0x0000dc00ff04c624 */ /* 0x008fe200078e00ff */
        /* <DEDUP_REMOVED lines=10> */
[--C-:B------:R-:W-:Y:S02]  /*2ba0*/  @!P3 LEA.HI.X R7, R0, c[0x0][0x334], R2.reuse, 0x1, P0 ;  /* 0x0000cd000007ba11 */ /* 0x100fe400000f0c02 */
        /* <DEDUP_REMOVED lines=20> */
.L_x_340:
[----:B------:R-:W-:Y:S05]  /*2cf0*/  BSYNC B0 ;  /* 0x0000000000007941 */ /* 0x000fea0003800000 */
.L_x_339:
[----:B------:R-:W-:Y:S01]  /*2d00*/  PLOP3.LUT P0, PT, PT, PT, UP0, 0x80, 0x0 ;  /* 0x000000000000781c */ /* 0x000fe20003f0f008 */
[----:B------:R-:W-:Y:S01]  /*2d10*/  BSSY B0, `(.L_x_341) ;  /* 0x0000048000007945 */ /* 0x000fe20003800000 */
[----:B------:R-:W-:-:S04]  /*2d20*/  IADD3 R0, R28, 0x4000, RZ ;  /* 0x000040001c007810 */ /* 0x000fc80007ffe0ff */
[----:B------:R-:W-:-:S05]  /*2d30*/  SEL R0, R0, R28, !P0 ;  /* 0x0000001c00007207 */ /* 0x000fca0004000000 */
[----:B------:R-:W-:Y:S01]  /*2d40*/  IMAD.SHL.U32 R236, R0, 0x2, RZ ;  /* 0x0000000200ec7824 */ /* 0x000fe200078e00ff */
[----:B------:R-:W-:Y:S05]  /*2d50*/  @!P6 BRA `(.L_x_342) ;  /* 0x000001100000e947 */ /* 0x000fea0003800000 */
[----:B------:R1:W-:Y:S04]  /*2d60*/  STS [R236], RZ ;  /* 0x000000ffec007388 */ /* 0x0003e80000000800 */
[----:B------:R1:W-:Y:S04]  /*2d70*/  STS [R236+0x4], RZ ;  /* 0x000004ffec007388 */ /* 0x0003e80000000800 */
        /* <DEDUP_REMOVED lines=13> */
[----:B------:R1:W-:Y:S01]  /*2e50*/  STS [R236+0x600c], RZ ;  /* 0x00600cffec007388 */ /* 0x0003e20000000800 */
[----:B------:R-:W-:Y:S05]  /*2e60*/  BRA `(.L_x_343) ;  /* 0x0000032000007947 */ /* 0x000fea0003800000 */
.L_x_342:
[----:B--23--:R-:W-:Y:S01]  /*2e70*/  IMAD.U32 R4, RZ, RZ, UR31 ;  /* 0x0000001fff047e24 */ /* 0x00cfe2000f8e00ff */
[----:B------:R-:W-:Y:S01]  /*2e80*/  ISETP.GE.AND P1, PT, R244, c[0x0][0x220], PT ;  /* 0x00008800f4007a0c */ /* 0x000fe20003f26270 */
[----:B------:R-:W-:Y:S01]  /*2e90*/  IMAD.U32 R5, RZ, RZ, UR30 ;  /* 0x0000001eff057e24 */ /* 0x000fe2000f8e00ff */
[----:B------:R-:W-:Y:S01]  /*2ea0*/  MOV R0, 0x2 ;  /* 0x0000000200007802 */ /* 0x000fe20000000f00 */
[----:B------:R-:W-:Y:S01]  /*2eb0*/  IMAD.U32 R6, RZ, RZ, UR35 ;  /* 0x00000023ff067e24 */ /* 0x000fe2000f8e00ff */
[----:B------:R-:W-:Y:S01]  /*2ec0*/  ISETP.GE.AND P3, PT, R251, c[0x0][0x220], PT ;  /* 0x00008800fb007a0c */ /* 0x000fe20003f66270 */
[----:B------:R-:W-:Y:S01]  /*2ed0*/  IMAD.WIDE.U32 R4, R12, c[0x0][0x190], R4 ;  /* 0x000064000c047a25 */ /* 0x000fe200078e0004 */
[----:B------:R-:W-:-:S04]  /*2ee0*/  ISETP.GE.AND P2, PT, R250, c[0x0][0x220], PT ;  /* 0x00008800fa007a0c */ /* 0x000fc80003f46270 */
[----:B------:R-:W-:-:S03]  /*2ef0*/  IADD3 R5, R18, R5, RZ ;  /* 0x0000000512057210 */ /* 0x000fc60007ffe0ff */
[----:B------:R-:W-:Y:S01]  /*2f00*/  @!P1 IMAD.MOV.U32 R8, RZ, RZ, R241 ;  /* 0x000000ffff089224 */ /* 0x000fe200078e00f1 */
[----:B------:R-:W-:Y:S01]  /*2f10*/  @!P1 MOV R9, R242 ;  /* 0x000000f200099202 */ /* 0x000fe20000000f00 */
[----:B------:R-:W-:Y:S01]  /*2f20*/  IMAD.WIDE.U32 R6, R6, c[0x0][0x1a8], R4 ;  /* 0x00006a0006067a25 */ /* 0x000fe200078e0004 */
[----:B------:R2:W-:Y:S03]  /*2f30*/  @P1 STS [R236], RZ ;  /* 0x000000ffec001388 */ /* 0x0005e60000000800 */
[----:B------:R-:W-:Y:S01]  /*2f40*/  IMAD.WIDE R4, R244, R0, c[0x0][0x160] ;  /* 0x00005800f4047625 */ /* 0x000fe200078e0200 */
[----:B------:R2:W-:Y:S01]  /*2f50*/  @P1 STS [R236+0x4], RZ ;  /* 0x000004ffec001388 */ /* 0x0005e20000000800 */
[----:B------:R-:W-:-:S03]  /*2f60*/  IADD3 R0, R7, UR14, RZ ;  /* 0x0000000e07007c10 */ /* 0x000fc6000fffe0ff */
[----:B------:R2:W-:Y:S01]  /*2f70*/  @P1 STS [R236+0x8], RZ ;  /* 0x000008ffec001388 */ /* 0x0005e20000000800 */
[----:B------:R-:W-:-:S03]  /*2f80*/  LEA R4, P4, R6, R4, 0x1 ;  /* 0x0000000406047211 */ /* 0x000fc600078808ff */
[----:B------:R2:W-:Y:S01]  /*2f90*/  @P1 STS [R236+0xc], RZ ;  /* 0x00000cffec001388 */ /* 0x0005e20000000800 */
[----:B------:R-:W-:-:S03]  /*2fa0*/  LEA.HI.X R5, R6, R5, R0, 0x1, P4 ;  /* 0x0000000506057211 */ /* 0x000fc600020f0c00 */
[----:B------:R-:W-:Y:S01]  /*2fb0*/  @!PT LDS RZ, [RZ] ;  /* 0x00000000fffff984 */ /* 0x000fe20000000800 */
[----:B------:R-:W-:Y:S01]  /*2fc0*/  @!PT LDS RZ, [RZ] ;  /* 0x00000000fffff984 */ /* 0x000fe20000000800 */
[----:B------:R-:W-:Y:S01]  /*2fd0*/  @!PT LDS RZ, [RZ] ;  /* 0x00000000fffff984 */ /* 0x000fe20000000800 */
[----:B------:R2:W-:Y:S01]  /*2fe0*/  @!P1 LDGSTS.E.BYPASS.LTC128B.128 [R236], [R8.64] ;  /* 0x0000000008ec9fae */ /* 0x0005e2000b901d44 */
[----:B------:R-:W-:-:S03]  /*2ff0*/  ISETP.GE.AND P1, PT, R252, c[0x0][0x220], PT ;  /* 0x00008800fc007a0c */ /* 0x000fc60003f26270 */
[----:B------:R2:W-:Y:S04]  /*3000*/  @P3 STS [R236+0x2000], RZ ;  /* 0x002000ffec003388 */ /* 0x0005e80000000800 */
[----:B------:R2:W-:Y:S04]  /*3010*/  @P3 STS [R236+0x2004], RZ ;  /* 0x002004ffec003388 */ /* 0x0005e80000000800 */
[----:B------:R2:W-:Y:S04]  /*3020*/  @P3 STS [R236+0x2008], RZ ;  /* 0x002008ffec003388 */ /* 0x0005e80000000800 */
[----:B------:R2:W-:Y:S04]  /*3030*/  @P3 STS [R236+0x200c], RZ ;  /* 0x00200cffec003388 */ /* 0x0005e80000000800 */
[----:B------:R-:W-:Y:S01]  /*3040*/  @!PT LDS RZ, [RZ] ;  /* 0x00000000fffff984 */ /* 0x000fe20000000800 */
[----:B------:R-:W-:Y:S01]  /*3050*/  @!PT LDS RZ, [RZ] ;  /* 0x00000000fffff984 */ /* 0x000fe20000000800 */
[----:B------:R-:W-:Y:S01]  /*3060*/  @!PT LDS RZ, [RZ] ;  /* 0x00000000fffff984 */ /* 0x000fe20000000800 */
[----:B------:R2:W-:Y:S04]  /*3070*/  @!P3 LDGSTS.E.BYPASS.LTC128B.128 [R236+0x2000], [R4.64+0x80] ;  /* 0x0200008004ecbfae */ /* 0x0005e8000b901d44 */
        /* <DEDUP_REMOVED lines=11> */
[----:B------:R2:W-:Y:S01]  /*3130*/  @P1 STS [R236+0x600c], RZ ;  /* 0x00600cffec001388 */ /* 0x0005e20000000800 */
[----:B------:R-:W-:Y:S05]  /*3140*/  @P1 BRA `(.L_x_343) ;  /* 0x0000004000001947 */ /* 0x000fea0003800000 */
[----:B------:R-:W-:Y:S01]  /*3150*/  @!PT LDS RZ, [RZ] ;  /* 0x00000000fffff984 */ /* 0x000fe20000000800 */
[----:B------:R-:W-:Y:S01]  /*3160*/  @!PT LDS RZ, [RZ] ;  /* 0x00000000fffff984 */ /* 0x000fe20000000800 */
[----:B------:R-:W-:Y:S01]  /*3170*/  @!PT LDS RZ, [RZ] ;  /* 0x00000000fffff984 */ /* 0x000fe20000000800 */
[----:B------:R3:W-:Y:S02]  /*3180*/  LDGSTS.E.BYPASS.LTC128B.128 [R236+0x6000], [R4.64+0x180] ;  /* 0x0600018004ec7fae */ /* 0x0007e4000b901d44 */
.L_x_343:
[----:B------:R-:W-:Y:S05]  /*3190*/  BSYNC B0 ;  /* 0x0000000000007941 */ /* 0x000fea0003800000 */
.L_x_341:
[----:B------:R-:W-:Y:S01]  /*31a0*/  BSSY B0, `(.L_x_344) ;  /* 0x0000046000007945 */ /* 0x000fe20003800000 */
[----:B------:R-:W-:-:S02]  /*31b0*/  IMAD R2, R231, c[0x0][0x194], RZ ;  /* 0x00006500e7027a24 */ /* 0x000fc400078e02ff */
[----:B--2---:R-:W-:Y:S01]  /*31c0*/  IMAD.WIDE.U32 R6, R231, c[0x0][0x190], RZ ;  /* 0x00006400e7067a25 */ /* 0x004fe200078e00ff */
[----:B------:R-:W-:Y:S05]  /*31d0*/  @!P5 BRA `(.L_x_345) ;  /* 0x000001100000d947 */ /* 0x000fea0003800000 */
        /* <DEDUP_REMOVED lines=17> */
.L_x_345:
[----:B------:R-:W-:Y:S02]  /*32f0*/  ISETP.GE.AND P4, PT, R244, c[0x0][0x220], PT ;  /* 0x00008800f4007a0c */ /* 0x000fe40003f86270 */
[----:B------:R-:W-:-:S02]  /*3300*/  ISETP.GE.AND P2, PT, R250, c[0x0][0x220], PT ;  /* 0x00008800fa007a0c */ /* 0x000fc40003f46270 */
[----:B------:R-:W-:Y:S02]  /*3310*/  ISETP.GE.AND P3, PT, R251, c[0x0][0x220], PT ;  /* 0x00008800fb007a0c */ /* 0x000fe40003f66270 */
[----:B------:R-:W-:-:S04]  /*3320*/  IADD3 R0, P5, R10, R6, RZ ;  /* 0x000000060a007210 */ /* 0x000fc80007fbe0ff */
[----:B------:R-:W-:-:S03]  /*3330*/  IADD3.X R2, R17, R7, R2, P5, !PT ;  /* 0x0000000711027210 */ /* 0x000fc60002ffe402 */
[----:B---3--:R-:W-:Y:S01]  /*3340*/  @!P4 IMAD.MOV.U32 R4, RZ, RZ, c[0x0][0x190] ;  /* 0x00006400ff04c624 */ /* 0x008fe200078e00ff */
[----:B------:R2:W-:Y:S01]  /*3350*/  @P4 STS [R236+0x1000], RZ ;  /* 0x001000ffec004388 */ /* 0x0005e20000000800 */
[----:B------:R-:W-:Y:S02]  /*3360*/  @!P4 IMAD.MOV.U32 R5, RZ, RZ, c[0x0][0x194] ;  /* 0x00006500ff05c624 */ /* 0x000fe400078e00ff */
[----:B------:R-:W-:Y:S01]  /*3370*/  @!P3 LEA R6, P5, R0, c[0x0][0x160], 0x1 ;  /* 0x000058000006ba11 */ /* 0x000fe200078a08ff */
[----:B------:R2:W-:Y:S01]  /*3380*/  @P4 STS [R236+0x1004], RZ ;  /* 0x001004ffec004388 */ /* 0x0005e20000000800 */
[----:B------:R-:W-:Y:S02]  /*3390*/  @!P4 LEA R8, P1, R4, R241, 0x6 ;  /* 0x000000f10408c211 */ /* 0x000fe400078230ff */
[----:B------:R-:W-:Y:S01]  /*33a0*/  @!P3 LEA.HI.X R7, R0, c[0x0][0x164], R2, 0x1, P5 ;  /* 0x000059000007ba11 */ /* 0x000fe200028f0c02 */
[----:B------:R2:W-:Y:S01]  /*33b0*/  @P4 STS [R236+0x1008], RZ ;  /* 0x001008ffec004388 */ /* 0x0005e20000000800 */
[----:B------:R-:W-:-:S02]  /*33c0*/  @!P4 LEA.HI.X R9, R4, R242, R5, 0x6, P1 ;  /* 0x000000f20409c211 */ /* 0x000fc400008f3405 */
[C---:B------:R-:W-:Y:S01]  /*33d0*/  @!P2 LEA R4, P1, R0.reuse, c[0x0][0x160], 0x1 ;  /* 0x000058000004aa11 */ /* 0x040fe200078208ff */
[----:B------:R2:W-:Y:S03]  /*33e0*/  @P4 STS [R236+0x100c], RZ ;  /* 0x00100cffec004388 */ /* 0x0005e60000000800 */
[----:B------:R-:W-:Y:S01]  /*33f0*/  @!P2 LEA.HI.X R5, R0, c[0x0][0x164], R2, 0x1, P1 ;  /* 0x000059000005aa11 */ /* 0x000fe200008f0c02 */
[----:B------:R-:W-:Y:S01]  /*3400*/  @!PT LDS RZ, [RZ] ;  /* 0x00000000fffff984 */ /* 0x000fe20000000800 */
[----:B------:R-:W-:Y:S01]  /*3410*/  @!PT LDS RZ, [RZ] ;  /* 0x00000000fffff984 */ /* 0x000fe20000000800 */
[----:B------:R-:W-:Y:S01]  /*3420*/  @!PT LDS RZ, [RZ] ;  /* 0x00000000fffff984 */ /* 0x000fe20000000800 */
[----:B------:R2:W-:Y:S01]  /*3430*/  @!P4 LDGSTS.E.BYPASS.LTC128B.128 [R236+0x1000], [R8.64] ;  /* 0x0100000008eccfae */ /* 0x0005e2000b901d44 */
        /* <DEDUP_REMOVED lines=22> */
[----:B--2---:R-:W-:-:S04]  /*35a0*/  LEA R4, P1, R0, c[0x0][0x160], 0x1 ;  /* 0x0000580000047a11 */ /* 0x004fc800078208ff */
[----:B------:R-:W-:-:S05]  /*35b0*/  LEA.HI.X R5, R0, c[0x0][0x164], R2, 0x1, P1 ;  /* 0x0000590000057a11 */ /* 0x000fca00008f0c02 */
[----:B------:R-:W-:Y:S01]  /*35c0*/  @!PT LDS RZ, [RZ] ;  /* 0x00000000fffff984 */ /* 0x000fe20000000800 */
[----:B------:R-:W-:Y:S01]  /*35d0*/  @!PT LDS RZ, [RZ] ;  /* 0x00000000fffff984 */ /* 0x000fe20000000800 */
[----:B------:R-:W-:Y:S01]  /*35e0*/  @!PT LDS RZ, [RZ] ;  /* 0x00000000fffff984 */ /* 0x000fe20000000800 */
[----:B------:R2:W-:Y:S04]  /*35f0*/  LDGSTS.E.BYPASS.LTC128B.128 [R236+0x7000], [R4.64+0x180] ;  /* 0x0700018004ec7fae */ /* 0x0005e8000b901d44 */
.L_x_346:
[----:B------:R-:W-:Y:S05]  /*3600*/  BSYNC B0 ;  /* 0x0000000000007941 */ /* 0x000fea0003800000 */
.L_x_344:
[----:B------:R-:W-:Y:S02]  /*3610*/  SHF.R.S32.HI R2, RZ, 0x1f, R23 ;  /* 0x0000001fff027819 */ /* 0x000fe40000011417 */
[----:B------:R-:W-:Y:S01]  /*3620*/  SHF.R.S32.HI R0, RZ, 0x1f, R15 ;  /* 0x0000001fff007819 */ /* 0x000fe2000001140f */
[----:B------:R-:W-:Y:S01]  /*3630*/  UIADD3 UR8, -UR20, UR15, URZ ;  /* 0x0000000f14087290 */ /* 0x000fe2000fffe13f */
[----:B------:R-:W-:Y:S01]  /*3640*/  LEA.HI R2, R2, R19, RZ, 0x2 ;  /* 0x0000001302027211 */ /* 0x000fe200078f10ff */
[----:B------:R-:W-:Y:S01]  /*3650*/  ULDC.64 UR18, c[0x0][0x198] ;  /* 0x0000660000127ab9 */ /* 0x000fe20000000a00 */
[----:B------:R-:W-:Y:S02]  /*3660*/  LEA.HI R0, R0, R15, RZ, 0x2 ;  /* 0x0000000f00007211 */ /* 0x000fe400078f10ff */
[----:B------:R-:W-:Y:S02]  /*3670*/  LOP3.LUT R2, R2, 0xfffffffc, RZ, 0xc0, !PT ;  /* 0xfffffffc02027812 */ /* 0x000fe400078ec0ff */
[----:B------:R-:W-:-:S03]  /*3680*/  SHF.R.S32.HI R0, RZ, 0x2, R0 ;  /* 0x00000002ff007819 */ /* 0x000fc60000011400 */
[----:B------:R-:W-:-:S04]  /*3690*/  IMAD.IADD R2, R19, 0x1, -R2 ;  /* 0x0000000113027824 */ /* 0x000fc800078e0a02 */
[----:B------:R-:W-:-:S04]  /*36a0*/  IMAD R18, R2, 0x10, R0 ;  /* 0x0000001002127824 */ /* 0x000fc800078e0200 */
[C---:B--23--:R-:W-:Y:S01]  /*36b0*/  IMAD.SHL.U32 R4, R18.reuse, 0x4, RZ ;  /* 0x0000000412047824 */ /* 0x04cfe200078e00ff */
[C---:B------:R-:W-:Y:S02]  /*36c0*/  IADD3 R2, R18.reuse, 0x8, RZ ;  /* 0x0000000812027810 */ /* 0x040fe40007ffe0ff */
[----:B------:R-:W-:Y:S02]  /*36d0*/  SHF.R.S32.HI R0, RZ, 0x1f, R18 ;  /* 0x0000001fff007819 */ /* 0x000fe40000011412 */
[----:B------:R-:W-:Y:S01]  /*36e0*/  ISETP.GE.AND P3, PT, R18, UR7, PT ;  /* 0x0000000712007c0c */ /* 0x000fe2000bf66270 */
[----:B------:R2:W-:Y:S01]  /*36f0*/  STL [R1+0x44], R4 ;  /* 0x0000440401007387 */ /* 0x0005e20000100800 */
[----:B------:R-:W-:Y:S01]  /*3700*/  ISETP.GE.AND P2, PT, R2, UR7, PT ;  /* 0x0000000702007c0c */ /* 0x000fe2000bf46270 */
[----:B------:R-:W-:Y:S01]  /*3710*/  IMAD.MOV.U32 R2, RZ, RZ, 0x7f800000 ;  /* 0x7f800000ff027424 */ /* 0x000fe200078e00ff */
[----:B------:R-:W-:Y:S01]  /*3720*/  SHF.L.U64.HI R6, R18, 0x2, R0 ;  /* 0x0000000212067819 */ /* 0x000fe20000010200 */
[----:B------:R-:W-:Y:S01]  /*3730*/  IMAD.MOV.U32 R0, RZ, RZ, 0x7f800000 ;  /* 0x7f800000ff007424 */ /* 0x000fe200078e00ff */
[----:B--2---:R-:W-:-:S02]  /*3740*/  IADD3 R4, P1, R4, UR10, RZ ;  /* 0x0000000a04047c10 */ /* 0x004fc4000ff3e0ff */
[----:B------:R-:W-:Y:S01]  /*3750*/  ISETP.GE.AND P6, PT, R14, UR8, PT ;  /* 0x000000080e007c0c */ /* 0x000fe2000bfc6270 */
[----:B------:R-:W-:Y:S01]  /*3760*/  USHF.R.S32.HI UR7, URZ, 0x1f, UR20 ;  /* 0x0000001f3f077899 */ /* 0x000fe20008011414 */
[----:B------:R-:W-:Y:S01]  /*3770*/  IADD3.X R5, R6, UR9, RZ, P1, !PT ;  /* 0x0000000906057c10 */ /* 0x000fe20008ffe4ff */
[----:B------:R-:W-:Y:S01]  /*3780*/  IMAD.U32 R19, RZ, RZ, UR20 ;  /* 0x00000014ff137e24 */ /* 0x000fe2000f8e00ff */
[----:B------:R-:W-:Y:S04]  /*3790*/  STL [R1+0x40], R6 ;  /* 0x0000400601007387 */ /* 0x000fe80000100800 */
[----:B------:R2:W3:Y:S04]  /*37a0*/  @!P3 LDG.E R2, [R4.64] ;  /* 0x000000040402b981 */ /* 0x0004e8000c1e1900 */
[----:B------:R2:W5:Y:S01]  /*37b0*/  @!P2 LDG.E R0, [R4.64+0x20] ;  /* 0x000020040400a981 */ /* 0x000562000c1e1900 */
[----:B------:R-:W-:Y:S01]  /*37c0*/  UIMAD UR14, UR7, UR18, URZ ;  /* 0x00000012070e72a4 */ /* 0x000fe2000f8e023f */
[----:B------:R-:W-:Y:S02]  /*37d0*/  BSSY B0, `(.L_x_347) ;  /* 0x000003e000007945 */ /* 0x000fe40003800000 */
[----:B------:R-:W-:Y:S01]  /*37e0*/  @P6 STS.128 [R237+0x18000], RZ ;  /* 0x018000ffed006388 */ /* 0x000fe20000000c00 */
[----:B------:R-:W-:-:S03]  /*37f0*/  UIMAD UR14, UR20, UR19, UR14 ;  /* 0x00000013140e72a4 */ /* 0x000fc6000f8e020e */
[----:B------:R-:W-:Y:S04]  /*3800*/  @P6 STS.128 [R237+0x1a000], RZ ;  /* 0x01a000ffed006388 */ /* 0x000fe80000000c00 */
[----:B------:R-:W-:Y:S04]  /*3810*/  @P6 STS.128 [R237+0x1c000], RZ ;  /* 0x01c000ffed006388 */ /* 0x000fe80000000c00 */
[----:B------:R-:W-:Y:S01]  /*3820*/  @P6 STS.128 [R237+0x1e000], RZ ;  /* 0x01e000ffed006388 */ /* 0x000fe20000000c00 */
[----:B--2---:R-:W-:-:S05]  /*3830*/  IMAD.WIDE.U32 R4, R19, c[0x0][0x198], R244 ;  /* 0x0000660013047a25 */ /* 0x004fca00078e00f4 */
[----:B------:R-:W-:Y:S01]  /*3840*/  IADD3 R4, P1, R4, UR25, RZ ;  /* 0x0000001904047c10 */ /* 0x000fe2000ff3e0ff */
[----:B---3--:R-:W-:Y:S04]  /*3850*/  STL [R1], R2 ;  /* 0x0000000201007387 */ /* 0x008fe80000100800 */
[----:B-----5:R2:W-:Y:S02]  /*3860*/  STL [R1+0x4], R0 ;  /* 0x0000040001007387 */ /* 0x0205e40000100800 */
[----:B--2---:R-:W-:-:S05]  /*3870*/  IMAD.U32 R0, RZ, RZ, UR14 ;  /* 0x0000000eff007e24 */ /* 0x004fca000f8e00ff */
        /* <DEDUP_REMOVED lines=11> */
[----:B------:R-:W-:Y:S02]  /*3930*/  IMAD R0, R21, c[0x0][0x198], RZ ;  /* 0x0000660015007a24 */ /* 0x000fe400078e02ff */
[----:B------:R-:W-:-:S04]  /*3940*/  IMAD.WIDE.U32 R4, R20, c[0x0][0x198], R4 ;  /* 0x0000660014047a25 */ /* 0x000fc800078e0004 */
[----:B------:R-:W-:Y:S02]  /*3950*/  IMAD R2, R20, c[0x0][0x19c], R0 ;  /* 0x0000670014027a24 */ /* 0x000fe400078e0200 */
[----:B------:R-:W-:Y:S01]  /*3960*/  @!P4 MOV R6, R10 ;  /* 0x0000000a0006c202 */ /* 0x000fe20000000f00 */
[----:B------:R-:W-:Y:S01]  /*3970*/  @!P4 IMAD R0, R24, c[0x0][0x198], RZ ;  /* 0x000066001800ca24 */ /* 0x000fe200078e02ff */
[----:B------:R2:W-:Y:S01]  /*3980*/  @P4 STS.128 [R237+0x18000], RZ ;  /* 0x018000ffed004388 */ /* 0x0005e20000000c00 */
[----:B------:R-:W-:Y:S01]  /*3990*/  @!P4 IMAD.MOV.U32 R7, RZ, RZ, R17 ;  /* 0x000000ffff07c224 */ /* 0x000fe200078e0011 */
[----:B------:R-:W-:Y:S01]  /*39a0*/  IADD3 R5, R5, R2, RZ ;  /* 0x0000000205057210 */ /* 0x000fe20007ffe0ff */
[C---:B------:R-:W-:Y:S02]  /*39b0*/  @!P4 IMAD R0, R14.reuse, c[0x0][0x19c], R0 ;  /* 0x000067000e00ca24 */ /* 0x040fe400078e0200 */
[----:B------:R-:W-:-:S04]  /*39c0*/  @!P4 IMAD.WIDE.U32 R8, R14, c[0x0][0x198], R6 ;  /* 0x000066000e08ca25 */ /* 0x000fc800078e0006 */
[----:B------:R-:W-:Y:S01]  /*39d0*/  IMAD.MOV.U32 R2, RZ, RZ, 0x2 ;  /* 0x00000002ff027424 */ /* 0x000fe200078e00ff */
[----:B------:R-:W-:Y:S01]  /*39e0*/  @!P4 IADD3 R0, R9, R0, RZ ;  /* 0x000000000900c210 */ /* 0x000fe20007ffe0ff */
[----:B------:R-:W-:Y:S01]  /*39f0*/  IMAD.WIDE.U32 R6, R16, c[0x0][0x1b0], R4 ;  /* 0x00006c0010067a25 */ /* 0x000fe200078e0004 */
[----:B------:R-:W-:-:S03]  /*3a00*/  @!P4 LEA R12, P1, R8, c[0x0][0x168], 0x1 ;  /* 0x00005a00080cca11 */ /* 0x000fc600078208ff */
[----:B------:R-:W-:Y:S01]  /*3a10*/  IMAD.WIDE R4, R244, R2, c[0x0][0x168] ;  /* 0x00005a00f4047625 */ /* 0x000fe200078e0202 */
[----:B------:R-:W-:Y:S02]  /*3a20*/  @!P4 LEA.HI.X R13, R8, c[0x0][0x16c], R0, 0x1, P1 ;  /* 0x00005b00080dca11 */ /* 0x000fe400008f0c00 */
[----:B------:R-:W-:Y:S02]  /*3a30*/  ISETP.GE.AND P1, PT, R252, c[0x0][0x220], PT ;  /* 0x00008800fc007a0c */ /* 0x000fe40003f26270 */
[----:B------:R-:W-:Y:S01]  /*3a40*/  IADD3 R0, R15, R7, RZ ;  /* 0x000000070f007210 */ /* 0x000fe20007ffe0ff */
[----:B------:R-:W-:Y:S01]  /*3a50*/  @!PT LDS RZ, [RZ] ;  /* 0x00000000fffff984 */ /* 0x000fe20000000800 */
[----:B------:R-:W-:Y:S01]  /*3a60*/  @!PT LDS RZ, [RZ] ;  /* 0x00000000fffff984 */ /* 0x000fe20000000800 */
[----:B------:R-:W-:Y:S01]  /*3a70*/  @!PT LDS RZ, [RZ] ;  /* 0x00000000fffff984 */ /* 0x000fe20000000800 */
[----:B------:R2:W-:Y:S01]  /*3a80*/  @!P4 LDGSTS.E.BYPASS.LTC128B.128 [R237+0x18000], [R12.64] ;  /* 0x180000000cedcfae */ /* 0x0005e2000b901d44 */
        /* <DEDUP_REMOVED lines=18> */
.L_x_348:
[----:B------:R-:W-:Y:S05]  /*3bb0*/  BSYNC B0 ;  /* 0x0000000000007941 */ /* 0x000fea0003800000 */
.L_x_347:
        /* <DEDUP_REMOVED lines=9> */
[----:B------:R-:W-:Y:S01]  /*3c50*/  MOV R4, UR25 ;  /* 0x0000001900047c02 */ /* 0x000fe20008000f00 */
[----:B------:R-:W-:Y:S01]  /*3c60*/  IMAD.MOV.U32 R11, RZ, RZ, R17 ;  /* 0x000000ffff0b7224 */ /* 0x000fe200078e0011 */
[----:B------:R-:W-:Y:S01]  /*3c70*/  ISETP.GE.AND P4, PT, R244, c[0x0][0x220], PT ;  /* 0x00008800f4007a0c */ /* 0x000fe20003f86270 */
[----:B------:R-:W-:Y:S01]  /*3c80*/  IMAD.X R2, RZ, RZ, R21, P1 ;  /* 0x000000ffff027224 */ /* 0x000fe200008e0615 */
[----:B------:R-:W-:Y:S01]  /*3c90*/  MOV R8, 0x2 ;  /* 0x0000000200087802 */ /* 0x000fe20000000f00 */
[----:B------:R-:W-:Y:S01]  /*3ca0*/  IMAD.WIDE.U32 R4, R0, c[0x0][0x198], R4 ;  /* 0x0000660000047a25 */ /* 0x000fe200078e0004 */
[----:B------:R-:W-:-:S03]  /*3cb0*/  ISETP.GE.AND P3, PT, R251, c[0x0][0x220], PT ;  /* 0x00008800fb007a0c */ /* 0x000fc60003f66270 */
[----:B------:R-:W-:-:S04]  /*3cc0*/  IMAD R2, R2, c[0x0][0x198], RZ ;  /* 0x0000660002027a24 */ /* 0x000fc800078e02ff */
[----:B------:R-:W-:Y:S01]  /*3cd0*/  IMAD R2, R0, c[0x0][0x19c], R2 ;  /* 0x0000670000027a24 */ /* 0x000fe200078e0202 */
[----:B------:R-:W-:Y:S01]  /*3ce0*/  IADD3 R0, P1, R14, 0x20, RZ ;  /* 0x000000200e007810 */ /* 0x000fe20007f3e0ff */
[----:B------:R2:W-:Y:S03]  /*3cf0*/  @P4 STS.128 [R237+0x19000], RZ ;  /* 0x019000ffed004388 */ /* 0x0005e60000000c00 */
[----:B------:R-:W-:Y:S01]  /*3d00*/  IADD3 R5, R5, R2, RZ ;  /* 0x0000000205057210 */ /* 0x000fe20007ffe0ff */
[----:B------:R-:W-:Y:S02]  /*3d10*/  IMAD.X R2, RZ, RZ, R24, P1 ;  /* 0x000000ffff027224 */ /* 0x000fe400008e0618 */
[----:B------:R-:W-:-:S04]  /*3d20*/  IMAD.WIDE.U32 R10, R0, c[0x0][0x198], R10 ;  /* 0x00006600000a7a25 */ /* 0x000fc800078e000a */
[----:B------:R-:W-:Y:S02]  /*3d30*/  IMAD R2, R2, c[0x0][0x198], RZ ;  /* 0x0000660002027a24 */ /* 0x000fe400078e02ff */
[----:B------:R-:W-:-:S04]  /*3d40*/  IMAD.WIDE.U32 R6, R16, c[0x0][0x1b0], R4 ;  /* 0x00006c0010067a25 */ /* 0x000fc800078e0004 */
[----:B------:R-:W-:Y:S01]  /*3d50*/  IMAD.WIDE R4, R244, R8, c[0x0][0x168] ;  /* 0x00005a00f4047625 */ /* 0x000fe200078e0208 */
[----:B------:R-:W-:-:S03]  /*3d60*/  @!P4 LEA R8, P1, R10, c[0x0][0x168], 0x1 ;  /* 0x00005a000a08ca11 */ /* 0x000fc600078208ff */
[----:B------:R-:W-:Y:S01]  /*3d70*/  IMAD R0, R0, c[0x0][0x19c], R2 ;  /* 0x0000670000007a24 */ /* 0x000fe200078e0202 */
[----:B------:R-:W-:Y:S02]  /*3d80*/  IADD3 R2, R15, R7, RZ ;  /* 0x000000070f027210 */ /* 0x000fe40007ffe0ff */
[----:B------:R-:W-:Y:S01]  /*3d90*/  LEA R4, P2, R6, R4, 0x1 ;  /* 0x0000000406047211 */ /* 0x000fe200078408ff */
[----:B------:R-:W-:-:S03]  /*3da0*/  IMAD.IADD R0, R11, 0x1, R0 ;  /* 0x000000010b007824 */ /* 0x000fc600078e0200 */
[----:B------:R-:W-:Y:S02]  /*3db0*/  LEA.HI.X R5, R6, R5, R2, 0x1, P2 ;  /* 0x0000000506057211 */ /* 0x000fe400010f0c02 */
[----:B------:R-:W-:Y:S02]  /*3dc0*/  ISETP.GE.AND P2, PT, R250, c[0x0][0x220], PT ;  /* 0x00008800fa007a0c */ /* 0x000fe40003f46270 */
[----:B------:R-:W-:Y:S02]  /*3dd0*/  @!P4 LEA.HI.X R9, R10, c[0x0][0x16c], R0, 0x1, P1 ;  /* 0x00005b000a09ca11 */ /* 0x000fe400008f0c00 */
[----:B------:R-:W-:-:S03]  /*3de0*/  ISETP.GE.AND P1, PT, R252, c[0x0][0x220], PT ;  /* 0x00008800fc007a0c */ /* 0x000fc60003f26270 */
        /* <DEDUP_REMOVED lines=20> */
.L_x_350:
[----:B------:R-:W-:Y:S05]  /*3f30*/  BSYNC B0 ;  /* 0x0000000000007941 */ /* 0x000fea0003800000 */
.L_x_349:
        /* <DEDUP_REMOVED lines=62> */
.L_x_352:
[----:B------:R-:W-:Y:S05]  /*4320*/  BSYNC B0 ;  /* 0x0000000000007941 */ /* 0x000fea0003800000 */
.L_x_351:
        /* <DEDUP_REMOVED lines=27> */
[----:B------:R-:W-:Y:S02]  /*44e0*/  @!P4 LEA R8, P6, R10, c[0x0][0x170], 0x1 ;  /* 0x00005c000a08ca11 */ /* 0x000fe400078c08ff */
[----:B------:R-:W-:Y:S01]  /*44f0*/  IADD3 R0, R11, R0, RZ ;  /* 0x000000000b007210 */ /* 0x000fe20007ffe0ff */
        /* <DEDUP_REMOVED lines=25> */
.L_x_354:
[----:B------:R-:W-:Y:S05]  /*4690*/  BSYNC B0 ;  /* 0x0000000000007941 */ /* 0x000fea0003800000 */
.L_x_353:
[----:B------:R-:W-:Y:S01]  /*46a0*/  LEA.HI R0, R26, R27, RZ, 0x4 ;  /* 0x0000001b1a007211 */ /* 0x000fe200078f20ff */
[----:B--23--:R-:W-:Y:S01]  /*46b0*/  IMAD.U32 R4, RZ, RZ, UR26 ;  /* 0x0000001aff047e24 */ /* 0x00cfe2000f8e00ff */
[----:B------:R-:W-:Y:S01]  /*46c0*/  IADD3 R5, R18, 0x1, RZ ;  /* 0x0000000112057810 */ /* 0x000fe20007ffe0ff */
[----:B------:R-:W0:Y:S01]  /*46d0*/  LDGDEPBAR ;  /* 0x00000000000079af */ /* 0x000e220000000000 */
[----:B------:R-:W-:Y:S01]  /*46e0*/  LOP3.LUT R0, R0, 0xfffffff0, RZ, 0xc0, !PT ;  /* 0xfffffff000007812 */ /* 0x000fe200078ec0ff */
[----:B------:R-:W-:Y:S01]  /*46f0*/  IMAD.SHL.U32 R222, R233, 0x2, RZ ;  /* 0x00000002e9de7824 */ /* 0x000fe200078e00ff */
[----:B------:R-:W-:Y:S01]  /*4700*/  MOV R226, 0x40 ;  /* 0x0000004000e27802 */ /* 0x000fe20000000f00 */
[----:B------:R-:W-:Y:S01]  /*4710*/  UIADD3 UR14, UR26, 0x40, UR20 ;  /* 0x000000401a0e7890 */ /* 0x000fe2000fffe014 */
[----:B------:R-:W-:Y:S01]  /*4720*/  IMAD.MOV.U32 R238, RZ, RZ, R236 ;  /* 0x000000ffffee7224 */ /* 0x000fe200078e00ec */
[----:B------:R-:W-:Y:S01]  /*4730*/  CS2R R190, SRZ ;  /* 0x0000000000be7805 */ /* 0x000fe2000001ff00 */
[----:B------:R-:W-:Y:S01]  /*4740*/  IMAD.IADD R0, R27, 0x1, -R0 ;  /* 0x000000011b007824 */ /* 0x000fe200078e0a00 */
[----:B------:R-:W-:Y:S01]  /*4750*/  CS2R R188, SRZ ;  /* 0x0000000000bc7805 */ /* 0x000fe2000001ff00 */
[----:B------:R-:W-:Y:S01]  /*4760*/  CS2R R194, SRZ ;  /* 0x0000000000c27805 */ /* 0x000fe2000001ff00 */
[----:B------:R-:W-:Y:S01]  /*4770*/  CS2R R192, SRZ ;  /* 0x0000000000c07805 */ /* 0x000fe2000001ff00 */
[----:B------:R-:W-:Y:S01]  /*4780*/  CS2R R186, SRZ ;  /* 0x0000000000ba7805 */ /* 0x000fe2000001ff00 */
[----:B------:R-:W-:Y:S01]  /*4790*/  SHF.R.S32.HI R2, RZ, 0x1f, R0 ;  /* 0x0000001fff027819 */ /* 0x000fe20000011400 */
[----:B------:R-:W-:Y:S01]  /*47a0*/  CS2R R184, SRZ ;  /* 0x0000000000b87805 */ /* 0x000fe2000001ff00 */
[----:B------:R-:W-:Y:S01]  /*47b0*/  CS2R R182, SRZ ;  /* 0x0000000000b67805 */ /* 0x000fe2000001ff00 */
[----:B------:R-:W-:Y:S01]  /*47c0*/  CS2R R180, SRZ ;  /* 0x0000000000b47805 */ /* 0x000fe2000001ff00 */
[----:B------:R-:W-:Y:S01]  /*47d0*/  LEA.HI R2, R2, R0, RZ, 0x3 ;  /* 0x0000000002027211 */ /* 0x000fe200078f18ff */
[----:B------:R-:W-:Y:S01]  /*47e0*/  CS2R R174, SRZ ;  /* 0x0000000000ae7805 */ /* 0x000fe2000001ff00 */
[----:B------:R-:W-:Y:S01]  /*47f0*/  CS2R R172, SRZ ;  /* 0x0000000000ac7805 */ /* 0x000fe2000001ff00 */
[----:B------:R-:W-:Y:S01]  /*4800*/  CS2R R178, SRZ ;  /* 0x0000000000b27805 */ /* 0x000fe2000001ff00 */
[----:B------:R-:W-:Y:S01]  /*4810*/  LOP3.LUT R2, R2, 0xfffffff8, RZ, 0xc0, !PT ;  /* 0xfffffff802027812 */ /* 0x000fe200078ec0ff */
[----:B------:R-:W-:Y:S01]  /*4820*/  CS2R R176, SRZ ;  /* 0x0000000000b07805 */ /* 0x000fe2000001ff00 */
[----:B------:R-:W-:Y:S01]  /*4830*/  CS2R R170, SRZ ;  /* 0x0000000000aa7805 */ /* 0x000fe2000001ff00 */
[----:B------:R-:W-:Y:S01]  /*4840*/  CS2R R168, SRZ ;  /* 0x0000000000a87805 */ /* 0x000fe2000001ff00 */
[----:B------:R-:W-:Y:S01]  /*4850*/  CS2R R166, SRZ ;  /* 0x0000000000a67805 */ /* 0x000fe2000001ff00 */
[----:B------:R-:W-:Y:S01]  /*4860*/  IMAD.IADD R0, R0, 0x1, -R2 ;  /* 0x0000000100007824 */ /* 0x000fe200078e0a02 */
[----:B------:R-:W-:Y:S01]  /*4870*/  IADD3 R2, R5, UR15, -R4 ;  /* 0x0000000f05027c10 */ /* 0x000fe2000fffe804 */
[----:B------:R-:W-:Y:S01]  /*4880*/  CS2R R164, SRZ ;  /* 0x0000000000a47805 */ /* 0x000fe2000001ff00 */
[----:B------:R-:W-:Y:S01]  /*4890*/  CS2R R158, SRZ ;  /* 0x00000000009e7805 */ /* 0x000fe2000001ff00 */
[----:B------:R-:W-:Y:S01]  /*48a0*/  CS2R R156, SRZ ;  /* 0x00000000009c7805 */ /* 0x000fe2000001ff00 */
[----:B------:R-:W-:Y:S01]  /*48b0*/  R2P PR, R0, 0x6 ;  /* 0x0000000600007804 */ /* 0x000fe20000000000 */
[----:B------:R2:W-:Y:S01]  /*48c0*/  STL [R1+0x50], R2 ;  /* 0x0000500201007387 */ /* 0x0005e20000100800 */
[----:B------:R-:W-:Y:S01]  /*48d0*/  IADD3 R0, R232, 0x4000, RZ ;  /* 0x00004000e8007810 */ /* 0x000fe20007ffe0ff */
[----:B------:R-:W-:Y:S01]  /*48e0*/  CS2R R162, SRZ ;  /* 0x0000000000a27805 */ /* 0x000fe2000001ff00 */
[----:B------:R-:W-:Y:S01]  /*48f0*/  CS2R R160, SRZ ;  /* 0x0000000000a07805 */ /* 0x000fe2000001ff00 */
[----:B------:R-:W-:Y:S01]  /*4900*/  SEL R231, R231, 0xffffffe0, !P1 ;  /* 0xffffffe0e7e77807 */ /* 0x000fe20004800000 */
[----:B------:R-:W-:Y:S01]  /*4910*/  CS2R R154, SRZ ;  /* 0x00000000009a7805 */ /* 0x000fe2000001ff00 */
[----:B------:R-:W-:Y:S01]  /*4920*/  SEL R0, R0, R232, !P0 ;  /* 0x000000e800007207 */ /* 0x000fe20004000000 */
[----:B------:R-:W-:Y:S01]  /*4930*/  CS2R R152, SRZ ;  /* 0x0000000000987805 */ /* 0x000fe2000001ff00 */
[----:B------:R-:W-:Y:S01]  /*4940*/  SEL R226, R226, 0xffffffc0, !P2 ;  /* 0xffffffc0e2e27807 */ /* 0x000fe20005000000 */
[----:B------:R-:W-:Y:S01]  /*4950*/  IMAD.IADD R223, R231, 0x1, R222 ;  /* 0x00000001e7df7824 */ /* 0x000fe200078e02de */
[----:B------:R-:W-:Y:S01]  /*4960*/  IADD3 R228, R227, R231, RZ ;  /* 0x000000e7e3e47210 */ /* 0x000fe20007ffe0ff */
        /* <DEDUP_REMOVED lines=18> */
[----:B------:R-:W-:Y:S01]  /*4a90*/  SEL R2, R2, R233, !P0 ;  /* 0x000000e902027207 */ /* 0x000fe20004000000 */
[----:B------:R-:W-:Y:S01]  /*4aa0*/  CS2R R68, SRZ ;  /* 0x0000000000447805 */ /* 0x000fe2000001ff00 */
[----:B------:R-:W-:Y:S01]  /*4ab0*/  CS2R R62, SRZ ;  /* 0x00000000003e7805 */ /* 0x000fe2000001ff00 */
[----:B------:R-:W-:Y:S01]  /*4ac0*/  CS2R R60, SRZ ;  /* 0x00000000003c7805 */ /* 0x000fe2000001ff00 */
[----:B------:R-:W-:Y:S01]  /*4ad0*/  CS2R R66, SRZ ;  /* 0x0000000000427805 */ /* 0x000fe2000001ff00 */
[----:B------:R-:W-:Y:S01]  /*4ae0*/  IMAD.SHL.U32 R219, R2, 0x2, RZ ;  /* 0x0000000202db7824 */ /* 0x000fe200078e00ff */
[----:B------:R-:W-:Y:S01]  /*4af0*/  SHF.L.U32 R2, R0, 0x1, RZ ;  /* 0x0000000100027819 */ /* 0x000fe200000006ff */
[----:B------:R-:W-:Y:S01]  /*4b00*/  IMAD.MOV.U32 R0, RZ, RZ, c[0x0][0x22c] ;  /* 0x00008b00ff007624 */ /* 0x000fe200078e00ff */
[----:B------:R-:W-:Y:S01]  /*4b10*/  CS2R R64, SRZ ;  /* 0x0000000000407805 */ /* 0x000fe2000001ff00 */
[----:B------:R-:W-:Y:S01]  /*4b20*/  CS2R R58, SRZ ;  /* 0x00000000003a7805 */ /* 0x000fe2000001ff00 */
[----:B------:R-:W-:Y:S01]  /*4b30*/  CS2R R56, SRZ ;  /* 0x0000000000387805 */ /* 0x000fe2000001ff00 */
[----:B------:R-:W-:Y:S01]  /*4b40*/  IMAD R0, R0, c[0x0][0x1c0], RZ ;  /* 0x0000700000007a24 */ /* 0x000fe200078e02ff */
[----:B------:R-:W-:Y:S01]  /*4b50*/  CS2R R54, SRZ ;  /* 0x0000000000367805 */ /* 0x000fe2000001ff00 */
[----:B------:R-:W-:Y:S01]  /*4b60*/  CS2R R52, SRZ ;  /* 0x0000000000347805 */ /* 0x000fe2000001ff00 */
[----:B------:R-:W-:Y:S01]  /*4b70*/  CS2R R46, SRZ ;  /* 0x00000000002e7805 */ /* 0x000fe2000001ff00 */
[C---:B------:R-:W-:Y:S01]  /*4b80*/  IMAD.SHL.U32 R239, R0.reuse, 0x8, RZ ;  /* 0x0000000800ef7824 */ /* 0x040fe200078e00ff */
[----:B------:R-:W-:Y:S01]  /*4b90*/  SHF.L.U32 R10, R0, 0x4, RZ ;  /* 0x00000004000a7819 */ /* 0x000fe200000006ff */
[----:B------:R-:W-:Y:S01]  /*4ba0*/  CS2R R44, SRZ ;  /* 0x00000000002c7805 */ /* 0x000fe2000001ff00 */
[----:B------:R-:W-:Y:S01]  /*4bb0*/  CS2R R50, SRZ ;  /* 0x0000000000327805 */ /* 0x000fe2000001ff00 */
[----:B------:R-:W-:Y:S01]  /*4bc0*/  CS2R R48, SRZ ;  /* 0x0000000000307805 */ /* 0x000fe2000001ff00 */
[C---:B------:R-:W-:Y:S01]  /*4bd0*/  IADD3 R9, R10.reuse, 0x20, RZ ;  /* 0x000000200a097810 */ /* 0x040fe20007ffe0ff */
[----:B------:R-:W-:Y:S01]  /*4be0*/  CS2R R42, SRZ ;  /* 0x00000000002a7805 */ /* 0x000fe2000001ff00 */
[C---:B------:R-:W-:Y:S01]  /*4bf0*/  IADD3 R8, R10.reuse, 0x40, RZ ;  /* 0x000000400a087810 */ /* 0x040fe20007ffe0ff */
[----:B------:R-:W-:Y:S01]  /*4c00*/  CS2R R40, SRZ ;  /* 0x0000000000287805 */ /* 0x000fe2000001ff00 */
[C---:B------:R-:W-:Y:S01]  /*4c10*/  IADD3 R7, R10.reuse, 0x60, RZ ;  /* 0x000000600a077810 */ /* 0x040fe20007ffe0ff */
[C---:B------:R-:W-:Y:S01]  /*4c20*/  IMAD.IADD R9, R239.reuse, 0x1, R9 ;  /* 0x00000001ef097824 */ /* 0x040fe200078e0209 */
[C---:B------:R-:W-:Y:S01]  /*4c30*/  IADD3 R6, R10.reuse, 0x80, RZ ;  /* 0x000000800a067810 */ /* 0x040fe20007ffe0ff */
[----:B------:R-:W-:Y:S01]  /*4c40*/  CS2R R38, SRZ ;  /* 0x0000000000267805 */ /* 0x000fe2000001ff00 */
[C---:B------:R-:W-:Y:S01]  /*4c50*/  IADD3 R5, R10.reuse, 0xa0, RZ ;  /* 0x000000a00a057810 */ /* 0x040fe20007ffe0ff */
[C---:B------:R-:W-:Y:S01]  /*4c60*/  IMAD.IADD R7, R239.reuse, 0x1, R7 ;  /* 0x00000001ef077824 */ /* 0x040fe200078e0207 */
[C---:B------:R-:W-:Y:S01]  /*4c70*/  IADD3 R4, R10.reuse, 0xc0, RZ ;  /* 0x000000c00a047810 */ /* 0x040fe20007ffe0ff */
[C---:B------:R-:W-:Y:S01]  /*4c80*/  IMAD.IADD R6, R239.reuse, 0x1, R6 ;  /* 0x00000001ef067824 */ /* 0x040fe200078e0206 */
[C---:B------:R-:W-:Y:S01]  /*4c90*/  IADD3 R8, R239.reuse, R8, RZ ;  /* 0x00000008ef087210 */ /* 0x040fe20007ffe0ff */
[C---:B------:R-:W-:Y:S01]  /*4ca0*/  IMAD.IADD R7, R239.reuse, 0x1, R7 ;  /* 0x00000001ef077824 */ /* 0x040fe200078e0207 */
[----:B------:R-:W-:Y:S01]  /*4cb0*/  IADD3 R0, R10, 0xe0, RZ ;  /* 0x000000e00a007810 */ /* 0x000fe20007ffe0ff */
[C---:B------:R-:W-:Y:S01]  /*4cc0*/  IMAD.IADD R4, R239.reuse, 0x1, R4 ;  /* 0x00000001ef047824 */ /* 0x040fe200078e0204 */
[C---:B------:R-:W-:Y:S01]  /*4cd0*/  IADD3 R5, R239.reuse, R5, RZ ;  /* 0x00000005ef057210 */ /* 0x040fe20007ffe0ff */
        /* <DEDUP_REMOVED lines=9> */
[----:B------:R-:W-:Y:S01]  /*4d70*/  CS2R R36, SRZ ;  /* 0x0000000000247805 */ /* 0x000fe2000001ff00 */
[C---:B------:R-:W-:Y:S01]  /*4d80*/  IMAD.IADD R8, R239.reuse, 0x1, R8 ;  /* 0x00000001ef087824 */ /* 0x040fe200078e0208 */
[----:B------:R-:W-:Y:S01]  /*4d90*/  CS2R R30, SRZ ;  /* 0x00000000001e7805 */ /* 0x000fe2000001ff00 */
[C---:B------:R-:W-:Y:S01]  /*4da0*/  IMAD.IADD R6, R239.reuse, 0x1, R6 ;  /* 0x00000001ef067824 */ /* 0x040fe200078e0206 */
[C---:B------:R-:W-:Y:S01]  /*4db0*/  IADD3 R4, R239.reuse, R4, RZ ;  /* 0x00000004ef047210 */ /* 0x040fe20007ffe0ff */
[C---:B------:R-:W-:Y:S01]  /*4dc0*/  IMAD.IADD R5, R239.reuse, 0x1, R5 ;  /* 0x00000001ef057824 */ /* 0x040fe200078e0205 */
[C---:B------:R-:W-:Y:S01]  /*4dd0*/  IADD3 R8, R239.reuse, R8, RZ ;  /* 0x00000008ef087210 */ /* 0x040fe20007ffe0ff */
[C---:B------:R-:W-:Y:S01]  /*4de0*/  IMAD.IADD R9, R239.reuse, 0x1, R9 ;  /* 0x00000001ef097824 */ /* 0x040fe200078e0209 */
[----:B------:R-:W-:Y:S01]  /*4df0*/  CS2R R28, SRZ ;  /* 0x00000000001c7805 */ /* 0x000fe2000001ff00 */
[C---:B------:R-:W-:Y:S01]  /*4e00*/  IMAD.IADD R7, R239.reuse, 0x1, R7 ;  /* 0x00000001ef077824 */ /* 0x040fe200078e0207 */
[C---:B------:R-:W-:Y:S01]  /*4e10*/  IADD3 R5, R239.reuse, R5, RZ ;  /* 0x00000005ef057210 */ /* 0x040fe20007ffe0ff */
[C---:B------:R-:W-:Y:S01]  /*4e20*/  IMAD.IADD R6, R239.reuse, 0x1, R6 ;  /* 0x00000001ef067824 */ /* 0x040fe200078e0206 */
[----:B------:R2:W-:Y:S01]  /*4e30*/  STL [R1+0x20], R9 ;  /* 0x0000200901007387 */ /* 0x0005e20000100800 */
[C---:B------:R-:W-:Y:S01]  /*4e40*/  IMAD.IADD R0, R239.reuse, 0x1, R0 ;  /* 0x00000001ef007824 */ /* 0x040fe200078e0200 */
[----:B------:R-:W-:Y:S01]  /*4e50*/  CS2R R34, SRZ ;  /* 0x0000000000227805 */ /* 0x000fe2000001ff00 */
[C---:B------:R-:W-:Y:S01]  /*4e60*/  IMAD.IADD R4, R239.reuse, 0x1, R4 ;  /* 0x00000001ef047824 */ /* 0x040fe200078e0204 */
[----:B------:R3:W-:Y:S01]  /*4e70*/  STL [R1+0x1c], R8 ;  /* 0x00001c0801007387 */ /* 0x0007e20000100800 */
[----:B------:R-:W-:Y:S01]  /*4e80*/  IMAD.IADD R0, R239, 0x1, R0 ;  /* 0x00000001ef007824 */ /* 0x000fe200078e0200 */
[----:B------:R-:W-:Y:S01]  /*4e90*/  CS2R R32, SRZ ;  /* 0x0000000000207805 */ /* 0x000fe2000001ff00 */
[----:B------:R-:W-:Y:S01]  /*4ea0*/  CS2R R26, SRZ ;  /* 0x00000000001a7805 */ /* 0x000fe2000001ff00 */
[----:B------:R5:W-:Y:S01]  /*4eb0*/  STL [R1+0x18], R7 ;  /* 0x0000180701007387 */ /* 0x000be20000100800 */
[----:B------:R-:W-:Y:S01]  /*4ec0*/  CS2R R24, SRZ ;  /* 0x0000000000187805 */ /* 0x000fe2000001ff00 */
[----:B------:R-:W-:Y:S01]  /*4ed0*/  CS2R R22, SRZ ;  /* 0x0000000000167805 */ /* 0x000fe2000001ff00 */
[----:B------:R-:W-:Y:S01]  /*4ee0*/  CS2R R20, SRZ ;  /* 0x0000000000147805 */ /* 0x000fe2000001ff00 */
[----:B------:R1:W-:Y:S01]  /*4ef0*/  STL [R1+0x14], R6 ;  /* 0x0000140601007387 */ /* 0x0003e20000100800 */
[----:B------:R-:W-:Y:S01]  /*4f00*/  IMAD.IADD R229, R227, 0x1, R226 ;  /* 0x00000001e3e57824 */ /* 0x000fe200078e02e2 */
[C---:B------:R-:W-:Y:S01]  /*4f10*/  IADD3 R225, R226.reuse, R222, RZ ;  /* 0x000000dee2e17210 */ /* 0x040fe20007ffe0ff */
[C---:B------:R-:W-:Y:S01]  /*4f20*/  IMAD.IADD R230, R226.reuse, 0x1, R228 ;  /* 0x00000001e2e67824 */ /* 0x040fe200078e02e4 */
[----:B------:R4:W-:Y:S01]  /*4f30*/  STL [R1+0x10], R5 ;  /* 0x0000100501007387 */ /* 0x0009e20000100800 */
[----:B------:R-:W-:Y:S01]  /*4f40*/  IMAD.IADD R224, R226, 0x1, R223 ;  /* 0x00000001e2e07824 */ /* 0x000fe200078e02df */
[----:B------:R-:W-:Y:S01]  /*4f50*/  UIADD3 UR14, UR14, -UR15, URZ ;  /* 0x8000000f0e0e7290 */ /* 0x000fe2000fffe03f */
[C---:B--2---:R-:W-:Y:S01]  /*4f60*/  IADD3 R9, R239.reuse, R9, RZ ;  /* 0x00000009ef097210 */ /* 0x044fe20007ffe0ff */
[----:B---3--:R-:W-:-:S04]  /*4f70*/  IMAD.IADD R8, R239, 0x1, R8 ;  /* 0x00000001ef087824 */ /* 0x008fc800078e0208 */
[----:B------:R-:W-:Y:S01]  /*4f80*/  STL [R1+0x3c], R9 ;  /* 0x00003c0901007387 */ /* 0x000fe20000100800 */
[----:B-----5:R-:W-:-:S03]  /*4f90*/  IMAD.IADD R7, R239, 0x1, R7 ;  /* 0x00000001ef077824 */ /* 0x020fc600078e0207 */
[----:B------:R2:W-:Y:S01]  /*4fa0*/  STL [R1+0xc], R4 ;  /* 0x00000c0401007387 */ /* 0x0005e20000100800 */
[----:B-1----:R-:W-:-:S03]  /*4fb0*/  IADD3 R6, R239, R6, RZ ;  /* 0x00000006ef067210 */ /* 0x002fc60007ffe0ff */
[----:B------:R-:W-:Y:S01]  /*4fc0*/  STL [R1+0x38], R8 ;  /* 0x0000380801007387 */ /* 0x000fe20000100800 */
[----:B----4-:R-:W-:-:S03]  /*4fd0*/  IMAD.IADD R5, R239, 0x1, R5 ;  /* 0x00000001ef057824 */ /* 0x010fc600078e0205 */
[----:B------:R1:W-:Y:S04]  /*4fe0*/  STL [R1+0x8], R0 ;  /* 0x0000080001007387 */ /* 0x0003e80000100800 */
[----:B------:R3:W-:Y:S04]  /*4ff0*/  STL [R1+0x34], R7 ;  /* 0x0000340701007387 */ /* 0x0007e80000100800 */
[----:B------:R3:W-:Y:S04]  /*5000*/  STL [R1+0x30], R6 ;  /* 0x0000300601007387 */ /* 0x0007e80000100800 */
[----:B------:R3:W-:Y:S01]  /*5010*/  STL [R1+0x2c], R5 ;  /* 0x00002c0501007387 */ /* 0x0007e20000100800 */
[C---:B--2---:R-:W-:Y:S01]  /*5020*/  IMAD.IADD R4, R239.reuse, 0x1, R4 ;  /* 0x00000001ef047824 */ /* 0x044fe200078e0204 */
[----:B-1----:R-:W-:-:S05]  /*5030*/  IADD3 R0, R239, R0, RZ ;  /* 0x00000000ef007210 */ /* 0x002fca0007ffe0ff */
[----:B------:R3:W-:Y:S04]  /*5040*/  STL [R1+0x24], R0 ;  /* 0x0000240001007387 */ /* 0x0007e80000100800 */
[----:B------:R3:W-:Y:S02]  /*5050*/  STL [R1+0x28], R4 ;  /* 0x0000280401007387 */ /* 0x0007e40000100800 */
.L_x_357:
[----:B------:R-:W0:Y:S01]  /*5060*/  LDGDEPBAR ;  /* 0x00000000000079af */ /* 0x000e220000000000 */
[C---:B------:R-:W-:Y:S01]  /*5070*/  IMAD.IADD R109, R219.reuse, 0x1, R231 ;  /* 0x00000001db6d7824 */ /* 0x040fe200078e02e7 */
[----:B------:R-:W-:Y:S01]  /*5080*/  USHF.L.U32 UR7, UR6, 0x6, URZ ;  /* 0x0000000606077899 */ /* 0x000fe2000800063f */
[--C-:B------:R-:W-:Y:S01]  /*5090*/  IMAD.IADD R108, R219, 0x1, R226.reuse ;  /* 0x00000001db6c7824 */ /* 0x100fe200078e02e2 */
[----:B------:R-:W-:Y:S01]  /*50a0*/  USHF.L.U32 UR8, UR16, 0x6, URZ ;  /* 0x0000000610087899 */ /* 0x000fe2000800063f */
[----:B---3--:R-:W-:Y:S01]  /*50b0*/  IMAD.IADD R0, R109, 0x1, R226 ;  /* 0x000000016d007824 */ /* 0x008fe200078e02e2 */
[----:B------:R-:W2:Y:S01]  /*50c0*/  LDL R113, [R1+0x50] ;  /* 0x0000500001717983 */ /* 0x000ea20000100800 */
[----:B------:R-:W-:Y:S02]  /*50d0*/  UISETP.GE.AND UP0, UPT, UR7, UR14, UPT ;  /* 0x0000000e0700728c */ /* 0x000fe4000bf06270 */
[----:B------:R-:W-:Y:S02]  /*50e0*/  UIADD3 UR8, UR8, 0x40, URZ ;  /* 0x0000004008087890 */ /* 0x000fe4000fffe03f */
[----:B------:R-:W3:Y:S01]  /*50f0*/  LDL R112, [R1+0x54] ;  /* 0x0000540001707983 */ /* 0x000ee20000100800 */
[----:B------:R-:W-:Y:S02]  /*5100*/  UISETP.GT.AND UP3, UPT, UR6, UR13, UPT ;  /* 0x0000000d0600728c */ /* 0x000fe4000bf64270 */
[----:B------:R-:W-:Y:S02]  /*5110*/  UISETP.LT.AND UP0, UPT, UR8, UR15, UP0 ;  /* 0x0000000f0800728c */ /* 0x000fe40008701270 */
[----:B------:R-:W4:Y:S04]  /*5120*/  LDL R111, [R1] ;  /* 0x00000000016f7983 */ /* 0x000f280000100800 */
[----:B------:R-:W-:Y:S01]  /*5130*/  PLOP3.LUT P0, PT, PT, PT, UP0, 0x80, 0x0 ;  /* 0x000000000000781c */ /* 0x000fe20003f0f008 */
[----:B------:R-:W5:Y:S01]  /*5140*/  LDL R110, [R1+0x4] ;  /* 0x00000400016e7983 */ /* 0x000f620000100800 */
[----:B------:R-:W-:Y:S04]  /*5150*/  DEPBAR.LE SB0, 0x0 ;  /* 0x000080000000791a */ /* 0x000fe80000000000 */
[----:B------:R-:W-:Y:S06]  /*5160*/  BAR.SYNC.DEFER_BLOCKING 0x0 ;  /* 0x0000000000007b1d */ /* 0x000fec0000010000 */
[----:B------:R-:W-:Y:S05]  /*5170*/  LDSM.16.M88.4 R16, [R219] ;  /* 0x00000000db10783b */ /* 0x000fea0000000200 */
[----:B------:R-:W1:Y:S05]  /*5180*/  LDSM.16.M88.4 R8, [R3+0x18000] ;  /* 0x018000000308783b */ /* 0x000e6a0000000200 */
[----:B------:R-:W1:Y:S05]  /*5190*/  LDSM.16.M88.4 R84, [R3+0x18800] ;  /* 0x018800000354783b */ /* 0x000e6a0000000200 */
[----:B------:R-:W-:Y:S05]  /*51a0*/  LDSM.16.M88.4 R88, [R109] ;  /* 0x000000006d58783b */ /* 0x000fea0000000200 */
[----:B------:R-:W1:Y:S05]  /*51b0*/  LDSM.16.M88.4 R92, [R216+0x18000] ;  /* 0x01800000d85c783b */ /* 0x000e6a0000000200 */
[----:B------:R-:W1:Y:S05]  /*51c0*/  LDSM.16.M88.4 R96, [R216+0x18800] ;  /* 0x01880000d860783b */ /* 0x000e6a0000000200 */
[----:B------:R-:W-:Y:S05]  /*51d0*/  LDSM.16.M88.4 R100, [R218+0x18000] ;  /* 0x01800000da64783b */ /* 0x000fea0000000200 */
[----:B------:R-:W-:Y:S01]  /*51e0*/  LDSM.16.M88.4 R104, [R218+0x18800] ;  /* 0x01880000da68783b */ /* 0x000fe20000000200 */
[C---:B-1----:R-:W-:Y:S08]  /*51f0*/  HMMA.16816.F32.BF16 R4, R16.reuse, R8, RZ ;  /* 0x000000081004723c */ /* 0x042ff000000418ff */
[C---:B------:R-:W-:Y:S08]  /*5200*/  HMMA.16816.F32.BF16 R8, R16.reuse, R10, RZ ;  /* 0x0000000a1008723c */ /* 0x040ff000000418ff */
[C---:B------:R-:W-:Y:S08]  /*5210*/  HMMA.16816.F32.BF16 R12, R16.reuse, R84, RZ ;  /* 0x00000054100c723c */ /* 0x040ff000000418ff */
[----:B------:R-:W-:Y:S01]  /*5220*/  HMMA.16816.F32.BF16 R16, R16, R86, RZ ;  /* 0x000000561010723c */ /* 0x000fe200000418ff */
[----:B------:R-:W1:Y:S07]  /*5230*/  LDSM.16.M88.4 R84, [R108] ;  /* 0x000000006c54783b */ /* 0x000e6e0000000200 */
[C---:B------:R-:W-:Y:S08]  /*5240*/  HMMA.16816.F32.BF16 R4, R88.reuse, R92, R4 ;  /* 0x0000005c5804723c */ /* 0x040ff00000041804 */
[C---:B------:R-:W-:Y:S01]  /*5250*/  HMMA.16816.F32.BF16 R8, R88.reuse, R94, R8 ;  /* 0x0000005e5808723c */ /* 0x040fe20000041808 */
[----:B------:R-:W-:Y:S07]  /*5260*/  LDSM.16.M88.4 R92, [R217+0x18000] ;  /* 0x01800000d95c783b */ /* 0x000fee0000000200 */
[C---:B------:R-:W-:Y:S08]  /*5270*/  HMMA.16816.F32.BF16 R12, R88.reuse, R96, R12 ;  /* 0x00000060580c723c */ /* 0x040ff0000004180c */
[----:B------:R-:W-:Y:S01]  /*5280*/  HMMA.16816.F32.BF16 R16, R88, R98, R16 ;  /* 0x000000625810723c */ /* 0x000fe20000041810 */
[----:B------:R-:W1:Y:S05]  /*5290*/  LDSM.16.M88.4 R88, [R0] ;  /* 0x000000000058783b */ /* 0x000e6a0000000200 */
[----:B------:R-:W1:Y:S02]  /*52a0*/  LDSM.16.M88.4 R96, [R217+0x18800] ;  /* 0x01880000d960783b */ /* 0x000e640000000200 */
[C---:B-1----:R-:W-:Y:S08]  /*52b0*/  HMMA.16816.F32.BF16 R4, R84.reuse, R100, R4 ;  /* 0x000000645404723c */ /* 0x042ff00000041804 */
[C---:B------:R-:W-:Y:S01]  /*52c0*/  HMMA.16816.F32.BF16 R8, R84.reuse, R102, R8 ;  /* 0x000000665408723c */ /* 0x040fe20000041808 */
[----:B------:R-:W-:Y:S07]  /*52d0*/  LDSM.16.M88.4 R100, [R3+0x1a000] ;  /* 0x01a000000364783b */ /* 0x000fee0000000200 */
[C---:B------:R-:W-:Y:S08]  /*52e0*/  HMMA.16816.F32.BF16 R12, R84.reuse, R104, R12 ;  /* 0x00000068540c723c */ /* 0x040ff0000004180c */
[----:B------:R-:W-:Y:S01]  /*52f0*/  HMMA.16816.F32.BF16 R16, R84, R106, R16 ;  /* 0x0000006a5410723c */ /* 0x000fe20000041810 */
[----:B------:R-:W1:Y:S05]  /*5300*/  LDSM.16.M88.4 R84, [R219+0x2000] ;  /* 0x00200000db54783b */ /* 0x000e6a0000000200 */
[----:B------:R-:W1:Y:S02]  /*5310*/  LDSM.16.M88.4 R104, [R3+0x1a800] ;  /* 0x01a800000368783b */ /* 0x000e640000000200 */
[C---:B------:R-:W-:Y:S08]  /*5320*/  HMMA.16816.F32.BF16 R4, R88.reuse, R92, R4 ;  /* 0x0000005c5804723c */ /* 0x040ff00000041804 */
[C---:B------:R-:W-:Y:S01]  /*5330*/  HMMA.16816.F32.BF16 R8, R88.reuse, R94, R8 ;  /* 0x0000005e5808723c */ /* 0x040fe20000041808 */
[----:B------:R-:W-:Y:S07]  /*5340*/  LDSM.16.M88.4 R92, [R216+0x1a000] ;  /* 0x01a00000d85c783b */ /* 0x000fee0000000200 */
[C---:B------:R-:W-:Y:S08]  /*5350*/  HMMA.16816.F32.BF16 R12, R88.reuse, R96, R12 ;  /* 0x00000060580c723c */ /* 0x040ff0000004180c */
[----:B------:R-:W-:Y:S01]  /*5360*/  HMMA.16816.F32.BF16 R16, R88, R98, R16 ;  /* 0x000000625810723c */ /* 0x000fe20000041810 */
[----:B------:R-:W1:Y:S05]  /*5370*/  LDSM.16.M88.4 R88, [R109+0x2000] ;  /* 0x002000006d58783b */ /* 0x000e6a0000000200 */
[----:B------:R-:W1:Y:S02]  /*5380*/  LDSM.16.M88.4 R96, [R216+0x1a800] ;  /* 0x01a80000d860783b */ /* 0x000e640000000200 */
[C---:B-1----:R-:W-:Y:S08]  /*5390*/  HMMA.16816.F32.BF16 R4, R84.reuse, R100, R4 ;  /* 0x000000645404723c */ /* 0x042ff00000041804 */
[C---:B------:R-:W-:Y:S01]  /*53a0*/  HMMA.16816.F32.BF16 R8, R84.reuse, R102, R8 ;  /* 0x000000665408723c */ /* 0x040fe20000041808 */
[----:B------:R-:W-:Y:S07]  /*53b0*/  LDSM.16.M88.4 R100, [R218+0x1a000] ;  /* 0x01a00000da64783b */ /* 0x000fee0000000200 */
[C---:B------:R-:W-:Y:S08]  /*53c0*/  HMMA.16816.F32.BF16 R12, R84.reuse, R104, R12 ;  /* 0x00000068540c723c */ /* 0x040ff0000004180c */
[----:B------:R-:W-:Y:S01]  /*53d0*/  HMMA.16816.F32.BF16 R16, R84, R106, R16 ;  /* 0x0000006a5410723c */ /* 0x000fe20000041810 */
[----:B------:R-:W1:Y:S05]  /*53e0*/  LDSM.16.M88.4 R84, [R108+0x2000] ;  /* 0x002000006c54783b */ /* 0x000e6a0000000200 */
[----:B------:R-:W2:Y:S02]  /*53f0*/  LDSM.16.M88.4 R104, [R218+0x1a800] ;  /* 0x01a80000da68783b */ /* 0x000ea40000000200 */
[C---:B------:R-:W-:Y:S08]  /*5400*/  HMMA.16816.F32.BF16 R4, R88.reuse, R92, R4 ;  /* 0x0000005c5804723c */ /* 0x040ff00000041804 */
[C---:B------:R-:W-:Y:S01]  /*5410*/  HMMA.16816.F32.BF16 R8, R88.reuse, R94, R8 ;  /* 0x0000005e5808723c */ /* 0x040fe20000041808 */
[----:B------:R-:W-:Y:S07]  /*5420*/  LDSM.16.M88.4 R92, [R217+0x1a000] ;  /* 0x01a00000d95c783b */ /* 0x000fee0000000200 */
[C---:B------:R-:W-:Y:S08]  /*5430*/  HMMA.16816.F32.BF16 R12, R88.reuse, R96, R12 ;  /* 0x00000060580c723c */ /* 0x040ff0000004180c */
[----:B------:R-:W-:Y:S01]  /*5440*/  HMMA.16816.F32.BF16 R16, R88, R98, R16 ;  /* 0x000000625810723c */ /* 0x000fe20000041810 */
[----:B------:R-:W3:Y:S05]  /*5450*/  LDSM.16.M88.4 R88, [R0+0x2000] ;  /* 0x002000000058783b */ /* 0x000eea0000000200 */
[----:B------:R-:W5:Y:S02]  /*5460*/  LDSM.16.M88.4 R96, [R217+0x1a800] ;  /* 0x01a80000d960783b */ /* 0x000f640000000200 */
[C---:B-1----:R-:W-:Y:S08]  /*5470*/  HMMA.16816.F32.BF16 R4, R84.reuse, R100, R4 ;  /* 0x000000645404723c */ /* 0x042ff00000041804 */
[C---:B------:R-:W-:Y:S01]  /*5480*/  HMMA.16816.F32.BF16 R8, R84.reuse, R102, R8 ;  /* 0x000000665408723c */ /* 0x040fe20000041808 */
[----:B------:R-:W-:Y:S07]  /*5490*/  LDSM.16.M88.4 R100, [R3+0x1c000] ;  /* 0x01c000000364783b */ /* 0x000fee0000000200 */
[C---:B--2---:R-:W-:Y:S08]  /*54a0*/  HMMA.16816.F32.BF16 R12, R84.reuse, R104, R12 ;  /* 0x00000068540c723c */ /* 0x044ff0000004180c */
[----:B------:R-:W-:Y:S01]  /*54b0*/  HMMA.16816.F32.BF16 R16, R84, R106, R16 ;  /* 0x0000006a5410723c */ /* 0x000fe20000041810 */
[----:B------:R-:W1:Y:S02]  /*54c0*/  LDSM.16.M88.4 R84, [R219+0x4000] ;  /* 0x00400000db54783b */ /* 0x000e640000000200 */
[----:B----4-:R-:W-:Y:S03]  /*54d0*/  FSETP.NEU.FTZ.AND P1, PT, R111, -INF , PT ;  /* 0xff8000006f00780b */ /* 0x010fe60003f3d000 */
[----:B------:R-:W2:Y:S02]  /*54e0*/  LDSM.16.M88.4 R104, [R3+0x1c800] ;  /* 0x01c800000368783b */ /* 0x000ea40000000200 */
[C---:B---3--:R-:W-:Y:S08]  /*54f0*/  HMMA.16816.F32.BF16 R4, R88.reuse, R92, R4 ;  /* 0x0000005c5804723c */ /* 0x048ff00000041804 */
[C---:B------:R-:W-:Y:S01]  /*5500*/  HMMA.16816.F32.BF16 R8, R88.reuse, R94, R8 ;  /* 0x0000005e5808723c */ /* 0x040fe20000041808 */
[----:B------:R-:W-:Y:S07]  /*5510*/  LDSM.16.M88.4 R92, [R216+0x1c000] ;  /* 0x01c00000d85c783b */ /* 0x000fee0000000200 */
[C---:B-----5:R-:W-:Y:S08]  /*5520*/  HMMA.16816.F32.BF16 R12, R88.reuse, R96, R12 ;  /* 0x00000060580c723c */ /* 0x060ff0000004180c */
[----:B------:R-:W-:Y:S01]  /*5530*/  HMMA.16816.F32.BF16 R16, R88, R98, R16 ;  /* 0x000000625810723c */ /* 0x000fe20000041810 */
[----:B------:R-:W3:Y:S05]  /*5540*/  LDSM.16.M88.4 R88, [R109+0x4000] ;  /* 0x004000006d58783b */ /* 0x000eea0000000200 */
[----:B------:R-:W4:Y:S02]  /*5550*/  LDSM.16.M88.4 R96, [R216+0x1c800] ;  /* 0x01c80000d860783b */ /* 0x000f240000000200 */
[C---:B-1----:R-:W-:Y:S08]  /*5560*/  HMMA.16816.F32.BF16 R4, R84.reuse, R100, R4 ;  /* 0x000000645404723c */ /* 0x042ff00000041804 */
[C---:B------:R-:W-:Y:S01]  /*5570*/  HMMA.16816.F32.BF16 R8, R84.reuse, R102, R8 ;  /* 0x000000665408723c */ /* 0x040fe20000041808 */
[----:B------:R-:W-:Y:S07]  /*5580*/  LDSM.16.M88.4 R100, [R218+0x1c000] ;  /* 0x01c00000da64783b */ /* 0x000fee0000000200 */
[C---:B--2---:R-:W-:Y:S08]  /*5590*/  HMMA.16816.F32.BF16 R12, R84.reuse, R104, R12 ;  /* 0x00000068540c723c */ /* 0x044ff0000004180c */
[----:B------:R-:W-:Y:S01]  /*55a0*/  HMMA.16816.F32.BF16 R16, R84, R106, R16 ;  /* 0x0000006a5410723c */ /* 0x000fe20000041810 */
[----:B------:R-:W1:Y:S05]  /*55b0*/  LDSM.16.M88.4 R84, [R108+0x4000] ;  /* 0x004000006c54783b */ /* 0x000e6a0000000200 */
[----:B------:R-:W2:Y:S02]  /*55c0*/  LDSM.16.M88.4 R104, [R218+0x1c800] ;  /* 0x01c80000da68783b */ /* 0x000ea40000000200 */
[C---:B---3--:R-:W-:Y:S08]  /*55d0*/  HMMA.16816.F32.BF16 R4, R88.reuse, R92, R4 ;  /* 0x0000005c5804723c */ /* 0x048ff00000041804 */
[C---:B------:R-:W-:Y:S01]  /*55e0*/  HMMA.16816.F32.BF16 R8, R88.reuse, R94, R8 ;  /* 0x0000005e5808723c */ /* 0x040fe20000041808 */
[----:B------:R-:W-:Y:S07]  /*55f0*/  LDSM.16.M88.4 R92, [R217+0x1c000] ;  /* 0x01c00000d95c783b */ /* 0x000fee0000000200 */
[C---:B----4-:R-:W-:Y:S08]  /*5600*/  HMMA.16816.F32.BF16 R12, R88.reuse, R96, R12 ;  /* 0x00000060580c723c */ /* 0x050ff0000004180c */
        /* <DEDUP_REMOVED lines=29> */
[----:B------:R3:W4:Y:S07]  /*57e0*/  LDSM.16.M88.4 R88, [R0+0x6000] ;  /* 0x006000000058783b */ /* 0x00072e0000000200 */
[C---:B-1----:R-:W-:Y:S08]  /*57f0*/  HMMA.16816.F32.BF16 R4, R84.reuse, R100, R4 ;  /* 0x000000645404723c */ /* 0x042ff00000041804 */
[C---:B------:R-:W-:Y:S01]  /*5800*/  HMMA.16816.F32.BF16 R8, R84.reuse, R102, R8 ;  /* 0x000000665408723c */ /* 0x040fe20000041808 */
[----:B---3--:R-:W-:Y:S07]  /*5810*/  IMAD.U32 R0, RZ, RZ, UR16 ;  /* 0x00000010ff007e24 */ /* 0x008fee000f8e00ff */
[C---:B--2---:R-:W-:Y:S04]  /*5820*/  HMMA.16816.F32.BF16 R12, R84.reuse, R104, R12 ;  /* 0x00000068540c723c */ /* 0x044fe8000004180c */
[----:B------:R-:W-:Y:S02]  /*5830*/  @!P0 IMAD R0, R0, 0x40, R112 ;  /* 0x0000004000008824 */ /* 0x000fe400078e0270 */
[----:B------:R-:W2:Y:S02]  /*5840*/  LDL R112, [R1+0x40] ;  /* 0x0000400001707983 */ /* 0x000ea40000100800 */
[----:B------:R-:W-:Y:S04]  /*5850*/  HMMA.16816.F32.BF16 R16, R84, R106, R16 ;  /* 0x0000006a5410723c */ /* 0x000fe80000041810 */
[----:B------:R-:W-:Y:S03]  /*5860*/  @!P0 IADD3 R97, R0, 0x1, RZ ;  /* 0x0000000100618810 */ /* 0x000fe60007ffe0ff */
[----:B------:R-:W-:Y:S01]  /*5870*/  @!P0 IADD3 R84, R113, UR7, RZ ;  /* 0x0000000771548c10 */ /* 0x000fe2000fffe0ff */
[C---:B----4-:R-:W-:Y:S05]  /*5880*/  HMMA.16816.F32.BF16 R4, R88.reuse, R92, R4 ;  /* 0x0000005c5804723c */ /* 0x050fea0000041804 */
[----:B------:R-:W-:Y:S02]  /*5890*/  @!P0 IMNMX R96, R84, UR15, PT ;  /* 0x0000000f54608c17 */ /* 0x000fe4000b800200 */
[----:B------:R-:W-:Y:S01]  /*58a0*/  FMUL.FTZ R93, R111, 1.4426950216293334961 ;  /* 0x3fb8aa3b6f5d7820 */ /* 0x000fe20000410000 */
[C---:B------:R-:W-:Y:S01]  /*58b0*/  HMMA.16816.F32.BF16 R8, R88.reuse, R94, R8 ;  /* 0x0000005e5808723c */ /* 0x040fe20000041808 */
[----:B------:R-:W3:Y:S02]  /*58c0*/  LDL R94, [R1+0x44] ;  /* 0x00004400015e7983 */ /* 0x000ee40000100800 */
[-C--:B------:R-:W-:Y:S02]  /*58d0*/  @!P0 ISETP.GE.AND P2, PT, R0, R96.reuse, PT ;  /* 0x000000600000820c */ /* 0x080fe40003f46270 */
[----:B------:R-:W-:Y:S02]  /*58e0*/  FSEL R93, R93, RZ, P1 ;  /* 0x000000ff5d5d7208 */ /* 0x000fe40000800000 */
[----:B------:R-:W-:Y:S02]  /*58f0*/  @!P0 IADD3 R92, R84, 0x8, RZ ;  /* 0x00000008545c8810 */ /* 0x000fe40007ffe0ff */
[----:B------:R-:W1:Y:S01]  /*5900*/  LDSM.16.M88.4 R84, [R217+0x1e800] ;  /* 0x01e80000d954783b */ /* 0x000e620000000200 */
[----:B------:R-:W-:Y:S02]  /*5910*/  @!P0 ISETP.GE.AND P1, PT, R97, R96, PT ;  /* 0x000000606100820c */ /* 0x000fe40003f26270 */
[----:B------:R-:W-:Y:S04]  /*5920*/  @!P0 IMNMX R92, R92, UR15, PT ;  /* 0x0000000f5c5c8c17 */ /* 0x000fe8000b800200 */
[----:B------:R-:W-:Y:S02]  /*5930*/  @!P0 FSEL R4, R4, -INF , !P2 ;  /* 0xff80000004048808 */ /* 0x000fe40005000000 */
[-C--:B------:R-:W-:Y:S02]  /*5940*/  @!P0 ISETP.GE.AND P2, PT, R0, R92.reuse, PT ;  /* 0x0000005c0000820c */ /* 0x080fe40003f46270 */
[----:B------:R-:W-:Y:S01]  /*5950*/  @!P0 FSEL R5, R5, -INF , !P1 ;  /* 0xff80000005058808 */ /* 0x000fe20004800000 */
[--C-:B------:R-:W-:Y:S01]  /*5960*/  FFMA.FTZ R4, R4, c[0x0][0x23c], -R93.reuse ;  /* 0x00008f0004047a23 */ /* 0x100fe2000001085d */
[----:B------:R-:W-:Y:S02]  /*5970*/  FSETP.NEU.FTZ.AND P1, PT, R110, -INF , PT ;  /* 0xff8000006e00780b */ /* 0x000fe40003f3d000 */
[----:B------:R-:W-:Y:S01]  /*5980*/  @!P0 FSEL R6, R6, -INF , !P2 ;  /* 0xff80000006068808 */ /* 0x000fe20005000000 */
[----:B------:R4:W-:Y:S01]  /*5990*/  MUFU.EX2 R105, R4 ;  /* 0x0000000400697308 */ /* 0x0009e20000000800 */
[--C-:B------:R-:W-:Y:S09]  /*59a0*/  FFMA.FTZ R5, R5, c[0x0][0x23c], -R93.reuse ;  /* 0x00008f0005057a23 */ /* 0x100ff2000001085d */
[----:B------:R5:W5:Y:S01]  /*59b0*/  MUFU.EX2 R109, R5 ;  /* 0x00000005006d7308 */ /* 0x000b620000000800 */
[C---:B-1----:R-:W-:Y:S03]  /*59c0*/  HMMA.16816.F32.BF16 R12, R88.reuse, R84, R12 ;  /* 0x00000054580c723c */ /* 0x042fe6000004180c */
[----:B----4-:R-:W-:Y:S05]  /*59d0*/  FMUL.FTZ R4, R110, 1.4426950216293334961 ;  /* 0x3fb8aa3b6e047820 */ /* 0x010fea0000410000 */
[----:B------:R-:W-:Y:S04]  /*59e0*/  HMMA.16816.F32.BF16 R16, R88, R86, R16 ;  /* 0x000000565810723c */ /* 0x000fe80000041810 */
[----:B------:R-:W-:Y:S02]  /*59f0*/  FSEL R4, R4, RZ, P1 ;  /* 0x000000ff04047208 */ /* 0x000fe40000800000 */
[----:B------:R-:W-:Y:S02]  /*5a00*/  @!P0 ISETP.GE.AND P1, PT, R97, R92, PT ;  /* 0x0000005c6100820c */ /* 0x000fe40003f26270 */
[----:B-----5:R-:W-:Y:S01]  /*5a10*/  @!P0 IADD3 R5, R0, 0x8, RZ ;  /* 0x0000000800058810 */ /* 0x020fe20007ffe0ff */
[--C-:B------:R-:W-:Y:S03]  /*5a20*/  FFMA.FTZ R6, R6, c[0x0][0x23c], -R4.reuse ;  /* 0x00008f0006067a23 */ /* 0x100fe60000010804 */
[----:B------:R-:W-:Y:S01]  /*5a30*/  @!P0 FSEL R7, R7, -INF , !P1 ;  /* 0xff80000007078808 */ /* 0x000fe20004800000 */
[----:B------:R1:W-:Y:S01]  /*5a40*/  MUFU.EX2 R110, R6 ;  /* 0x00000006006e7308 */ /* 0x0003e20000000800 */
[-C--:B------:R-:W-:Y:S03]  /*5a50*/  @!P0 ISETP.GE.AND P1, PT, R5, R96.reuse, PT ;  /* 0x000000600500820c */ /* 0x080fe60003f26270 */
[--C-:B------:R-:W-:Y:S01]  /*5a60*/  FFMA.FTZ R7, R7, c[0x0][0x23c], -R4.reuse ;  /* 0x00008f0007077a23 */ /* 0x100fe20000010804 */
[----:B------:R-:W-:Y:S05]  /*5a70*/  @!P0 FSEL R8, R8, -INF , !P1 ;  /* 0xff80000008088808 */ /* 0x000fea0004800000 */
[----:B------:R-:W-:Y:S01]  /*5a80*/  MUFU.EX2 R111, R7 ;  /* 0x00000007006f7308 */ /* 0x000fe20000000800 */
[--C-:B------:R-:W-:Y:S09]  /*5a90*/  FFMA.FTZ R8, R8, c[0x0][0x23c], -R93.reuse ;  /* 0x00008f0008087a23 */ /* 0x100ff2000001085d */
[----:B------:R-:W-:Y:S01]  /*5aa0*/  MUFU.EX2 R106, R8 ;  /* 0x00000008006a7308 */ /* 0x000fe20000000800 */
[----:B-1----:R-:W-:Y:S04]  /*5ab0*/  @!P0 IADD3 R6, R0, 0x9, RZ ;  /* 0x0000000900068810 */ /* 0x002fe80007ffe0ff */
[----:B------:R-:W-:Y:S04]  /*5ac0*/  @!P0 ISETP.GE.AND P1, PT, R6, R96, PT ;  /* 0x000000600600820c */ /* 0x000fe80003f26270 */
[----:B------:R-:W-:Y:S02]  /*5ad0*/  @!P0 FSEL R9, R9, -INF , !P1 ;  /* 0xff80000009098808 */ /* 0x000fe40004800000 */
[-C--:B------:R-:W-:Y:S02]  /*5ae0*/  @!P0 ISETP.GE.AND P1, PT, R5, R92.reuse, PT ;  /* 0x0000005c0500820c */ /* 0x080fe40003f26270 */
[----:B------:R-:W-:Y:S01]  /*5af0*/  @!P0 IADD3 R5, R0, 0x10, RZ ;  /* 0x0000001000058810 */ /* 0x000fe20007ffe0ff */
[--C-:B------:R-:W-:Y:S01]  /*5b00*/  FFMA.FTZ R9, R9, c[0x0][0x23c], -R93.reuse ;  /* 0x00008f0009097a23 */ /* 0x100fe2000001085d */
[----:B------:R-:W-:Y:S02]  /*5b10*/  @!P0 FSEL R10, R10, -INF , !P1 ;  /* 0xff8000000a0a8808 */ /* 0x000fe40004800000 */
[----:B------:R-:W-:Y:S01]  /*5b20*/  @!P0 ISETP.GE.AND P1, PT, R6, R92, PT ;  /* 0x0000005c0600820c */ /* 0x000fe20003f26270 */
[----:B------:R-:W1:Y:S01]  /*5b30*/  MUFU.EX2 R104, R9 ;  /* 0x0000000900687308 */ /* 0x000e620000000800 */
[----:B------:R-:W-:Y:S01]  /*5b40*/  @!P0 IADD3 R6, R0, 0x11, RZ ;  /* 0x0000001100068810 */ /* 0x000fe20007ffe0ff */
        /* <DEDUP_REMOVED lines=9> */
[-C--:B------:R-:W-:Y:S02]  /*5be0*/  @!P0 ISETP.GE.AND P1, PT, R5, R92.reuse, PT ;  /* 0x0000005c0500820c */ /* 0x080fe40003f26270 */
[----:B------:R-:W-:Y:S01]  /*5bf0*/  @!P0 IADD3 R5, R0, 0x18, RZ ;  /* 0x0000001800058810 */ /* 0x000fe20007ffe0ff */
[----:B------:R-:W4:Y:S01]  /*5c00*/  MUFU.EX2 R107, R11 ;  /* 0x0000000b006b7308 */ /* 0x000f220000000800 */
[----:B------:R-:W-:Y:S01]  /*5c10*/  @!P0 FSEL R14, R14, -INF , !P1 ;  /* 0xff8000000e0e8808 */ /* 0x000fe20004800000 */
[--C-:B------:R-:W-:Y:S01]  /*5c20*/  FFMA.FTZ R13, R13, c[0x0][0x23c], -R93.reuse ;  /* 0x00008f000d0d7a23 */ /* 0x100fe2000001085d */
[----:B------:R-:W-:Y:S02]  /*5c30*/  @!P0 ISETP.GE.AND P1, PT, R6, R92, PT ;  /* 0x0000005c0600820c */ /* 0x000fe40003f26270 */
[----:B------:R-:W-:Y:S01]  /*5c40*/  @!P0 IADD3 R0, R0, 0x19, RZ ;  /* 0x0000001900008810 */ /* 0x000fe20007ffe0ff */
[--C-:B------:R-:W-:Y:S01]  /*5c50*/  FFMA.FTZ R14, R14, c[0x0][0x23c], -R4.reuse ;  /* 0x00008f000e0e7a23 */ /* 0x100fe20000010804 */
[----:B------:R-:W-:Y:S02]  /*5c60*/  @!P0 FSEL R15, R15, -INF , !P1 ;  /* 0xff8000000f0f8808 */ /* 0x000fe40004800000 */
[-C--:B------:R-:W-:Y:S01]  /*5c70*/  @!P0 ISETP.GE.AND P1, PT, R5, R96.reuse, PT ;  /* 0x000000600500820c */ /* 0x080fe20003f26270 */
[----:B------:R-:W-:Y:S02]  /*5c80*/  MUFU.EX2 R103, R12 ;  /* 0x0000000c00677308 */ /* 0x000fe40000000800 */
[--C-:B------:R-:W-:Y:S01]  /*5c90*/  FFMA.FTZ R15, R15, c[0x0][0x23c], -R4.reuse ;  /* 0x00008f000f0f7a23 */ /* 0x100fe20000010804 */
[----:B------:R-:W-:Y:S02]  /*5ca0*/  @!P0 FSEL R16, R16, -INF , !P1 ;  /* 0xff80000010108808 */ /* 0x000fe40004800000 */
[----:B------:R-:W-:Y:S03]  /*5cb0*/  @!P0 ISETP.GE.AND P1, PT, R0, R96, PT ;  /* 0x000000600000820c */ /* 0x000fe60003f26270 */
[--C-:B------:R-:W-:Y:S01]  /*5cc0*/  FFMA.FTZ R16, R16, c[0x0][0x23c], -R93.reuse ;  /* 0x00008f0010107a23 */ /* 0x100fe2000001085d */
[----:B------:R-:W-:Y:S01]  /*5cd0*/  @!P0 FSEL R17, R17, -INF , !P1 ;  /* 0xff80000011118808 */ /* 0x000fe20004800000 */
[----:B------:R-:W5:Y:S01]  /*5ce0*/  MUFU.EX2 R100, R13 ;  /* 0x0000000d00647308 */ /* 0x000f620000000800 */
[-C--:B------:R-:W-:Y:S02]  /*5cf0*/  @!P0 ISETP.GE.AND P1, PT, R5, R92.reuse, PT ;  /* 0x0000005c0500820c */ /* 0x080fe40003f26270 */
[----:B------:R-:W-:Y:S01]  /*5d00*/  F2FP.BF16.PACK_AB R5, R109, R105 ;  /* 0x000000696d05723e */ /* 0x000fe200000010ff */
[----:B------:R-:W-:Y:S01]  /*5d10*/  FFMA.FTZ R93, R17, c[0x0][0x23c], -R93 ;  /* 0x00008f00115d7a23 */ /* 0x000fe2000001085d */
[----:B------:R-:W-:Y:S02]  /*5d20*/  @!P0 FSEL R18, R18, -INF , !P1 ;  /* 0xff80000012128808 */ /* 0x000fe40004800000 */
[----:B------:R-:W-:Y:S01]  /*5d30*/  @!P0 ISETP.GE.AND P1, PT, R0, R92, PT ;  /* 0x0000005c0000820c */ /* 0x000fe20003f26270 */
[----:B------:R5:W-:Y:S01]  /*5d40*/  STS [R246+0x2a000], R5 ;  /* 0x02a00005f6007388 */ /* 0x000be20000000800 */
[----:B-1----:R-:W-:Y:S01]  /*5d50*/  F2FP.BF16.PACK_AB R0, R104, R106 ;  /* 0x0000006a6800723e */ /* 0x002fe200000010ff */
[--C-:B------:R-:W-:Y:S01]  /*5d60*/  FFMA.FTZ R18, R18, c[0x0][0x23c], -R4.reuse ;  /* 0x00008f0012127a23 */ /* 0x100fe20000010804 */
[----:B------:R-:W-:Y:S01]  /*5d70*/  @!P0 FSEL R19, R19, -INF , !P1 ;  /* 0xff80000013138808 */ /* 0x000fe20004800000 */
[----:B------:R-:W-:Y:S01]  /*5d80*/  MUFU.EX2 R102, R14 ;  /* 0x0000000e00667308 */ /* 0x000fe20000000800 */
[----:B----4-:R-:W-:Y:S02]  /*5d90*/  F2FP.BF16.PACK_AB R7, R107, R108 ;  /* 0x0000006c6b07723e */ /* 0x010fe400000010ff */
[----:B------:R-:W-:Y:S01]  /*5da0*/  PLOP3.LUT P1, PT, PT, PT, UP3, 0x80, 0x0 ;  /* 0x000000000000781c */ /* 0x000fe20003f2f038 */
[----:B------:R-:W-:Y:S06]  /*5db0*/  FFMA.FTZ R4, R19, c[0x0][0x23c], -R4 ;  /* 0x00008f0013047a23 */ /* 0x000fec0000010804 */
[----:B------:R1:W-:Y:S01]  /*5dc0*/  MUFU.EX2 R98, R4 ;  /* 0x0000000400627308 */ /* 0x0003e20000000800 */
[----:B-----5:R-:W-:Y:S09]  /*5dd0*/  F2FP.BF16.PACK_AB R6, R100, R103 ;  /* 0x000000676406723e */ /* 0x020ff200000010ff */
[----:B------:R-:W4:Y:S10]  /*5de0*/  MUFU.EX2 R101, R15 ;  /* 0x0000000f00657308 */ /* 0x000f340000000800 */
[----:B------:R-:W-:Y:S01]  /*5df0*/  MUFU.EX2 R97, R16 ;  /* 0x0000001000617308 */ /* 0x000fe20000000800 */
[----:B-1----:R-:W-:Y:S05]  /*5e00*/  F2FP.BF16.PACK_AB R4, R111, R110 ;  /* 0x0000006e6f04723e */ /* 0x002fea00000010ff */
[----:B------:R-:W-:Y:S04]  /*5e10*/  STS [R246+0x2a400], R4 ;  /* 0x02a40004f6007388 */ /* 0x000fe80000000800 */
[----:B------:R-:W1:Y:S01]  /*5e20*/  MUFU.EX2 R99, R18 ;  /* 0x0000001200637308 */ /* 0x000e620000000800 */
[----:B------:R1:W-:Y:S01]  /*5e30*/  STS [R249+0x2a000], R0 ;  /* 0x02a00000f9007388 */ /* 0x0003e20000000800 */
[----:B----4-:R-:W-:Y:S04]  /*5e40*/  F2FP.BF16.PACK_AB R5, R101, R102 ;  /* 0x000000666505723e */ /* 0x010fe800000010ff */
[----:B------:R-:W-:Y:S04]  /*5e50*/  STS [R249+0x2a400], R7 ;  /* 0x02a40007f9007388 */ /* 0x000fe80000000800 */
[----:B------:R-:W4:Y:S01]  /*5e60*/  MUFU.EX2 R96, R93 ;  /* 0x0000005d00607308 */ /* 0x000f220000000800 */
[----:B------:R-:W-:Y:S05]  /*5e70*/  STS [R247+0x2a000], R6 ;  /* 0x02a00006f7007388 */ /* 0x000fea0000000800 */
[----:B------:R-:W-:Y:S01]  /*5e80*/  STS [R247+0x2a400], R5 ;  /* 0x02a40005f7007388 */ /* 0x000fe20000000800 */
[----:B-1----:R-:W-:Y:S02]  /*5e90*/  F2FP.BF16.PACK_AB R0, R98, R99 ;  /* 0x000000636200723e */ /* 0x002fe400000010ff */
[----:B----4-:R-:W-:Y:S03]  /*5ea0*/  F2FP.BF16.PACK_AB R4, R96, R97 ;  /* 0x000000616004723e */ /* 0x010fe600000010ff */
[----:B------:R-:W-:Y:S05]  /*5eb0*/  STS [R248+0x2a400], R0 ;  /* 0x02a40000f8007388 */ /* 0x000fea0000000800 */
[----:B------:R-:W-:Y:S05]  /*5ec0*/  STS [R248+0x2a000], R4 ;  /* 0x02a00004f8007388 */ /* 0x000fea0000000800 */
[----:B------:R-:W-:Y:S05]  /*5ed0*/  LDSM.16.M88.4 R16, [R222+0x10000] ;  /* 0x01000000de10783b */ /* 0x000fea0000000200 */
[----:B------:R-:W1:Y:S05]  /*5ee0*/  LDSM.16.M88.4 R8, [R3+0x20000] ;  /* 0x020000000308783b */ /* 0x000e6a0000000200 */
[----:B------:R-:W4:Y:S05]  /*5ef0*/  LDSM.16.M88.4 R84, [R3+0x20800] ;  /* 0x020800000354783b */ /* 0x000f2a0000000200 */
[----:B------:R-:W-:Y:S01]  /*5f00*/  LDSM.16.M88.4 R88, [R223+0x10000] ;  /* 0x01000000df58783b */ /* 0x000fe20000000200 */
[C---:B-1----:R-:W-:Y:S08]  /*5f10*/  HMMA.16816.F32.BF16 R4, R16.reuse, R8, RZ ;  /* 0x000000081004723c */ /* 0x042ff000000418ff */
[C---:B------:R-:W-:Y:S01]  /*5f20*/  HMMA.16816.F32.BF16 R8, R16.reuse, R10, RZ ;  /* 0x0000000a1008723c */ /* 0x040fe200000418ff */
[----:B---3--:R-:W-:Y:S04]  /*5f30*/  IADD3 R94, P0, R94, UR12, RZ ;  /* 0x0000000c5e5e7c10 */ /* 0x008fe8000ff1e0ff */
[----:B--2---:R-:W-:Y:S01]  /*5f40*/  IADD3.X R95, R112, UR11, RZ, P0, !PT ;  /* 0x0000000b705f7c10 */ /* 0x004fe200087fe4ff */
[----:B------:R-:W-:Y:S02]  /*5f50*/  IMAD.MOV.U32 R112, RZ, RZ, c[0x0][0x22c] ;  /* 0x00008b00ff707624 */ /* 0x000fe400078e00ff */
[C---:B----4-:R-:W-:Y:S02]  /*5f60*/  HMMA.16816.F32.BF16 R12, R16.reuse, R84, RZ ;  /* 0x00000054100c723c */ /* 0x050fe400000418ff */
[----:B------:R-:W2:Y:S02]  /*5f70*/  LDG.E R92, [R94.64] ;  /* 0x000000045e5c7981 */ /* 0x000ea4000c1e1900 */
[----:B------:R-:W-:Y:S03]  /*5f80*/  IMAD R112, R112, c[0x0][0x1c0], RZ ;  /* 0x0000700070707a24 */ /* 0x000fe600078e02ff */
[----:B------:R1:W3:Y:S01]  /*5f90*/  LDG.E R0, [R94.64+0x20] ;  /* 0x000020045e007981 */ /* 0x0002e2000c1e1900 */
[----:B------:R-:W-:Y:S01]  /*5fa0*/  HMMA.16816.F32.BF16 R16, R16, R86, RZ ;  /* 0x000000561010723c */ /* 0x000fe200000418ff */
[----:B------:R-:W-:Y:S03]  /*5fb0*/  IMAD.U32 R112, R112, -0x40, RZ ;  /* 0xffffffc070707824 */ /* 0x000fe600078e00ff */
[----:B------:R-:W4:Y:S02]  /*5fc0*/  LDSM.16.M88.4 R84, [R216+0x20000] ;  /* 0x02000000d854783b */ /* 0x000f240000000200 */
[C---:B------:R-:W-:Y:S06]  /*5fd0*/  LEA R234, P0, R112.reuse, R234, 0x2 ;  /* 0x000000ea70ea7211 */ /* 0x040fec00078010ff */
[----:B------:R-:W-:Y:S01]  /*5fe0*/  LEA.HI.X.SX32 R235, R112, R235, 0x2, P0 ;  /* 0x000000eb70eb7211 */ /* 0x000fe200000f16ff */
[C---:B----4-:R-:W-:Y:S08]  /*5ff0*/  HMMA.16816.F32.BF16 R4, R88.reuse, R84, R4 ;  /* 0x000000545804723c */ /* 0x050ff00000041804 */
[C---:B------:R-:W-:Y:S01]  /*6000*/  HMMA.16816.F32.BF16 R8, R88.reuse, R86, R8 ;  /* 0x000000565808723c */ /* 0x040fe20000041808 */
[----:B------:R-:W4:Y:S07]  /*6010*/  LDSM.16.M88.4 R84, [R216+0x20800] ;  /* 0x02080000d854783b */ /* 0x000f2e0000000200 */
[C---:B----4-:R-:W-:Y:S08]  /*6020*/  HMMA.16816.F32.BF16 R12, R88.reuse, R84, R12 ;  /* 0x00000054580c723c */ /* 0x050ff0000004180c */
[----:B------:R-:W-:Y:S01]  /*6030*/  HMMA.16816.F32.BF16 R16, R88, R86, R16 ;  /* 0x000000565810723c */ /* 0x000fe20000041810 */
[----:B------:R-:W-:Y:S05]  /*6040*/  LDSM.16.M88.4 R84, [R225+0x10000] ;  /* 0x01000000e154783b */ /* 0x000fea0000000200 */
[----:B------:R-:W4:Y:S02]  /*6050*/  LDSM.16.M88.4 R88, [R218+0x20000] ;  /* 0x02000000da58783b */ /* 0x000f240000000200 */
        /* <DEDUP_REMOVED lines=93> */
[----:B------:R-:W4:Y:S11]  /*6630*/  LDSM.16.M88.4 R88, [R217+0x26800] ;  /* 0x02680000d958783b */ /* 0x000f360000000200 */
[----:B------:R-:W-:Y:S04]  /*6640*/  @!UPT UIADD3 URZ, URZ, URZ, URZ ;  /* 0x0000003f3f3ff290 */ /* 0x000fe8000fffe03f */
[C---:B--2---:R-:W-:Y:S02]  /*6650*/  FADD.FTZ R4, -R92.reuse, R4 ;  /* 0x000000045c047221 */ /* 0x044fe40000010100 */
[----:B------:R-:W-:Y:S02]  /*6660*/  FADD.FTZ R5, -R92, R5 ;  /* 0x000000055c057221 */ /* 0x000fe40000010100 */
[----:B-1----:R-:W-:Y:S02]  /*6670*/  FMUL.FTZ R95, R105, R4 ;  /* 0x00000004695f7220 */ /* 0x002fe40000410000 */
[----:B---3--:R-:W-:Y:S02]  /*6680*/  FADD.FTZ R6, -R0, R6 ;  /* 0x0000000600067221 */ /* 0x008fe40000010100 */
[C---:B------:R-:W-:Y:S02]  /*6690*/  FADD.FTZ R8, -R92.reuse, R8 ;  /* 0x000000085c087221 */ /* 0x040fe40000010100 */
[----:B------:R-:W-:Y:S02]  /*66a0*/  FADD.FTZ R9, -R92, R9 ;  /* 0x000000095c097221 */ /* 0x000fe40000010100 */
[C---:B------:R-:W-:Y:S02]  /*66b0*/  FADD.FTZ R7, -R0.reuse, R7 ;  /* 0x0000000700077221 */ /* 0x040fe40000010100 */
[C---:B------:R-:W-:Y:S02]  /*66c0*/  FADD.FTZ R10, -R0.reuse, R10 ;  /* 0x0000000a000a7221 */ /* 0x040fe40000010100 */
[----:B------:R-:W-:Y:S02]  /*66d0*/  FADD.FTZ R11, -R0, R11 ;  /* 0x0000000b000b7221 */ /* 0x000fe40000010100 */
[----:B------:R-:W-:Y:S02]  /*66e0*/  FMUL.FTZ R94, R106, R8 ;  /* 0x000000086a5e7220 */ /* 0x000fe40000410000 */
[----:B------:R-:W-:Y:S02]  /*66f0*/  FMUL.FTZ R93, R104, R9 ;  /* 0x00000009685d7220 */ /* 0x000fe40000410000 */
[----:B------:R-:W-:Y:S01]  /*6700*/  FMUL.FTZ R7, R111, R7 ;  /* 0x000000076f077220 */ /* 0x000fe20000410000 */
[C---:B----4-:R-:W-:Y:S08]  /*6710*/  HMMA.16816.F32.BF16 R12, R84.reuse, R88, R12 ;  /* 0x00000058540c723c */ /* 0x050ff0000004180c */
[----:B------:R-:W-:Y:S07]  /*6720*/  HMMA.16816.F32.BF16 R16, R84, R90, R16 ;  /* 0x0000005a5410723c */ /* 0x000fee0000041810 */
[----:B------:R-:W-:Y:S02]  /*6730*/  FMUL.FTZ R91, R109, R5 ;  /* 0x000000056d5b7220 */ /* 0x000fe40000410000 */
[----:B------:R-:W-:Y:S03]  /*6740*/  FMUL.FTZ R86, R110, R6 ;  /* 0x000000066e567220 */ /* 0x000fe60000410000 */
[----:B------:R-:W-:Y:S02]  /*6750*/  FMUL.FTZ R85, R108, R10 ;  /* 0x0000000a6c557220 */ /* 0x000fe40000410000 */
[----:B------:R-:W-:Y:S02]  /*6760*/  FMUL.FTZ R84, R107, R11 ;  /* 0x0000000b6b547220 */ /* 0x000fe40000410000 */
[C---:B------:R-:W-:Y:S02]  /*6770*/  FADD.FTZ R12, -R92.reuse, R12 ;  /* 0x0000000c5c0c7221 */ /* 0x040fe40000010100 */
[----:B------:R-:W-:Y:S02]  /*6780*/  FADD.FTZ R13, -R92, R13 ;  /* 0x0000000d5c0d7221 */ /* 0x000fe40000010100 */
[C---:B------:R-:W-:Y:S02]  /*6790*/  FADD.FTZ R4, -R0.reuse, R14 ;  /* 0x0000000e00047221 */ /* 0x040fe40000010100 */
[----:B------:R-:W-:Y:S02]  /*67a0*/  FADD.FTZ R14, -R0, R15 ;  /* 0x0000000f000e7221 */ /* 0x000fe40000010100 */
[C---:B------:R-:W-:Y:S02]  /*67b0*/  FADD.FTZ R16, -R92.reuse, R16 ;  /* 0x000000105c107221 */ /* 0x040fe40000010100 */
[----:B------:R-:W-:Y:S02]  /*67c0*/  FADD.FTZ R17, -R92, R17 ;  /* 0x000000115c117221 */ /* 0x000fe40000010100 */
[----:B------:R-:W-:Y:S02]  /*67d0*/  FMUL.FTZ R90, R97, R16 ;  /* 0x00000010615a7220 */ /* 0x000fe40000410000 */
[----:B------:R-:W-:Y:S02]  /*67e0*/  FMUL.FTZ R89, R96, R17 ;  /* 0x0000001160597220 */ /* 0x000fe40000410000 */
[C---:B------:R-:W-:Y:S02]  /*67f0*/  FADD.FTZ R17, -R0.reuse, R18 ;  /* 0x0000001200117221 */ /* 0x040fe40000010100 */
[----:B------:R-:W-:Y:S02]  /*6800*/  FADD.FTZ R16, -R0, R19 ;  /* 0x0000001300107221 */ /* 0x000fe40000010100 */
[----:B------:R-:W-:Y:S02]  /*6810*/  FMUL.FTZ R88, R103, R12 ;  /* 0x0000000c67587220 */ /* 0x000fe40000410000 */
[----:B------:R-:W-:Y:S02]  /*6820*/  FMUL.FTZ R87, R100, R13 ;  /* 0x0000000d64577220 */ /* 0x000fe40000410000 */
[----:B------:R-:W-:Y:S02]  /*6830*/  FMUL.FTZ R15, R102, R4 ;  /* 0x00000004660f7220 */ /* 0x000fe40000410000 */
[----:B------:R-:W-:Y:S02]  /*6840*/  FMUL.FTZ R14, R101, R14 ;  /* 0x0000000e650e7220 */ /* 0x000fe40000410000 */
[----:B------:R-:W-:Y:S02]  /*6850*/  FMUL.FTZ R17, R99, R17 ;  /* 0x0000001163117220 */ /* 0x000fe40000410000 */
[----:B------:R-:W-:Y:S01]  /*6860*/  FMUL.FTZ R16, R98, R16 ;  /* 0x0000001062107220 */ /* 0x000fe20000410000 */
[----:B------:R-:W-:-:S05]  /*6870*/  @!P1 BRA `(.L_x_355) ;  /* 0x000005f000009947 */ /* 0x000fca0003800000 */
[----:B------:R-:W-:Y:S01]  /*6880*/  ISETP.GE.AND P0, PT, R244, c[0x0][0x220], PT ;  /* 0x00008800f4007a0c */ /* 0x000fe20003f06270 */
[----:B------:R-:W-:Y:S01]  /*6890*/  IMAD.MOV.U32 R9, RZ, RZ, c[0x0][0x190] ;  /* 0x00006400ff097624 */ /* 0x000fe200078e00ff */
[----:B------:R-:W-:Y:S01]  /*68a0*/  ISETP.GE.AND P5, PT, R251, c[0x0][0x220], PT ;  /* 0x00008800fb007a0c */ /* 0x000fe20003fa6270 */
[----:B------:R-:W-:Y:S01]  /*68b0*/  IMAD.MOV.U32 R4, RZ, RZ, R241 ;  /* 0x000000ffff047224 */ /* 0x000fe200078e00f1 */
[----:B------:R-:W-:Y:S01]  /*68c0*/  ISETP.GE.AND P4, PT, R250, c[0x0][0x220], PT ;  /* 0x00008800fa007a0c */ /* 0x000fe20003f86270 */
[C---:B------:R-:W-:Y:S01]  /*68d0*/  IMAD.U32 R0, R9.reuse, -0x40, RZ ;  /* 0xffffffc009007824 */ /* 0x040fe200078e00ff */
[----:B------:R-:W-:Y:S01]  /*68e0*/  ULOP3.LUT UR7, UR6, 0x1, URZ, 0xc0, !UPT ;  /* 0x0000000106077892 */ /* 0x000fe2000f8ec03f */
[----:B------:R-:W-:Y:S02]  /*68f0*/  IMAD.MOV.U32 R5, RZ, RZ, R242 ;  /* 0x000000ffff057224 */ /* 0x000fe400078e00f2 */
[----:B------:R-:W-:Y:S01]  /*6900*/  IMAD.MOV.U32 R10, RZ, RZ, c[0x0][0x194] ;  /* 0x00006500ff0a7624 */ /* 0x000fe200078e00ff */
[C---:B------:R-:W-:Y:S01]  /*6910*/  LEA R4, P2, R0.reuse, R4, 0x1 ;  /* 0x0000000400047211 */ /* 0x040fe200078408ff */
[----:B------:R-:W-:Y:S01]  /*6920*/  UISETP.NE.U32.AND UP0, UPT, UR7, 0x1, UPT ;  /* 0x000000010700788c */ /* 0x000fe2000bf05070 */
[----:B------:R-:W-:Y:S02]  /*6930*/  SHF.R.S32.HI R6, RZ, 0x1f, R0 ;  /* 0x0000001fff067819 */ /* 0x000fe40000011400 */
[----:B------:R-:W-:Y:S01]  /*6940*/  LEA.HI.X.SX32 R5, R0, R5, 0x1, P2 ;  /* 0x0000000500057211 */ /* 0x000fe200010f0eff */
[----:B------:R-:W-:Y:S01]  /*6950*/  USEL UR7, UR41, 0x8000, !UP0 ;  /* 0x0000800029077887 */ /* 0x000fe2000c000000 */
[C---:B------:R-:W-:Y:S02]  /*6960*/  @!P0 LEA R8, P2, R9.reuse, R4, 0x6 ;  /* 0x0000000409088211 */ /* 0x040fe400078430ff */
[C---:B------:R-:W-:Y:S03]  /*6970*/  LEA R0, P3, R9.reuse, R0, 0x5 ;  /* 0x0000000009007211 */ /* 0x040fe600078628ff */
[----:B------:R-:W-:Y:S02]  /*6980*/  IADD3 R236, R236, UR7, RZ ;  /* 0x00000007ecec7c10 */ /* 0x000fe4000fffe0ff */
[----:B------:R-:W-:Y:S02]  /*6990*/  IADD3 R238, R238, UR7, RZ ;  /* 0x00000007eeee7c10 */ /* 0x000fe4000fffe0ff */
[----:B------:R-:W-:Y:S01]  /*69a0*/  @!P5 LEA R12, P6, R0, R241, 0x1 ;  /* 0x000000f1000cd211 */ /* 0x000fe200078c08ff */
[----:B------:R1:W-:Y:S01]  /*69b0*/  @P0 STS [R236], RZ ;  /* 0x000000ffec000388 */ /* 0x0003e20000000800 */
[C-C-:B------:R-:W-:Y:S02]  /*69c0*/  LEA.HI.X R6, R9.reuse, R6, R10.reuse, 0x5, P3 ;  /* 0x0000000609067211 */ /* 0x140fe400018f2c0a */
[----:B------:R-:W-:Y:S01]  /*69d0*/  ISETP.GE.AND P3, PT, R252, c[0x0][0x220], PT ;  /* 0x00008800fc007a0c */ /* 0x000fe20003f66270 */
[----:B------:R1:W-:Y:S01]  /*69e0*/  @P0 STS [R236+0x4], RZ ;  /* 0x000004ffec000388 */ /* 0x0003e20000000800 */
[----:B------:R-:W-:Y:S02]  /*69f0*/  @!P0 LEA.HI.X R9, R9, R5, R10, 0x6, P2 ;  /* 0x0000000509098211 */ /* 0x000fe400010f340a */
[CCC-:B------:R-:W-:Y:S01]  /*6a00*/  @!P5 LEA.HI.X R13, R0.reuse, R242.reuse, R6.reuse, 0x1, P6 ;  /* 0x000000f2000dd211 */ /* 0x1c0fe200030f0c06 */
[----:B------:R1:W-:Y:S01]  /*6a10*/  @P0 STS [R236+0x8], RZ ;  /* 0x000008ffec000388 */ /* 0x0003e20000000800 */
[CC--:B------:R-:W-:Y:S02]  /*6a20*/  @!P4 LEA R10, P2, R0.reuse, R241.reuse, 0x1 ;  /* 0x000000f1000ac211 */ /* 0x0c0fe400078408ff */
[----:B------:R-:W-:Y:S01]  /*6a30*/  IADD3 R219, R219, UR7, RZ ;  /* 0x00000007dbdb7c10 */ /* 0x000fe2000fffe0ff */
[----:B------:R1:W-:Y:S01]  /*6a40*/  @P0 STS [R236+0xc], RZ ;  /* 0x00000cffec000388 */ /* 0x0003e20000000800 */
[CC--:B------:R-:W-:Y:S03]  /*6a50*/  @!P4 LEA.HI.X R11, R0.reuse, R242.reuse, R6, 0x1, P2 ;  /* 0x000000f2000bc211 */ /* 0x0c0fe600010f0c06 */
[----:B------:R-:W-:Y:S01]  /*6a60*/  @!PT LDS RZ, [RZ] ;  /* 0x00000000fffff984 */ /* 0x000fe20000000800 */
[----:B------:R-:W-:Y:S01]  /*6a70*/  @!PT LDS RZ, [RZ] ;  /* 0x00000000fffff984 */ /* 0x000fe20000000800 */
[----:B------:R-:W-:Y:S01]  /*6a80*/  @!PT LDS RZ, [RZ] ;  /* 0x00000000fffff984 */ /* 0x000fe20000000800 */
[----:B------:R1:W-:Y:S04]  /*6a90*/  @!P0 LDGSTS.E.BYPASS.LTC128B.128 [R238], [R4.64] ;  /* 0x0000000004ee8fae */ /* 0x0003e8000b901d44 */
        /* <DEDUP_REMOVED lines=31> */
[----:B------:R2:W-:Y:S04]  /*6c90*/  @!P0 LDGSTS.E.BYPASS.LTC128B.128 [R238+0x1000], [R8.64] ;  /* 0x0100000008ee8fae */ /* 0x0005e8000b901d44 */
        /* <DEDUP_REMOVED lines=8> */
[----:B------:R1:W-:Y:S01]  /*6d20*/  @P4 STS [R236+0x5000], RZ ;  /* 0x005000ffec004388 */ /* 0x0003e20000000800 */
[C---:B--2---:R-:W-:Y:S03]  /*6d30*/  @!P3 LEA R8, P0, R0.reuse, R241, 0x1 ;  /* 0x000000f10008b211 */ /* 0x044fe600078008ff */
[----:B------:R1:W-:Y:S01]  /*6d40*/  @P4 STS [R236+0x5004], RZ ;  /* 0x005004ffec004388 */ /* 0x0003e20000000800 */
[----:B------:R-:W-:Y:S01]  /*6d50*/  IMAD.MOV.U32 R241, RZ, RZ, R4 ;  /* 0x000000fffff17224 */ /* 0x000fe200078e0004 */
[----:B------:R-:W-:Y:S02]  /*6d60*/  @!P3 LEA.HI.X R9, R0, R242, R6, 0x1, P0 ;  /* 0x000000f20009b211 */ /* 0x000fe400000f0c06 */
[----:B------:R1:W-:Y:S01]  /*6d70*/  @P4 STS [R236+0x5008], RZ ;  /* 0x005008ffec004388 */ /* 0x0003e20000000800 */
[----:B------:R-:W-:Y:S03]  /*6d80*/  IMAD.MOV.U32 R242, RZ, RZ, R5 ;  /* 0x000000fffff27224 */ /* 0x000fe600078e0005 */
        /* <DEDUP_REMOVED lines=13> */
[----:B------:R-:W0:Y:S02]  /*6e60*/  LDGDEPBAR ;  /* 0x00000000000079af */ /* 0x000e240000000000 */
.L_x_355:
[----:B-1----:R-:W-:Y:S02]  /*6e70*/  F2FP.BF16.PACK_AB R8, R91, R95 ;  /* 0x0000005f5b08723e */ /* 0x002fe400000010ff */
[----:B------:R-:W-:Y:S02]  /*6e80*/  F2FP.BF16.PACK_AB R7, R7, R86 ;  /* 0x000000560707723e */ /* 0x000fe400000010ff */
[----:B------:R-:W-:Y:S01]  /*6e90*/  F2FP.BF16.PACK_AB R6, R93, R94 ;  /* 0x0000005e5d06723e */ /* 0x000fe200000010ff */
[----:B------:R-:W-:Y:S01]  /*6ea0*/  STS [R246+0x28000], R8 ;  /* 0x02800008f6007388 */ /* 0x000fe20000000800 */
[----:B------:R-:W-:Y:S02]  /*6eb0*/  F2FP.BF16.PACK_AB R5, R84, R85 ;  /* 0x000000555405723e */ /* 0x000fe400000010ff */
[----:B------:R-:W-:Y:S02]  /*6ec0*/  F2FP.BF16.PACK_AB R4, R87, R88 ;  /* 0x000000585704723e */ /* 0x000fe400000010ff */
[----:B------:R-:W-:Y:S01]  /*6ed0*/  F2FP.BF16.PACK_AB R0, R14, R15 ;  /* 0x0000000f0e00723e */ /* 0x000fe200000010ff */
[----:B------:R-:W-:Y:S01]  /*6ee0*/  STS [R246+0x28400], R7 ;  /* 0x02840007f6007388 */ /* 0x000fe20000000800 */
[----:B------:R-:W-:Y:S02]  /*6ef0*/  F2FP.BF16.PACK_AB R10, R89, R90 ;  /* 0x0000005a590a723e */ /* 0x000fe400000010ff */
[----:B------:R-:W-:Y:S03]  /*6f00*/  F2FP.BF16.PACK_AB R9, R16, R17 ;  /* 0x000000111009723e */ /* 0x000fe600000010ff */
[----:B------:R-:W-:Y:S06]  /*6f10*/  STS [R249+0x28000], R6 ;  /* 0x02800006f9007388 */ /* 0x000fec0000000800 */
[----:B------:R-:W-:Y:S06]  /*6f20*/  STS [R249+0x28400], R5 ;  /* 0x02840005f9007388 */ /* 0x000fec0000000800 */
[----:B------:R-:W-:Y:S06]  /*6f30*/  STS [R247+0x28000], R4 ;  /* 0x02800004f7007388 */ /* 0x000fec0000000800 */
[----:B------:R1:W-:Y:S06]  /*6f40*/  STS [R247+0x28400], R0 ;  /* 0x02840000f7007388 */ /* 0x0003ec0000000800 */
[----:B------:R-:W-:Y:S06]  /*6f50*/  STS [R248+0x28000], R10 ;  /* 0x0280000af8007388 */ /* 0x000fec0000000800 */
[----:B------:R-:W-:Y:S06]  /*6f60*/  STS [R248+0x28400], R9 ;  /* 0x02840009f8007388 */ /* 0x000fec0000000800 */
[----:B------:R-:W-:Y:S01]  /*6f70*/  BAR.SYNC.DEFER_BLOCKING 0x0 ;  /* 0x0000000000007b1d */ /* 0x000fe20000010000 */
[----:B-1----:R-:W-:Y:S05]  /*6f80*/  IMAD.SHL.U32 R0, R232, 0x2, RZ ;  /* 0x00000002e8007824 */ /* 0x002fea00078e00ff */
[----:B------:R-:W-:Y:S06]  /*6f90*/  LDSM.16.MT88.4 R4, [R221+0x2a000] ;  /* 0x02a00000dd04783b */ /* 0x000fec0000004200 */
[----:B------:R-:W1:Y:S06]  /*6fa0*/  LDSM.16.MT88.4 R8, [R0+0x10000] ;  /* 0x010000000008783b */ /* 0x000e6c0000004200 */
[----:B------:R-:W2:Y:S06]  /*6fb0*/  LDSM.16.MT88.4 R12, [R220+0x2a000] ;  /* 0x02a00000dc0c783b */ /* 0x000eac0000004200 */
[----:B------:R-:W3:Y:S06]  /*6fc0*/  LDSM.16.MT88.4 R16, [R0+0x12000] ;  /* 0x012000000010783b */ /* 0x000eec0000004200 */
[----:B------:R-:W4:Y:S06]  /*6fd0*/  LDSM.16.MT88.4 R84, [R0+0x14000] ;  /* 0x014000000054783b */ /* 0x000f2c0000004200 */
[----:B------:R-:W5:Y:S01]  /*6fe0*/  LDSM.16.MT88.4 R88, [R0+0x16000] ;  /* 0x016000000058783b */ /* 0x000f620000004200 */
[-C--:B-1----:R-:W-:Y:S08]  /*6ff0*/  HMMA.16816.F32.BF16 R20, R4, R8.reuse, R20 ;  /* 0x000000080414723c */ /* 0x082ff00000041814 */
[C---:B--2---:R-:W-:Y:S08]  /*7000*/  HMMA.16816.F32.BF16 R24, R12.reuse, R8, R24 ;  /* 0x000000080c18723c */ /* 0x044ff00000041818 */
[-C--:B------:R-:W-:Y:S08]  /*7010*/  HMMA.16816.F32.BF16 R28, R12, R10.reuse, R28 ;  /* 0x0000000a0c1c723c */ /* 0x080ff0000004181c */
[C---:B------:R-:W-:Y:S01]  /*7020*/  HMMA.16816.F32.BF16 R32, R4.reuse, R10, R32 ;  /* 0x0000000a0420723c */ /* 0x040fe20000041820 */
[----:B------:R-:W-:Y:S07]  /*7030*/  LDSM.16.MT88.4 R8, [R221+0x2a800] ;  /* 0x02a80000dd08783b */ /* 0x000fee0000004200 */
        /* <DEDUP_REMOVED lines=10> */
[-C--:B-----5:R-:W-:Y:S08]  /*70e0*/  HMMA.16816.F32.BF16 R68, R4, R88.reuse, R68 ;  /* 0x000000580444723c */ /* 0x0a0ff00000041844 */
[C---:B------:R-:W-:Y:S08]  /*70f0*/  HMMA.16816.F32.BF16 R72, R12.reuse, R88, R72 ;  /* 0x000000580c48723c */ /* 0x040ff00000041848 */
[-C--:B------:R-:W-:Y:S01]  /*7100*/  HMMA.16816.F32.BF16 R76, R12, R90.reuse, R76 ;  /* 0x0000005a0c4c723c */ /* 0x080fe2000004184c */
[----:B------:R-:W1:Y:S07]  /*7110*/  LDSM.16.MT88.4 R12, [R0+0x10800] ;  /* 0x01080000000c783b */ /* 0x000e6e0000004200 */
[----:B------:R-:W-:Y:S01]  /*7120*/  HMMA.16816.F32.BF16 R80, R4, R90, R80 ;  /* 0x0000005a0450723c */ /* 0x000fe20000041850 */
[----:B------:R-:W2:Y:S06]  /*7130*/  LDSM.16.MT88.4 R4, [R0+0x14800] ;  /* 0x014800000004783b */ /* 0x000eac0000004200 */
[----:B------:R-:W3:Y:S01]  /*7140*/  LDSM.16.MT88.4 R88, [R0+0x16800] ;  /* 0x016800000058783b */ /* 0x000ee20000004200 */
[-C--:B-1----:R-:W-:Y:S08]  /*7150*/  HMMA.16816.F32.BF16 R20, R8, R12.reuse, R20 ;  /* 0x0000000c0814723c */ /* 0x082ff00000041814 */
        /* <DEDUP_REMOVED lines=9> */
[-C--:B--2---:R-:W-:Y:S08]  /*71f0*/  HMMA.16816.F32.BF16 R52, R8, R4.reuse, R52 ;  /* 0x000000040834723c */ /* 0x084ff00000041834 */
[C---:B------:R-:W-:Y:S08]  /*7200*/  HMMA.16816.F32.BF16 R56, R16.reuse, R4, R56 ;  /* 0x000000041038723c */ /* 0x040ff00000041838 */
[-C--:B------:R-:W-:Y:S08]  /*7210*/  HMMA.16816.F32.BF16 R60, R16, R6.reuse, R60 ;  /* 0x00000006103c723c */ /* 0x080ff0000004183c */
[C---:B------:R-:W-:Y:S01]  /*7220*/  HMMA.16816.F32.BF16 R64, R8.reuse, R6, R64 ;  /* 0x000000060840723c */ /* 0x040fe20000041840 */
[----:B------:R-:W1:Y:S07]  /*7230*/  LDSM.16.MT88.4 R4, [R221+0x2b000] ;  /* 0x02b00000dd04783b */ /* 0x000e6e0000004200 */
[-C--:B---3--:R-:W-:Y:S08]  /*7240*/  HMMA.16816.F32.BF16 R68, R8, R88.reuse, R68 ;  /* 0x000000580844723c */ /* 0x088ff00000041844 */
[C---:B------:R-:W-:Y:S08]  /*7250*/  HMMA.16816.F32.BF16 R72, R16.reuse, R88, R72 ;  /* 0x000000581048723c */ /* 0x040ff00000041848 */
[-C--:B------:R-:W-:Y:S01]  /*7260*/  HMMA.16816.F32.BF16 R76, R16, R90.reuse, R76 ;  /* 0x0000005a104c723c */ /* 0x080fe2000004184c */
[----:B------:R-:W2:Y:S07]  /*7270*/  LDSM.16.MT88.4 R16, [R220+0x2b000] ;  /* 0x02b00000dc10783b */ /* 0x000eae0000004200 */
[----:B------:R-:W-:Y:S01]  /*7280*/  HMMA.16816.F32.BF16 R80, R8, R90, R80 ;  /* 0x0000005a0850723c */ /* 0x000fe20000041850 */
[----:B------:R-:W3:Y:S06]  /*7290*/  LDSM.16.MT88.4 R8, [R0+0x15000] ;  /* 0x015000000008783b */ /* 0x000eec0000004200 */
[----:B------:R-:W4:Y:S01]  /*72a0*/  LDSM.16.MT88.4 R88, [R0+0x17000] ;  /* 0x017000000058783b */ /* 0x000f220000004200 */
[-C--:B-1----:R-:W-:Y:S08]  /*72b0*/  HMMA.16816.F32.BF16 R20, R4, R12.reuse, R20 ;  /* 0x0000000c0414723c */ /* 0x082ff00000041814 */
[C---:B--2---:R-:W-:Y:S08]  /*72c0*/  HMMA.16816.F32.BF16 R24, R16.reuse, R12, R24 ;  /* 0x0000000c1018723c */ /* 0x044ff00000041818 */
        /* <DEDUP_REMOVED lines=8> */
[-C--:B---3--:R-:W-:Y:S08]  /*7350*/  HMMA.16816.F32.BF16 R52, R4, R8.reuse, R52 ;  /* 0x000000080434723c */ /* 0x088ff00000041834 */
[C---:B------:R-:W-:Y:S08]  /*7360*/  HMMA.16816.F32.BF16 R56, R16.reuse, R8, R56 ;  /* 0x000000081038723c */ /* 0x040ff00000041838 */
[-C--:B------:R-:W-:Y:S08]  /*7370*/  HMMA.16816.F32.BF16 R60, R16, R10.reuse, R60 ;  /* 0x0000000a103c723c */ /* 0x080ff0000004183c */
[C---:B------:R-:W-:Y:S01]  /*7380*/  HMMA.16816.F32.BF16 R64, R4.reuse, R10, R64 ;  /* 0x0000000a0440723c */ /* 0x040fe20000041840 */
[----:B------:R-:W1:Y:S07]  /*7390*/  LDSM.16.MT88.4 R8, [R221+0x2b800] ;  /* 0x02b80000dd08783b */ /* 0x000e6e0000004200 */
[-C--:B----4-:R-:W-:Y:S08]  /*73a0*/  HMMA.16816.F32.BF16 R68, R4, R88.reuse, R68 ;  /* 0x000000580444723c */ /* 0x090ff00000041844 */
[C---:B------:R-:W-:Y:S08]  /*73b0*/  HMMA.16816.F32.BF16 R72, R16.reuse, R88, R72 ;  /* 0x000000581048723c */ /* 0x040ff00000041848 */
[-C--:B------:R-:W-:Y:S01]  /*73c0*/  HMMA.16816.F32.BF16 R76, R16, R90.reuse, R76 ;  /* 0x0000005a104c723c */ /* 0x080fe2000004184c */
[----:B------:R-:W2:Y:S07]  /*73d0*/  LDSM.16.MT88.4 R16, [R220+0x2b800] ;  /* 0x02b80000dc10783b */ /* 0x000eae0000004200 */
[----:B------:R-:W-:Y:S01]  /*73e0*/  HMMA.16816.F32.BF16 R80, R4, R90, R80 ;  /* 0x0000005a0450723c */ /* 0x000fe20000041850 */
[----:B------:R-:W3:Y:S06]  /*73f0*/  LDSM.16.MT88.4 R4, [R0+0x15800] ;  /* 0x015800000004783b */ /* 0x000eec0000004200 */
[----:B------:R-:W4:Y:S01]  /*7400*/  LDSM.16.MT88.4 R88, [R0+0x17800] ;  /* 0x017800000058783b */ /* 0x000f220000004200 */
[-C--:B-1----:R-:W-:Y:S05]  /*7410*/  HMMA.16816.F32.BF16 R20, R8, R12.reuse, R20 ;  /* 0x0000000c0814723c */ /* 0x082fea0000041814 */
[----:B------:R-:W-:Y:S03]  /*7420*/  BAR.SYNC.DEFER_BLOCKING 0x0 ;  /* 0x0000000000007b1d */ /* 0x000fe60000010000 */
[C---:B--2---:R-:W-:Y:S08]  /*7430*/  HMMA.16816.F32.BF16 R24, R16.reuse, R12, R24 ;  /* 0x0000000c1018723c */ /* 0x044ff00000041818 */
[-C--:B------:R-:W-:Y:S08]  /*7440*/  HMMA.16816.F32.BF16 R28, R16, R14.reuse, R28 ;  /* 0x0000000e101c723c */ /* 0x080ff0000004181c */
[C---:B------:R-:W-:Y:S08]  /*7450*/  HMMA.16816.F32.BF16 R32, R8.reuse, R14, R32 ;  /* 0x0000000e0820723c */ /* 0x040ff00000041820 */
        /* <DEDUP_REMOVED lines=17> */
[C---:B------:R-:W-:Y:S01]  /*7570*/  IMAD.U32 R8, R15.reuse, -0x40, RZ ;  /* 0xffffffc00f087824 */ /* 0x040fe200078e00ff */
        /* <DEDUP_REMOVED lines=60> */
.L_x_356:
[----:B------:R-:W-:Y:S01]  /*7940*/  LDSM.16.M88.4 R128, [R227] ;  /* 0x00000000e380783b */ /* 0x000fe20000000200 */
[----:B------:R-:W-:Y:S02]  /*7950*/  ULOP3.LUT UR7, UR6, 0x1, URZ, 0xc0, !UPT ;  /* 0x0000000106077892 */ /* 0x000fe4000f8ec03f */
[----:B------:R-:W-:Y:S01]  /*7960*/  UISETP.GT.AND UP2, UPT, UR6, UR13, UPT ;  /* 0x0000000d0600728c */ /* 0x000fe2000bf44270 */
[----:B------:R-:W2:Y:S01]  /*7970*/  LDSM.16.MT88.4 R16, [R0+0x18000] ;  /* 0x018000000010783b */ /* 0x000ea20000004200 */
[----:B------:R-:W-:Y:S02]  /*7980*/  UISETP.NE.U32.AND UP0, UPT, UR7, 0x1, UPT ;  /* 0x000000010700788c */ /* 0x000fe4000bf05070 */
[----:B------:R-:W-:Y:S01]  /*7990*/  @UP3 UIADD3 UR8, UP1, UR10, -0x100, URZ ;  /* 0xffffff000a083890 */ /* 0x000fe2000ff3e03f */
[----:B------:R-:W3:Y:S01]  /*79a0*/  LDSM.16.M88.4 R124, [R227+0x1000] ;  /* 0x00100000e37c783b */ /* 0x000ee20000000200 */
[----:B------:R-:W-:Y:S02]  /*79b0*/  UIADD3 UR6, UR6, -0x1, URZ ;  /* 0xffffffff06067890 */ /* 0x000fe4000fffe03f */
[----:B------:R-:W-:Y:S01]  /*79c0*/  @UP3 UIADD3.X UR7, UR9, -0x1, URZ, UP1, !UPT ;  /* 0xffffffff09073890 */ /* 0x000fe20008ffe43f */
[----:B------:R-:W4:Y:S04]  /*79d0*/  LDSM.16.MT88.4 R96, [R0+0x1a000] ;  /* 0x01a000000060783b */ /* 0x000f280000004200 */
[----:B------:R-:W5:Y:S04]  /*79e0*/  LDSM.16.MT88.4 R112, [R0+0x1c000] ;  /* 0x01c000000070783b */ /* 0x000f680000004200 */
[----:B------:R-:W1:Y:S04]  /*79f0*/  LDSM.16.MT88.4 R196, [R0+0x1e000] ;  /* 0x01e0000000c4783b */ /* 0x000e680000004200 */
[----:B------:R-:W-:Y:S04]  /*7a00*/  LDSM.16.M88.4 R200, [R228] ;  /* 0x00000000e4c8783b */ /* 0x000fe80000000200 */
[----:B------:R-:W1:Y:S04]  /*7a10*/  LDSM.16.MT88.4 R204, [R0+0x18800] ;  /* 0x0188000000cc783b */ /* 0x000e680000004200 */
[----:B------:R-:W1:Y:S04]  /*7a20*/  LDSM.16.M88.4 R208, [R228+0x1000] ;  /* 0x00100000e4d0783b */ /* 0x000e680000000200 */
[----:B------:R-:W1:Y:S02]  /*7a30*/  LDSM.16.MT88.4 R212, [R0+0x1a800] ;  /* 0x01a8000000d4783b */ /* 0x000e640000004200 */
[-C--:B-12---:R-:W-:Y:S08]  /*7a40*/  HMMA.16816.F32.BF16 R4, R128, R16.reuse, RZ ;  /* 0x000000108004723c */ /* 0x086ff000000418ff */
[C---:B---3--:R-:W-:Y:S08]  /*7a50*/  HMMA.16816.F32.BF16 R8, R124.reuse, R16, RZ ;  /* 0x000000107c08723c */ /* 0x048ff000000418ff */
[-C--:B------:R-:W-:Y:S08]  /*7a60*/  HMMA.16816.F32.BF16 R12, R124, R18.reuse, RZ ;  /* 0x000000127c0c723c */ /* 0x080ff000000418ff */
[C---:B------:R-:W-:Y:S08]  /*7a70*/  HMMA.16816.F32.BF16 R16, R128.reuse, R18, RZ ;  /* 0x000000128010723c */ /* 0x040ff000000418ff */
[-C--:B----4-:R-:W-:Y:S08]  /*7a80*/  HMMA.16816.F32.BF16 R84, R128, R96.reuse, RZ ;  /* 0x000000608054723c */ /* 0x090ff000000418ff */
[C---:B------:R-:W-:Y:S08]  /*7a90*/  HMMA.16816.F32.BF16 R88, R124.reuse, R96, RZ ;  /* 0x000000607c58723c */ /* 0x040ff000000418ff */
[-C--:B------:R-:W-:Y:S08]  /*7aa0*/  HMMA.16816.F32.BF16 R92, R124, R98.reuse, RZ ;  /* 0x000000627c5c723c */ /* 0x080ff000000418ff */
[C---:B------:R-:W-:Y:S08]  /*7ab0*/  HMMA.16816.F32.BF16 R96, R128.reuse, R98, RZ ;  /* 0x000000628060723c */ /* 0x040ff000000418ff */
[-C--:B-----5:R-:W-:Y:S08]  /*7ac0*/  HMMA.16816.F32.BF16 R100, R128, R112.reuse, RZ ;  /* 0x000000708064723c */ /* 0x0a0ff000000418ff */
        /* <DEDUP_REMOVED lines=13> */
[-C--:B------:R-:W-:Y:S08]  /*7ba0*/  HMMA.16816.F32.BF16 R84, R200, R212.reuse, R84 ;  /* 0x000000d4c854723c */ /* 0x080ff00000041854 */
[C---:B------:R-:W-:Y:S08]  /*7bb0*/  HMMA.16816.F32.BF16 R88, R208.reuse, R212, R88 ;  /* 0x000000d4d058723c */ /* 0x040ff00000041858 */
[-C--:B------:R-:W-:Y:S08]  /*7bc0*/  HMMA.16816.F32.BF16 R92, R208, R214.reuse, R92 ;  /* 0x000000d6d05c723c */ /* 0x080ff0000004185c */
[C---:B------:R-:W-:Y:S01]  /*7bd0*/  HMMA.16816.F32.BF16 R96, R200.reuse, R214, R96 ;  /* 0x000000d6c860723c */ /* 0x040fe20000041860 */
[----:B------:R-:W-:Y:S07]  /*7be0*/  LDSM.16.M88.4 R212, [R229+0x1000] ;  /* 0x00100000e5d4783b */ /* 0x000fee0000000200 */
[-C--:B-1----:R-:W-:Y:S08]  /*7bf0*/  HMMA.16816.F32.BF16 R100, R200, R196.reuse, R100 ;  /* 0x000000c4c864723c */ /* 0x082ff00000041864 */
[C---:B------:R-:W-:Y:S08]  /*7c00*/  HMMA.16816.F32.BF16 R104, R208.reuse, R196, R104 ;  /* 0x000000c4d068723c */ /* 0x040ff00000041868 */
[-C--:B------:R-:W-:Y:S08]  /*7c10*/  HMMA.16816.F32.BF16 R108, R208, R198.reuse, R108 ;  /* 0x000000c6d06c723c */ /* 0x080ff0000004186c */
[C---:B------:R-:W-:Y:S01]  /*7c20*/  HMMA.16816.F32.BF16 R112, R200.reuse, R198, R112 ;  /* 0x000000c6c870723c */ /* 0x040fe20000041870 */
[----:B------:R-:W-:Y:S07]  /*7c30*/  LDSM.16.M88.4 R196, [R229] ;  /* 0x00000000e5c4783b */ /* 0x000fee0000000200 */
[-C--:B--2---:R-:W-:Y:S08]  /*7c40*/  HMMA.16816.F32.BF16 R116, R200, R204.reuse, R116 ;  /* 0x000000ccc874723c */ /* 0x084ff00000041874 */
[C---:B------:R-:W-:Y:S08]  /*7c50*/  HMMA.16816.F32.BF16 R120, R208.reuse, R204, R120 ;  /* 0x000000ccd078723c */ /* 0x040ff00000041878 */
[-C--:B------:R-:W-:Y:S01]  /*7c60*/  HMMA.16816.F32.BF16 R124, R208, R206.reuse, R124 ;  /* 0x000000ced07c723c */ /* 0x080fe2000004187c */
[----:B------:R-:W1:Y:S07]  /*7c70*/  LDSM.16.MT88.4 R208, [R0+0x19000] ;  /* 0x0190000000d0783b */ /* 0x000e6e0000004200 */
[----:B------:R-:W-:Y:S01]  /*7c80*/  HMMA.16816.F32.BF16 R128, R200, R206, R128 ;  /* 0x000000cec880723c */ /* 0x000fe20000041880 */
[----:B------:R-:W2:Y:S04]  /*7c90*/  LDSM.16.MT88.4 R200, [R0+0x1b000] ;  /* 0x01b0000000c8783b */ /* 0x000ea80000004200 */
[----:B------:R-:W3:Y:S03]  /*7ca0*/  LDSM.16.MT88.4 R204, [R0+0x1d000] ;  /* 0x01d0000000cc783b */ /* 0x000ee60000004200 */
        /* <DEDUP_REMOVED lines=20> */
[----:B------:R-:W3:Y:S04]  /*7df0*/  LDSM.16.MT88.4 R196, [R0+0x1b800] ;  /* 0x01b8000000c4783b */ /* 0x000ee80000004200 */
[----:B------:R-:W4:Y:S03]  /*7e00*/  LDSM.16.MT88.4 R208, [R0+0x1d800] ;  /* 0x01d8000000d0783b */ /* 0x000f260000004200 */
[-C--:B--2---:R-:W-:Y:S08]  /*7e10*/  HMMA.16816.F32.BF16 R4, R200, R204.reuse, R4 ;  /* 0x000000ccc804723c */ /* 0x084ff00000041804 */
[C---:B-1----:R-:W-:Y:S08]  /*7e20*/  HMMA.16816.F32.BF16 R8, R212.reuse, R204, R8 ;  /* 0x000000ccd408723c */ /* 0x042ff00000041808 */
[-C--:B------:R-:W-:Y:S08]  /*7e30*/  HMMA.16816.F32.BF16 R12, R212, R206.reuse, R12 ;  /* 0x000000ced40c723c */ /* 0x080ff0000004180c */
[C---:B------:R-:W-:Y:S01]  /*7e40*/  HMMA.16816.F32.BF16 R16, R200.reuse, R206, R16 ;  /* 0x000000cec810723c */ /* 0x040fe20000041810 */
[----:B------:R1:W2:Y:S07]  /*7e50*/  LDSM.16.MT88.4 R204, [R0+0x1f800] ;  /* 0x01f8000000cc783b */ /* 0x0002ae0000004200 */
[-C--:B---3--:R-:W-:Y:S08]  /*7e60*/  HMMA.16816.F32.BF16 R84, R200, R196.reuse, R84 ;  /* 0x000000c4c854723c */ /* 0x088ff00000041854 */
[C---:B------:R-:W-:Y:S01]  /*7e70*/  HMMA.16816.F32.BF16 R88, R212.reuse, R196, R88 ;  /* 0x000000c4d458723c */ /* 0x040fe20000041858 */
[----:B------:R-:W3:Y:S04]  /*7e80*/  LDL R196, [R1+0x44] ;  /* 0x0000440001c47983 */ /* 0x000ee80000100800 */
[----:B------:R-:W5:Y:S03]  /*7e90*/  LDL R197, [R1+0x40] ;  /* 0x0000400001c57983 */ /* 0x000f660000100800 */
[-C--:B------:R-:W-:Y:S01]  /*7ea0*/  HMMA.16816.F32.BF16 R92, R212, R198.reuse, R92 ;  /* 0x000000c6d45c723c */ /* 0x080fe2000004185c */
[----:B-1----:R1:W5:Y:S07]  /*7eb0*/  LDL R0, [R1+0x4] ;  /* 0x0000040001007983 */ /* 0x00236e0000100800 */
[C---:B------:R-:W-:Y:S08]  /*7ec0*/  HMMA.16816.F32.BF16 R96, R200.reuse, R198, R96 ;  /* 0x000000c6c860723c */ /* 0x040ff00000041860 */
[-C--:B----4-:R-:W-:Y:S08]  /*7ed0*/  HMMA.16816.F32.BF16 R100, R200, R208.reuse, R100 ;  /* 0x000000d0c864723c */ /* 0x090ff00000041864 */
[C---:B------:R-:W-:Y:S01]  /*7ee0*/  HMMA.16816.F32.BF16 R104, R212.reuse, R208, R104 ;  /* 0x000000d0d468723c */ /* 0x040fe20000041868 */
[----:B------:R1:W4:Y:S06]  /*7ef0*/  LDL R208, [R1] ;  /* 0x0000000001d07983 */ /* 0x00032c0000100800 */
[----:B------:R-:W-:Y:S01]  /*7f00*/  IMAD.MOV.U32 R209, RZ, RZ, c[0x0][0x22c] ;  /* 0x00008b00ffd17624 */ /* 0x000fe200078e00ff */
[-C--:B------:R-:W-:Y:S04]  /*7f10*/  HMMA.16816.F32.BF16 R108, R212, R210.reuse, R108 ;  /* 0x000000d2d46c723c */ /* 0x080fe8000004186c */
[----:B------:R-:W-:Y:S04]  /*7f20*/  IMAD R209, R209, c[0x0][0x1c0], RZ ;  /* 0x00007000d1d17a24 */ /* 0x000fe800078e02ff */
[C---:B------:R-:W-:Y:S04]  /*7f30*/  HMMA.16816.F32.BF16 R112, R200.reuse, R210, R112 ;  /* 0x000000d2c870723c */ /* 0x040fe80000041870 */
[----:B------:R-:W-:Y:S03]  /*7f40*/  IMAD.SHL.U32 R209, R209, 0x10, RZ ;  /* 0x00000010d1d17824 */ /* 0x000fe600078e00ff */
[----:B------:R-:W-:Y:S01]  /*7f50*/  IMAD.MOV.U32 R210, RZ, RZ, c[0x0][0x22c] ;  /* 0x00008b00ffd27624 */ /* 0x000fe200078e00ff */
[-C--:B--2---:R-:W-:Y:S01]  /*7f60*/  HMMA.16816.F32.BF16 R116, R200, R204.reuse, R116 ;  /* 0x000000ccc874723c */ /* 0x084fe20000041874 */
[----:B------:R-:W-:Y:S03]  /*7f70*/  IMAD.MOV.U32 R211, RZ, RZ, c[0x0][0x22c] ;  /* 0x00008b00ffd37624 */ /* 0x000fe600078e00ff */
[----:B------:R-:W-:Y:S02]  /*7f80*/  IMAD R210, R210, c[0x0][0x1c0], RZ ;  /* 0x00007000d2d27a24 */ /* 0x000fe400078e02ff */
[----:B------:R-:W-:Y:S02]  /*7f90*/  IMAD R211, R211, c[0x0][0x1c0], RZ ;  /* 0x00007000d3d37a24 */ /* 0x000fe400078e02ff */
[C---:B------:R-:W-:Y:S04]  /*7fa0*/  HMMA.16816.F32.BF16 R120, R212.reuse, R204, R120 ;  /* 0x000000ccd478723c */ /* 0x040fe80000041878 */
[----:B------:R-:W-:Y:S02]  /*7fb0*/  IMAD.SHL.U32 R210, R210, 0x20, RZ ;  /* 0x00000020d2d27824 */ /* 0x000fe400078e00ff */
[----:B------:R-:W-:Y:S02]  /*7fc0*/  IMAD.SHL.U32 R211, R211, 0x10, RZ ;  /* 0x00000010d3d37824 */ /* 0x000fe400078e00ff */
[-C--:B------:R-:W-:Y:S07]  /*7fd0*/  HMMA.16816.F32.BF16 R124, R212, R206.reuse, R124 ;  /* 0x000000ced47c723c */ /* 0x080fee000004187c */
[----:B------:R-:W-:Y:S01]  /*7fe0*/  IMAD.MOV.U32 R215, RZ, RZ, c[0x0][0x22c] ;  /* 0x00008b00ffd77624 */ /* 0x000fe200078e00ff */
[----:B------:R-:W-:Y:S04]  /*7ff0*/  HMMA.16816.F32.BF16 R128, R200, R206, R128 ;  /* 0x000000cec880723c */ /* 0x000fe80000041880 */
[----:B------:R-:W-:Y:S01]  /*8000*/  IMAD R215, R215, c[0x0][0x1c0], RZ ;  /* 0x00007000d7d77a24 */ /* 0x000fe200078e02ff */
[----:B------:R-:W-:Y:S03]  /*8010*/  IADD3 R212, R211, 0x20, RZ ;  /* 0x00000020d3d47810 */ /* 0x000fe60007ffe0ff */
[----:B------:R-:W-:Y:S04]  /*8020*/  IMAD R215, R215, 0x38, RZ ;  /* 0x00000038d7d77824 */ /* 0x000fe800078e02ff */
[C---:B------:R-:W-:Y:S01]  /*8030*/  IMAD.IADD R212, R239.reuse, 0x1, R212 ;  /* 0x00000001efd47824 */ /* 0x040fe200078e02d4 */
[----:B---3--:R-:W-:Y:S01]  /*8040*/  @P1 IADD3 R198, P0, R196, UR10, RZ ;  /* 0x0000000ac4c61c10 */ /* 0x008fe2000ff1e0ff */
[----:B------:R-:W-:Y:S01]  /*8050*/  @UP3 UMOV UR10, UR8 ;  /* 0x00000008000a3c82 */ /* 0x000fe20008000000 */
[-C--:B------:R-:W-:Y:S02]  /*8060*/  LEA R196, P2, R239, R234.reuse, 0x2 ;  /* 0x000000eaefc47211 */ /* 0x080fe400078410ff */
[----:B-----5:R-:W-:Y:S01]  /*8070*/  @P1 IADD3.X R199, R197, UR9, RZ, P0, !PT ;  /* 0x00000009c5c71c10 */ /* 0x020fe200087fe4ff */
[----:B------:R-:W-:Y:S01]  /*8080*/  @UP3 UMOV UR9, UR7 ;  /* 0x0000000700093c82 */ /* 0x000fe20008000000 */
[-C--:B------:R-:W-:Y:S03]  /*8090*/  LEA.HI.X.SX32 R197, R239, R235.reuse, 0x2, P2 ;  /* 0x000000ebefc57211 */ /* 0x080fe600010f16ff */
[----:B------:R2:W3:Y:S04]  /*80a0*/  @P1 LDG.E R0, [R198.64+-0xe0] ;  /* 0xffff2004c6001981 */ /* 0x0004e8000c1e1900 */
[----:B----4-:R2:W4:Y:S04]  /*80b0*/  @P1 LDG.E R208, [R198.64+-0x100] ;  /* 0xffff0004c6d01981 */ /* 0x010528000c1e1900 */
[----:B------:R-:W-:Y:S04]  /*80c0*/  RED.E.ADD.F32.FTZ.RN.STRONG.GPU [R234.64], R4 ;  /* 0x00000004ea00798e */ /* 0x000fe8000c10e784 */
[----:B------:R-:W-:Y:S01]  /*80d0*/  RED.E.ADD.F32.FTZ.RN.STRONG.GPU [R196.64], R5 ;  /* 0x00000005c400798e */ /* 0x000fe2000c10e784 */
[CC--:B--2---:R-:W-:Y:S04]  /*80e0*/  LEA R198, P0, R209.reuse, R234.reuse, 0x2 ;  /* 0x000000ead1c67211 */ /* 0x0c4fe800078010ff */
[-C--:B------:R-:W-:Y:S02]  /*80f0*/  LEA.HI.X.SX32 R199, R209, R235.reuse, 0x2, P0 ;  /* 0x000000ebd1c77211 */ /* 0x080fe400000f16ff */
[CC--:B------:R-:W-:Y:S03]  /*8100*/  LEA R204, P0, R210.reuse, R234.reuse, 0x2 ;  /* 0x000000ead2cc7211 */ /* 0x0c0fe600078010ff */
[----:B------:R-:W-:Y:S01]  /*8110*/  RED.E.ADD.F32.FTZ.RN.STRONG.GPU [R198.64], R6 ;  /* 0x00000006c600798e */ /* 0x000fe2000c10e784 */
[-C--:B------:R-:W-:Y:S03]  /*8120*/  LEA.HI.X.SX32 R205, R210, R235.reuse, 0x2, P0 ;  /* 0x000000ebd2cd7211 */ /* 0x080fe600000f16ff */
[----:B----4-:R2:W-:Y:S04]  /*8130*/  @P1 STL [R1], R208 ;  /* 0x000000d001001387 */ /* 0x0105e80000100800 */
[----:B---3--:R3:W-:Y:S04]  /*8140*/  @P1 STL [R1+0x4], R0 ;  /* 0x0000040001001387 */ /* 0x0087e80000100800 */
[----:B------:R-:W4:Y:S01]  /*8150*/  LDL R210, [R1+0x3c] ;  /* 0x00003c0001d27983 */ /* 0x000f220000100800 */
[----:B--2---:R-:W-:Y:S02]  /*8160*/  IMAD.MOV.U32 R208, RZ, RZ, c[0x0][0x22c] ;  /* 0x00008b00ffd07624 */ /* 0x004fe400078e00ff */
[----:B---3--:R-:W-:Y:S02]  /*8170*/  IMAD.MOV.U32 R0, RZ, RZ, c[0x0][0x22c] ;  /* 0x00008b00ff007624 */ /* 0x008fe400078e00ff */
[----:B------:R-:W-:Y:S02]  /*8180*/  IMAD R208, R208, c[0x0][0x1c0], RZ ;  /* 0x00007000d0d07a24 */ /* 0x000fe400078e02ff */
[----:B------:R-:W-:Y:S02]  /*8190*/  IMAD R0, R0, c[0x0][0x1c0], RZ ;  /* 0x0000700000007a24 */ /* 0x000fe400078e02ff */
[----:B------:R-:W-:Y:S02]  /*81a0*/  IMAD R208, R208, 0x18, RZ ;  /* 0x00000018d0d07824 */ /* 0x000fe400078e02ff */
[----:B------:R-:W-:Y:S03]  /*81b0*/  IMAD R0, R0, 0x28, RZ ;  /* 0x0000002800007824 */ /* 0x000fe600078e02ff */
[-C--:B------:R-:W-:Y:S02]  /*81c0*/  LEA R4, P1, R208, R234.reuse, 0x2 ;  /* 0x000000ead0047211 */ /* 0x080fe400078210ff */
[-C--:B------:R-:W-:Y:S02]  /*81d0*/  LEA R198, P2, R0, R234.reuse, 0x2 ;  /* 0x000000ea00c67211 */ /* 0x080fe400078410ff */
[-C--:B------:R-:W-:Y:S01]  /*81e0*/  LEA.HI.X.SX32 R5, R208, R235.reuse, 0x2, P1 ;  /* 0x000000ebd0057211 */ /* 0x080fe200008f16ff */
[----:B------:R-:W-:Y:S01]  /*81f0*/  IMAD.MOV.U32 R208, RZ, RZ, c[0x0][0x22c] ;  /* 0x00008b00ffd07624 */ /* 0x000fe200078e00ff */
[-C--:B------:R-:W-:Y:S02]  /*8200*/  LEA.HI.X.SX32 R199, R0, R235.reuse, 0x2, P2 ;  /* 0x000000eb00c77211 */ /* 0x080fe400010f16ff */
[----:B------:R-:W2:Y:S01]  /*8210*/  LDL R0, [R1+0x20] ;  /* 0x0000200001007983 */ /* 0x000ea20000100800 */
[----:B------:R-:W-:Y:S03]  /*8220*/  IMAD R208, R208, c[0x0][0x1c0], RZ ;  /* 0x00007000d0d07a24 */ /* 0x000fe600078e02ff */
[----:B------:R3:W-:Y:S01]  /*8230*/  RED.E.ADD.F32.FTZ.RN.STRONG.GPU [R4.64], R7 ;  /* 0x000000070400798e */ /* 0x0007e2000c10e784 */
[----:B------:R-:W-:Y:S03]  /*8240*/  IMAD R208, R208, 0x30, RZ ;  /* 0x00000030d0d07824 */ /* 0x000fe600078e02ff */
[----:B------:R5:W-:Y:S02]  /*8250*/  RED.E.ADD.F32.FTZ.RN.STRONG.GPU [R204.64], R8 ;  /* 0x00000008cc00798e */ /* 0x000be4000c10e784 */
[CC--:B------:R-:W-:Y:S02]  /*8260*/  LEA R6, P1, R208.reuse, R234.reuse, 0x2 ;  /* 0x000000ead0067211 */ /* 0x0c0fe400078210ff */
[----:B------:R1:W-:Y:S02]  /*8270*/  RED.E.ADD.F32.FTZ.RN.STRONG.GPU [R198.64], R9 ;  /* 0x00000009c600798e */ /* 0x0003e4000c10e784 */
[-C--:B---3--:R-:W-:Y:S01]  /*8280*/  LEA.HI.X.SX32 R7, R208, R235.reuse, 0x2, P1 ;  /* 0x000000ebd0077211 */ /* 0x088fe200008f16ff */
[----:B------:R-:W-:Y:S01]  /*8290*/  IMAD.MOV.U32 R208, RZ, RZ, c[0x0][0x22c] ;  /* 0x00008b00ffd07624 */ /* 0x000fe200078e00ff */
[CC--:B------:R-:W-:Y:S03]  /*82a0*/  LEA R4, P0, R215.reuse, R234.reuse, 0x2 ;  /* 0x000000ead7047211 */ /* 0x0c0fe600078010ff */
[----:B------:R-:W-:Y:S01]  /*82b0*/  IMAD R208, R208, c[0x0][0x1c0], RZ ;  /* 0x00007000d0d07a24 */ /* 0x000fe200078e02ff */
[-C--:B------:R-:W-:Y:S01]  /*82c0*/  LEA.HI.X.SX32 R5, R215, R235.reuse, 0x2, P0 ;  /* 0x000000ebd7057211 */ /* 0x080fe200000f16ff */
[----:B------:R3:W-:Y:S02]  /*82d0*/  RED.E.ADD.F32.FTZ.RN.STRONG.GPU [R6.64], R10 ;  /* 0x0000000a0600798e */ /* 0x0007e4000c10e784 */
[----:B------:R-:W-:Y:S02]  /*82e0*/  IMAD.SHL.U32 R208, R208, 0x10, RZ ;  /* 0x00000010d0d07824 */ /* 0x000fe400078e00ff */
[----:B------:R3:W-:Y:S03]  /*82f0*/  RED.E.ADD.F32.FTZ.RN.STRONG.GPU [R4.64], R11 ;  /* 0x0000000b0400798e */ /* 0x0007e6000c10e784 */
[----:B------:R-:W-:Y:S01]  /*8300*/  IADD3 R208, R208, 0x20, RZ ;  /* 0x00000020d0d07810 */ /* 0x000fe20007ffe0ff */
[----:B------:R-:W-:Y:S03]  /*8310*/  RED.E.ADD.F32.FTZ.RN.STRONG.GPU [R234.64+0x80], R16 ;  /* 0x00008010ea00798e */ /* 0x000fe6000c10e784 */
[CC--:B-----5:R-:W-:Y:S01]  /*8320*/  LEA R8, P0, R208.reuse, R234.reuse, 0x2 ;  /* 0x000000ead0087211 */ /* 0x0e0fe200078010ff */
[----:B------:R-:W-:Y:S03]  /*8330*/  RED.E.ADD.F32.FTZ.RN.STRONG.GPU [R196.64+0x80], R17 ;  /* 0x00008011c400798e */ /* 0x000fe6000c10e784 */
[-C--:B-1----:R-:W-:Y:S01]  /*8340*/  LEA.HI.X.SX32 R9, R208, R235.reuse, 0x2, P0 ;  /* 0x000000ebd0097211 */ /* 0x082fe200000f16ff */
[----:B------:R-:W5:Y:S01]  /*8350*/  LDL R199, [R1+0x1c] ;  /* 0x00001c0001c77983 */ /* 0x000f620000100800 */
[C---:B------:R-:W-:Y:S02]  /*8360*/  IADD3 R208, R211.reuse, 0x20, RZ ;  /* 0x00000020d3d07810 */ /* 0x040fe40007ffe0ff */
[----:B------:R-:W-:Y:S01]  /*8370*/  IADD3 R211, R211, 0x20, RZ ;  /* 0x00000020d3d37810 */ /* 0x000fe20007ffe0ff */
[----:B------:R1:W-:Y:S02]  /*8380*/  RED.E.ADD.F32.FTZ.RN.STRONG.GPU [R8.64], R18 ;  /* 0x000000120800798e */ /* 0x0003e4000c10e784 */
[C---:B------:R-:W-:Y:S02]  /*8390*/  IMAD.IADD R208, R239.reuse, 0x1, R208 ;  /* 0x00000001efd07824 */ /* 0x040fe400078e02d0 */
[C---:B------:R-:W-:Y:S01]  /*83a0*/  IMAD.IADD R211, R239.reuse, 0x1, R211 ;  /* 0x00000001efd37824 */ /* 0x040fe200078e02d3 */
[----:B------:R-:W5:Y:S01]  /*83b0*/  LDL R198, [R1+0x38] ;  /* 0x0000380001c67983 */ /* 0x000f620000100800 */
[C---:B------:R-:W-:Y:S01]  /*83c0*/  IMAD.IADD R208, R239.reuse, 0x1, R208 ;  /* 0x00000001efd07824 */ /* 0x040fe200078e02d0 */
[CC--:B---3--:R-:W-:Y:S01]  /*83d0*/  LEA R6, P1, R212.reuse, R234.reuse, 0x2 ;  /* 0x000000ead4067211 */ /* 0x0c8fe200078210ff */
[C---:B------:R-:W-:Y:S02]  /*83e0*/  IMAD.IADD R211, R239.reuse, 0x1, R211 ;  /* 0x00000001efd37824 */ /* 0x040fe400078e02d3 */
[----:B------:R-:W-:Y:S01]  /*83f0*/  IMAD.IADD R208, R239, 0x1, R208 ;  /* 0x00000001efd07824 */ /* 0x000fe200078e02d0 */
[-C--:B------:R-:W-:Y:S02]  /*8400*/  LEA.HI.X.SX32 R7, R212, R235.reuse, 0x2, P1 ;  /* 0x000000ebd4077211 */ /* 0x080fe400008f16ff */
[CC--:B------:R-:W-:Y:S03]  /*8410*/  LEA R10, P0, R211.reuse, R234.reuse, 0x2 ;  /* 0x000000ead30a7211 */ /* 0x0c0fe600078010ff */
[----:B------:R-:W-:Y:S01]  /*8420*/  RED.E.ADD.F32.FTZ.RN.STRONG.GPU [R6.64], R19 ;  /* 0x000000130600798e */ /* 0x000fe2000c10e784 */
[-C--:B------:R-:W-:Y:S01]  /*8430*/  LEA.HI.X.SX32 R11, R211, R235.reuse, 0x2, P0 ;  /* 0x000000ebd30b7211 */ /* 0x080fe200000f16ff */
[----:B------:R-:W-:Y:S04]  /*8440*/  IMAD.MOV.U32 R211, RZ, RZ, c[0x0][0x22c] ;  /* 0x00008b00ffd37624 */ /* 0x000fe800078e00ff */
[----:B------:R3:W-:Y:S01]  /*8450*/  RED.E.ADD.F32.FTZ.RN.STRONG.GPU [R10.64], R12 ;  /* 0x0000000c0a00798e */ /* 0x0007e2000c10e784 */
[----:B------:R-:W-:Y:S01]  /*8460*/  IMAD R211, R211, c[0x0][0x1c0], RZ ;  /* 0x00007000d3d37a24 */ /* 0x000fe200078e02ff */
[CC--:B-1----:R-:W-:Y:S03]  /*8470*/  LEA R8, P2, R208.reuse, R234.reuse, 0x2 ;  /* 0x000000ead0087211 */ /* 0x0c2fe600078410ff */
[----:B------:R-:W-:Y:S01]  /*8480*/  IMAD.SHL.U32 R211, R211, 0x10, RZ ;  /* 0x00000010d3d37824 */ /* 0x000fe200078e00ff */
[-C--:B------:R-:W-:Y:S01]  /*8490*/  LEA.HI.X.SX32 R9, R208, R235.reuse, 0x2, P2 ;  /* 0x000000ebd0097211 */ /* 0x080fe200010f16ff */
[----:B------:R-:W-:Y:S04]  /*84a0*/  IMAD.MOV.U32 R208, RZ, RZ, c[0x0][0x22c] ;  /* 0x00008b00ffd07624 */ /* 0x000fe800078e00ff */
[----:B------:R1:W-:Y:S01]  /*84b0*/  RED.E.ADD.F32.FTZ.RN.STRONG.GPU [R8.64], R13 ;  /* 0x0000000d0800798e */ /* 0x0003e2000c10e784 */
[----:B------:R-:W-:Y:S04]  /*84c0*/  IMAD R208, R208, c[0x0][0x1c0], RZ ;  /* 0x00007000d0d07a24 */ /* 0x000fe800078e02ff */
[----:B------:R-:W-:Y:S05]  /*84d0*/  IMAD.SHL.U32 R208, R208, 0x10, RZ ;  /* 0x00000010d0d07824 */ /* 0x000fea00078e00ff */
[C---:B------:R-:W-:Y:S02]  /*84e0*/  IADD3 R204, R208.reuse, 0x40, RZ ;  /* 0x00000040d0cc7810 */ /* 0x040fe40007ffe0ff */
[C---:B------:R-:W-:Y:S02]  /*84f0*/  IADD3 R201, R208.reuse, 0x40, RZ ;  /* 0x00000040d0c97810 */ /* 0x040fe40007ffe0ff */
[----:B------:R-:W-:Y:S01]  /*8500*/  IADD3 R200, R208, 0x40, RZ ;  /* 0x00000040d0c87810 */ /* 0x000fe20007ffe0ff */
[----:B------:R-:W-:Y:S01]  /*8510*/  IMAD.IADD R204, R239, 0x1, R204 ;  /* 0x00000001efcc7824 */ /* 0x000fe200078e02cc */
[----:B---3--:R-:W-:Y:S01]  /*8520*/  IADD3 R12, R211, 0x60, RZ ;  /* 0x00000060d30c7810 */ /* 0x008fe20007ffe0ff */
[C---:B------:R-:W-:Y:S02]  /*8530*/  IMAD.IADD R201, R239.reuse, 0x1, R201 ;  /* 0x00000001efc97824 */ /* 0x040fe400078e02c9 */
[C---:B------:R-:W-:Y:S02]  /*8540*/  IMAD.IADD R200, R239.reuse, 0x1, R200 ;  /* 0x00000001efc87824 */ /* 0x040fe400078e02c8 */
[C---:B------:R-:W-:Y:S02]  /*8550*/  IMAD.IADD R201, R239.reuse, 0x1, R201 ;  /* 0x00000001efc97824 */ /* 0x040fe400078e02c9 */
[C---:B------:R-:W-:Y:S02]  /*8560*/  IMAD.IADD R200, R239.reuse, 0x1, R200 ;  /* 0x00000001efc87824 */ /* 0x040fe400078e02c8 */
[----:B------:R-:W-:Y:S02]  /*8570*/  IMAD.MOV.U32 R208, RZ, RZ, c[0x0][0x22c] ;  /* 0x00008b00ffd07624 */ /* 0x000fe400078e00ff */
[----:B------:R-:W-:Y:S01]  /*8580*/  IMAD.IADD R200, R239, 0x1, R200 ;  /* 0x00000001efc87824 */ /* 0x000fe200078e02c8 */
[----:B-1----:R-:W3:Y:S01]  /*8590*/  LDL R13, [R1+0x14] ;  /* 0x00001400010d7983 */ /* 0x002ee20000100800 */
[----:B------:R-:W-:Y:S02]  /*85a0*/  IMAD R208, R208, c[0x0][0x1c0], RZ ;  /* 0x00007000d0d07a24 */ /* 0x000fe400078e02ff */
[----:B------:R-:W-:Y:S01]  /*85b0*/  IMAD.MOV.U32 R211, RZ, RZ, c[0x0][0x22c] ;  /* 0x00008b00ffd37624 */ /* 0x000fe200078e00ff */
[-C--:B------:R-:W-:Y:S01]  /*85c0*/  LEA R8, P2, R200, R234.reuse, 0x2 ;  /* 0x000000eac8087211 */ /* 0x080fe200078410ff */
[----:B------:R-:W-:Y:S02]  /*85d0*/  IMAD.SHL.U32 R208, R208, 0x10, RZ ;  /* 0x00000010d0d07824 */ /* 0x000fe400078e00ff */
[----:B------:R-:W-:Y:S01]  /*85e0*/  IMAD R211, R211, c[0x0][0x1c0], RZ ;  /* 0x00007000d3d37a24 */ /* 0x000fe200078e02ff */
[-C--:B------:R-:W-:Y:S02]  /*85f0*/  LEA.HI.X.SX32 R9, R200, R235.reuse, 0x2, P2 ;  /* 0x000000ebc8097211 */ /* 0x080fe400010f16ff */
[C---:B------:R-:W-:Y:S01]  /*8600*/  IADD3 R17, R208.reuse, 0x60, RZ ;  /* 0x00000060d0117810 */ /* 0x040fe20007ffe0ff */
[----:B------:R-:W-:Y:S01]  /*8610*/  IMAD.SHL.U32 R211, R211, 0x10, RZ ;  /* 0x00000010d3d37824 */ /* 0x000fe200078e00ff */
[----:B------:R-:W-:Y:S03]  /*8620*/  IADD3 R16, R208, 0x60, RZ ;  /* 0x00000060d0107810 */ /* 0x000fe60007ffe0ff */
[C---:B------:R-:W-:Y:S02]  /*8630*/  IMAD.IADD R17, R239.reuse, 0x1, R17 ;  /* 0x00000001ef117824 */ /* 0x040fe400078e0211 */
[C---:B------:R-:W-:Y:S04]  /*8640*/  IMAD.IADD R16, R239.reuse, 0x1, R16 ;  /* 0x00000001ef107824 */ /* 0x040fe800078e0210 */
[----:B------:R-:W-:Y:S01]  /*8650*/  IMAD.IADD R16, R239, 0x1, R16 ;  /* 0x00000001ef107824 */ /* 0x000fe200078e0210 */
[CC--:B----4-:R-:W-:Y:S04]  /*8660*/  LEA R6, P0, R210.reuse, R234.reuse, 0x2 ;  /* 0x000000ead2067211 */ /* 0x0d0fe800078010ff */
[-C--:B------:R-:W-:Y:S02]  /*8670*/  LEA.HI.X.SX32 R7, R210, R235.reuse, 0x2, P0 ;  /* 0x000000ebd2077211 */ /* 0x080fe400000f16ff */
[CC--:B--2---:R-:W-:Y:S04]  /*8680*/  LEA R4, P1, R0.reuse, R234.reuse, 0x2 ;  /* 0x000000ea00047211 */ /* 0x0c4fe800078210ff */
[-C--:B------:R-:W-:Y:S01]  /*8690*/  LEA.HI.X.SX32 R5, R0, R235.reuse, 0x2, P1 ;  /* 0x000000eb00057211 */ /* 0x080fe200008f16ff */
[----:B------:R-:W-:Y:S04]  /*86a0*/  IMAD.MOV.U32 R0, RZ, RZ, c[0x0][0x22c] ;  /* 0x00008b00ff007624 */ /* 0x000fe800078e00ff */
[----:B------:R1:W-:Y:S01]  /*86b0*/  RED.E.ADD.F32.FTZ.RN.STRONG.GPU [R4.64], R14 ;  /* 0x0000000e0400798e */ /* 0x0003e2000c10e784 */
[----:B------:R-:W-:Y:S03]  /*86c0*/  IMAD R0, R0, c[0x0][0x1c0], RZ ;  /* 0x0000700000007a24 */ /* 0x000fe600078e02ff */
[----:B------:R2:W-:Y:S01]  /*86d0*/  RED.E.ADD.F32.FTZ.RN.STRONG.GPU [R6.64], R15 ;  /* 0x0000000f0600798e */ /* 0x0005e2000c10e784 */
[----:B------:R-:W-:Y:S03]  /*86e0*/  IMAD.SHL.U32 R0, R0, 0x10, RZ ;  /* 0x0000001000007824 */ /* 0x000fe600078e00ff */
[----:B------:R-:W-:Y:S02]  /*86f0*/  RED.E.ADD.F32.FTZ.RN.STRONG.GPU [R234.64+0x100], R84 ;  /* 0x00010054ea00798e */ /* 0x000fe4000c10e784 */
[----:B------:R-:W-:Y:S02]  /*8700*/  IADD3 R0, R0, 0x40, RZ ;  /* 0x0000004000007810 */ /* 0x000fe40007ffe0ff */
[----:B------:R-:W-:Y:S02]  /*8710*/  RED.E.ADD.F32.FTZ.RN.STRONG.GPU [R196.64+0x100], R85 ;  /* 0x00010055c400798e */ /* 0x000fe4000c10e784 */
[CC--:B-1----:R-:W-:Y:S02]  /*8720*/  LEA R4, P0, R0.reuse, R234.reuse, 0x2 ;  /* 0x000000ea00047211 */ /* 0x0c2fe400078010ff */
[----:B------:R-:W4:Y:S02]  /*8730*/  LDL R14, [R1+0x34] ;  /* 0x00003400010e7983 */ /* 0x000f240000100800 */
[-C--:B------:R-:W-:Y:S02]  /*8740*/  LEA.HI.X.SX32 R5, R0, R235.reuse, 0x2, P0 ;  /* 0x000000eb00057211 */ /* 0x080fe400000f16ff */
[----:B------:R-:W3:Y:S01]  /*8750*/  LDL R0, [R1+0x18] ;  /* 0x0000180001007983 */ /* 0x000ee20000100800 */
[CC--:B--2---:R-:W-:Y:S02]  /*8760*/  LEA R6, P1, R204.reuse, R234.reuse, 0x2 ;  /* 0x000000eacc067211 */ /* 0x0c4fe400078210ff */
[CC--:B------:R-:W-:Y:S01]  /*8770*/  LEA R10, P0, R201.reuse, R234.reuse, 0x2 ;  /* 0x000000eac90a7211 */ /* 0x0c0fe200078010ff */
[----:B------:R5:W-:Y:S01]  /*8780*/  RED.E.ADD.F32.FTZ.RN.STRONG.GPU [R4.64], R86 ;  /* 0x000000560400798e */ /* 0x000be2000c10e784 */
[-C--:B------:R-:W-:Y:S02]  /*8790*/  LEA.HI.X.SX32 R7, R204, R235.reuse, 0x2, P1 ;  /* 0x000000ebcc077211 */ /* 0x080fe400008f16ff */
[-C--:B------:R-:W-:Y:S02]  /*87a0*/  LEA.HI.X.SX32 R11, R201, R235.reuse, 0x2, P0 ;  /* 0x000000ebc90b7211 */ /* 0x080fe400000f16ff */
[----:B------:R-:W-:Y:S01]  /*87b0*/  IADD3 R15, R208, 0x60, RZ ;  /* 0x00000060d00f7810 */ /* 0x000fe20007ffe0ff */
[----:B------:R1:W-:Y:S01]  /*87c0*/  RED.E.ADD.F32.FTZ.RN.STRONG.GPU [R6.64], R87 ;  /* 0x000000570600798e */ /* 0x0003e2000c10e784 */
[----:B------:R-:W-:Y:S03]  /*87d0*/  IMAD.MOV.U32 R208, RZ, RZ, c[0x0][0x22c] ;  /* 0x00008b00ffd07624 */ /* 0x000fe600078e00ff */
[----:B------:R-:W-:Y:S01]  /*87e0*/  RED.E.ADD.F32.FTZ.RN.STRONG.GPU [R10.64], R88 ;  /* 0x000000580a00798e */ /* 0x000fe2000c10e784 */
[C---:B------:R-:W-:Y:S02]  /*87f0*/  IMAD.IADD R15, R239.reuse, 0x1, R15 ;  /* 0x00000001ef0f7824 */ /* 0x040fe400078e020f */
[----:B------:R-:W-:Y:S01]  /*8800*/  IMAD R208, R208, c[0x0][0x1c0], RZ ;  /* 0x00007000d0d07a24 */ /* 0x000fe200078e02ff */
[----:B------:R2:W-:Y:S01]  /*8810*/  RED.E.ADD.F32.FTZ.RN.STRONG.GPU [R8.64], R89 ;  /* 0x000000590800798e */ /* 0x0005e2000c10e784 */
[C---:B------:R-:W-:Y:S02]  /*8820*/  IMAD.IADD R15, R239.reuse, 0x1, R15 ;  /* 0x00000001ef0f7824 */ /* 0x040fe400078e020f */
[----:B------:R-:W-:Y:S01]  /*8830*/  IMAD.SHL.U32 R208, R208, 0x10, RZ ;  /* 0x00000010d0d07824 */ /* 0x000fe200078e00ff */
[----:B------:R-:W-:Y:S01]  /*8840*/  LDSM.16.MT88.4 R84, [R2+0x4000] ;  /* 0x004000000254783b */ /* 0x000fe20000004200 */
[----:B------:R-:W-:Y:S01]  /*8850*/  IMAD.IADD R15, R239, 0x1, R15 ;  /* 0x00000001ef0f7824 */ /* 0x000fe200078e020f */
[CC--:B-----5:R-:W-:Y:S04]  /*8860*/  LEA R4, P1, R199.reuse, R234.reuse, 0x2 ;  /* 0x000000eac7047211 */ /* 0x0e0fe800078210ff */
[-C--:B------:R-:W-:Y:S02]  /*8870*/  LEA.HI.X.SX32 R5, R199, R235.reuse, 0x2, P1 ;  /* 0x000000ebc7057211 */ /* 0x080fe400008f16ff */
[CC--:B-1----:R-:W-:Y:S03]  /*8880*/  LEA R6, P0, R198.reuse, R234.reuse, 0x2 ;  /* 0x000000eac6067211 */ /* 0x0c2fe600078010ff */
[----:B------:R1:W-:Y:S01]  /*8890*/  RED.E.ADD.F32.FTZ.RN.STRONG.GPU [R4.64], R90 ;  /* 0x0000005a0400798e */ /* 0x0003e2000c10e784 */
[-C--:B------:R-:W-:Y:S02]  /*88a0*/  LEA.HI.X.SX32 R7, R198, R235.reuse, 0x2, P0 ;  /* 0x000000ebc6077211 */ /* 0x080fe400000f16ff */
[CC--:B--2---:R-:W-:Y:S03]  /*88b0*/  LEA R8, P2, R15.reuse, R234.reuse, 0x2 ;  /* 0x000000ea0f087211 */ /* 0x0c4fe600078410ff */
[----:B------:R2:W-:Y:S01]  /*88c0*/  RED.E.ADD.F32.FTZ.RN.STRONG.GPU [R6.64], R91 ;  /* 0x0000005b0600798e */ /* 0x0005e2000c10e784 */
[-C--:B------:R-:W-:Y:S03]  /*88d0*/  LEA.HI.X.SX32 R9, R15, R235.reuse, 0x2, P2 ;  /* 0x000000eb0f097211 */ /* 0x080fe600010f16ff */
[----:B------:R-:W-:Y:S01]  /*88e0*/  RED.E.ADD.F32.FTZ.RN.STRONG.GPU [R234.64+0x180], R96 ;  /* 0x00018060ea00798e */ /* 0x000fe2000c10e784 */
[----:B------:R-:W-:Y:S03]  /*88f0*/  IADD3 R15, R208, 0x80, RZ ;  /* 0x00000080d00f7810 */ /* 0x000fe60007ffe0ff */
[----:B------:R-:W-:Y:S02]  /*8900*/  RED.E.ADD.F32.FTZ.RN.STRONG.GPU [R196.64+0x180], R97 ;  /* 0x00018061c400798e */ /* 0x000fe4000c10e784 */
[C---:B------:R-:W-:Y:S02]  /*8910*/  IMAD.IADD R15, R239.reuse, 0x1, R15 ;  /* 0x00000001ef0f7824 */ /* 0x040fe400078e020f */
[----:B------:R-:W-:Y:S02]  /*8920*/  LDSM.16.MT88.4 R88, [R2+0x6000] ;  /* 0x006000000258783b */ /* 0x000fe40000004200 */
[C---:B------:R-:W-:Y:S04]  /*8930*/  IMAD.IADD R15, R239.reuse, 0x1, R15 ;  /* 0x00000001ef0f7824 */ /* 0x040fe800078e020f */
[----:B------:R-:W-:Y:S01]  /*8940*/  IMAD.IADD R15, R239, 0x1, R15 ;  /* 0x00000001ef0f7824 */ /* 0x000fe200078e020f */
[CC--:B-1----:R-:W-:Y:S04]  /*8950*/  LEA R4, P0, R12.reuse, R234.reuse, 0x2 ;  /* 0x000000ea0c047211 */ /* 0x0c2fe800078010ff */
[-C--:B------:R-:W-:Y:S02]  /*8960*/  LEA.HI.X.SX32 R5, R12, R235.reuse, 0x2, P0 ;  /* 0x000000eb0c057211 */ /* 0x080fe400000f16ff */
[----:B------:R-:W5:Y:S01]  /*8970*/  LDL R12, [R1+0x30] ;  /* 0x00003000010c7983 */ /* 0x000f620000100800 */
[CC--:B--2---:R-:W-:Y:S02]  /*8980*/  LEA R6, P1, R17.reuse, R234.reuse, 0x2 ;  /* 0x000000ea11067211 */ /* 0x0c4fe400078210ff */
[CC--:B------:R-:W-:Y:S01]  /*8990*/  LEA R10, P0, R16.reuse, R234.reuse, 0x2 ;  /* 0x000000ea100a7211 */ /* 0x0c0fe200078010ff */
[----:B------:R-:W-:Y:S01]  /*89a0*/  RED.E.ADD.F32.FTZ.RN.STRONG.GPU [R4.64], R98 ;  /* 0x000000620400798e */ /* 0x000fe2000c10e784 */
[-C--:B------:R-:W-:Y:S02]  /*89b0*/  LEA.HI.X.SX32 R7, R17, R235.reuse, 0x2, P1 ;  /* 0x000000eb11077211 */ /* 0x080fe400008f16ff */
[-C--:B------:R-:W-:Y:S02]  /*89c0*/  LEA.HI.X.SX32 R11, R16, R235.reuse, 0x2, P0 ;  /* 0x000000eb100b7211 */ /* 0x080fe400000f16ff */
[C---:B------:R-:W-:Y:S01]  /*89d0*/  IADD3 R17, R208.reuse, 0x80, RZ ;  /* 0x00000080d0117810 */ /* 0x040fe20007ffe0ff */
[----:B------:R-:W-:Y:S01]  /*89e0*/  RED.E.ADD.F32.FTZ.RN.STRONG.GPU [R6.64], R99 ;  /* 0x000000630600798e */ /* 0x000fe2000c10e784 */
[----:B------:R-:W-:Y:S01]  /*89f0*/  IADD3 R16, R208, 0x80, RZ ;  /* 0x00000080d0107810 */ /* 0x000fe20007ffe0ff */
[----:B------:R-:W-:Y:S02]  /*8a00*/  IMAD.MOV.U32 R208, RZ, RZ, c[0x0][0x22c] ;  /* 0x00008b00ffd07624 */ /* 0x000fe400078e00ff */
[----:B------:R-:W-:Y:S01]  /*8a10*/  RED.E.ADD.F32.FTZ.RN.STRONG.GPU [R10.64], R92 ;  /* 0x0000005c0a00798e */ /* 0x000fe2000c10e784 */
[C---:B------:R-:W-:Y:S02]  /*8a20*/  IMAD.IADD R17, R239.reuse, 0x1, R17 ;  /* 0x00000001ef117824 */ /* 0x040fe400078e0211 */
[C---:B------:R-:W-:Y:S01]  /*8a30*/  IMAD.IADD R16, R239.reuse, 0x1, R16 ;  /* 0x00000001ef107824 */ /* 0x040fe200078e0210 */
[----:B------:R1:W-:Y:S01]  /*8a40*/  RED.E.ADD.F32.FTZ.RN.STRONG.GPU [R8.64], R93 ;  /* 0x0000005d0800798e */ /* 0x0003e2000c10e784 */
[----:B------:R-:W-:Y:S02]  /*8a50*/  IMAD R208, R208, c[0x0][0x1c0], RZ ;  /* 0x00007000d0d07a24 */ /* 0x000fe400078e02ff */
[----:B------:R-:W-:Y:S01]  /*8a60*/  IMAD.IADD R16, R239, 0x1, R16 ;  /* 0x00000001ef107824 */ /* 0x000fe200078e0210 */
[----:B------:R-:W-:Y:S01]  /*8a70*/  LDSM.16.MT88.4 R96, [R220+0x28800] ;  /* 0x02880000dc60783b */ /* 0x000fe20000004200 */
[----:B------:R-:W-:Y:S01]  /*8a80*/  IMAD.SHL.U32 R208, R208, 0x10, RZ ;  /* 0x00000010d0d07824 */ /* 0x000fe200078e00ff */
[CC--:B-1----:R-:W-:Y:S04]  /*8a90*/  LEA R8, P2, R15.reuse, R234.reuse, 0x2 ;  /* 0x000000ea0f087211 */ /* 0x0c2fe800078410ff */
[-C--:B------:R-:W-:Y:S02]  /*8aa0*/  LEA.HI.X.SX32 R9, R15, R235.reuse, 0x2, P2 ;  /* 0x000000eb0f097211 */ /* 0x080fe400010f16ff */
[----:B------:R-:W-:Y:S05]  /*8ab0*/  IADD3 R15, R208, 0xa0, RZ ;  /* 0x000000a0d00f7810 */ /* 0x000fea0007ffe0ff */
[C---:B------:R-:W-:Y:S04]  /*8ac0*/  IMAD.IADD R15, R239.reuse, 0x1, R15 ;  /* 0x00000001ef0f7824 */ /* 0x040fe800078e020f */
[C---:B------:R-:W-:Y:S04]  /*8ad0*/  IMAD.IADD R15, R239.reuse, 0x1, R15 ;  /* 0x00000001ef0f7824 */ /* 0x040fe800078e020f */
[----:B------:R-:W-:Y:S01]  /*8ae0*/  IMAD.IADD R15, R239, 0x1, R15 ;  /* 0x00000001ef0f7824 */ /* 0x000fe200078e020f */
[CC--:B----4-:R-:W-:Y:S04]  /*8af0*/  LEA R6, P0, R14.reuse, R234.reuse, 0x2 ;  /* 0x000000ea0e067211 */ /* 0x0d0fe800078010ff */
[-C--:B------:R-:W-:Y:S02]  /*8b00*/  LEA.HI.X.SX32 R7, R14, R235.reuse, 0x2, P0 ;  /* 0x000000eb0e077211 */ /* 0x080fe400000f16ff */
[CC--:B---3--:R-:W-:Y:S01]  /*8b10*/  LEA R4, P1, R0.reuse, R234.reuse, 0x2 ;  /* 0x000000ea00047211 */ /* 0x0c8fe200078210ff */
[----:B------:R-:W2:Y:S03]  /*8b20*/  LDL R14, [R1+0x10] ;  /* 0x00001000010e7983 */ /* 0x000ea60000100800 */
        /* <DEDUP_REMOVED lines=8> */
[----:B------:R-:W-:Y:S04]  /*8bb0*/  RED.E.ADD.F32.FTZ.RN.STRONG.GPU [R196.64+0x200], R101 ;  /* 0x00020065c400798e */ /* 0x000fe8000c10e784 */
[----:B------:R-:W-:Y:S01]  /*8bc0*/  LDSM.16.MT88.4 R92, [R2+0x800] ;  /* 0x00080000025c783b */ /* 0x000fe20000004200 */
[CC--:B-1----:R-:W-:Y:S04]  /*8bd0*/  LEA R4, P0, R0.reuse, R234.reuse, 0x2 ;  /* 0x000000ea00047211 */ /* 0x0c2fe800078010ff */
[-C--:B------:R-:W-:Y:S02]  /*8be0*/  LEA.HI.X.SX32 R5, R0, R235.reuse, 0x2, P0 ;  /* 0x000000eb00057211 */ /* 0x080fe400000f16ff */
[----:B------:R-:W4:Y:S01]  /*8bf0*/  LDL R0, [R1+0x2c] ;  /* 0x00002c0001007983 */ /* 0x000f220000100800 */
[CC--:B---3--:R-:W-:Y:S02]  /*8c00*/  LEA R6, P1, R17.reuse, R234.reuse, 0x2 ;  /* 0x000000ea11067211 */ /* 0x0c8fe400078210ff */
[CC--:B------:R-:W-:Y:S01]  /*8c10*/  LEA R10, P0, R16.reuse, R234.reuse, 0x2 ;  /* 0x000000ea100a7211 */ /* 0x0c0fe200078010ff */
[----:B------:R1:W-:Y:S01]  /*8c20*/  RED.E.ADD.F32.FTZ.RN.STRONG.GPU [R4.64], R102 ;  /* 0x000000660400798e */ /* 0x0003e2000c10e784 */
[-C--:B------:R-:W-:Y:S02]  /*8c30*/  LEA.HI.X.SX32 R7, R17, R235.reuse, 0x2, P1 ;  /* 0x000000eb11077211 */ /* 0x080fe400008f16ff */
[-C--:B------:R-:W-:Y:S02]  /*8c40*/  LEA.HI.X.SX32 R11, R16, R235.reuse, 0x2, P0 ;  /* 0x000000eb100b7211 */ /* 0x080fe400000f16ff */
[C---:B------:R-:W-:Y:S01]  /*8c50*/  IADD3 R17, R208.reuse, 0xa0, RZ ;  /* 0x000000a0d0117810 */ /* 0x040fe20007ffe0ff */
[----:B------:R5:W-:Y:S01]  /*8c60*/  RED.E.ADD.F32.FTZ.RN.STRONG.GPU [R6.64], R103 ;  /* 0x000000670600798e */ /* 0x000be2000c10e784 */
        /* <DEDUP_REMOVED lines=12> */
[CC--:B-----5:R-:W-:Y:S01]  /*8d30*/  LEA R6, P0, R12.reuse, R234.reuse, 0x2 ;  /* 0x000000ea0c067211 */ /* 0x0e0fe200078010ff */
[----:B------:R-:W5:Y:S03]  /*8d40*/  LDL R13, [R1+0xc] ;  /* 0x00000c00010d7983 */ /* 0x000f660000100800 */
[-C--:B------:R-:W-:Y:S01]  /*8d50*/  LEA.HI.X.SX32 R7, R12, R235.reuse, 0x2, P0 ;  /* 0x000000eb0c077211 */ /* 0x080fe200000f16ff */
[----:B------:R1:W-:Y:S01]  /*8d60*/  RED.E.ADD.F32.FTZ.RN.STRONG.GPU [R4.64], R106 ;  /* 0x0000006a0400798e */ /* 0x0003e2000c10e784 */
[----:B------:R-:W-:Y:S01]  /*8d70*/  IADD3 R12, R211, 0xa0, RZ ;  /* 0x000000a0d30c7810 */ /* 0x000fe20007ffe0ff */
[----:B------:R-:W-:Y:S01]  /*8d80*/  IMAD.MOV.U32 R211, RZ, RZ, c[0x0][0x22c] ;  /* 0x00008b00ffd37624 */ /* 0x000fe200078e00ff */
[-C--:B---3--:R-:W-:Y:S01]  /*8d90*/  LEA R8, P2, R15, R234.reuse, 0x2 ;  /* 0x000000ea0f087211 */ /* 0x088fe200078410ff */
[----:B------:R3:W-:Y:S02]  /*8da0*/  RED.E.ADD.F32.FTZ.RN.STRONG.GPU [R6.64], R107 ;  /* 0x0000006b0600798e */ /* 0x0007e4000c10e784 */
[----:B------:R-:W-:Y:S01]  /*8db0*/  IMAD R211, R211, c[0x0][0x1c0], RZ ;  /* 0x00007000d3d37a24 */ /* 0x000fe200078e02ff */
[-C--:B------:R-:W-:Y:S01]  /*8dc0*/  LEA.HI.X.SX32 R9, R15, R235.reuse, 0x2, P2 ;  /* 0x000000eb0f097211 */ /* 0x080fe200010f16ff */
[----:B------:R-:W-:Y:S02]  /*8dd0*/  RED.E.ADD.F32.FTZ.RN.STRONG.GPU [R234.64+0x280], R112 ;  /* 0x00028070ea00798e */ /* 0x000fe4000c10e784 */
[----:B------:R-:W-:Y:S02]  /*8de0*/  IMAD.SHL.U32 R211, R211, 0x10, RZ ;  /* 0x00000010d3d37824 */ /* 0x000fe400078e00ff */
[----:B------:R-:W-:Y:S03]  /*8df0*/  RED.E.ADD.F32.FTZ.RN.STRONG.GPU [R196.64+0x280], R113 ;  /* 0x00028071c400798e */ /* 0x000fe6000c10e784 */
[----:B------:R-:W-:Y:S01]  /*8e00*/  IADD3 R15, R211, 0xc0, RZ ;  /* 0x000000c0d30f7810 */ /* 0x000fe20007ffe0ff */
[----:B------:R-:W-:Y:S01]  /*8e10*/  LDSM.16.MT88.4 R104, [R2+0x4800] ;  /* 0x004800000268783b */ /* 0x000fe20000004200 */
[CC--:B-1----:R-:W-:Y:S04]  /*8e20*/  LEA R4, P0, R12.reuse, R234.reuse, 0x2 ;  /* 0x000000ea0c047211 */ /* 0x0c2fe800078010ff */
[-C--:B------:R-:W-:Y:S02]  /*8e30*/  LEA.HI.X.SX32 R5, R12, R235.reuse, 0x2, P0 ;  /* 0x000000eb0c057211 */ /* 0x080fe400000f16ff */
[----:B------:R-:W5:Y:S01]  /*8e40*/  LDL R12, [R1+0x28] ;  /* 0x00002800010c7983 */ /* 0x000f620000100800 */
[CC--:B---3--:R-:W-:Y:S02]  /*8e50*/  LEA R6, P1, R17.reuse, R234.reuse, 0x2 ;  /* 0x000000ea11067211 */ /* 0x0c8fe400078210ff */
[CC--:B------:R-:W-:Y:S01]  /*8e60*/  LEA R10, P0, R16.reuse, R234.reuse, 0x2 ;  /* 0x000000ea100a7211 */ /* 0x0c0fe200078010ff */
[----:B------:R2:W-:Y:S01]  /*8e70*/  RED.E.ADD.F32.FTZ.RN.STRONG.GPU [R4.64], R114 ;  /* 0x000000720400798e */ /* 0x0005e2000c10e784 */
[-C--:B------:R-:W-:Y:S02]  /*8e80*/  LEA.HI.X.SX32 R7, R17, R235.reuse, 0x2, P1 ;  /* 0x000000eb11077211 */ /* 0x080fe400008f16ff */
[-C--:B------:R-:W-:Y:S02]  /*8e90*/  LEA.HI.X.SX32 R11, R16, R235.reuse, 0x2, P0 ;  /* 0x000000eb100b7211 */ /* 0x080fe400000f16ff */
[C---:B------:R-:W-:Y:S01]  /*8ea0*/  IADD3 R17, R208.reuse, 0xc0, RZ ;  /* 0x000000c0d0117810 */ /* 0x040fe20007ffe0ff */
[----:B------:R4:W-:Y:S01]  /*8eb0*/  RED.E.ADD.F32.FTZ.RN.STRONG.GPU [R6.64], R115 ;  /* 0x000000730600798e */ /* 0x0009e2000c10e784 */
[----:B------:R-:W-:Y:S03]  /*8ec0*/  IADD3 R16, R208, 0xc0, RZ ;  /* 0x000000c0d0107810 */ /* 0x000fe60007ffe0ff */
[----:B------:R-:W-:Y:S01]  /*8ed0*/  RED.E.ADD.F32.FTZ.RN.STRONG.GPU [R10.64], R108 ;  /* 0x0000006c0a00798e */ /* 0x000fe2000c10e784 */
[C---:B------:R-:W-:Y:S02]  /*8ee0*/  IMAD.IADD R17, R239.reuse, 0x1, R17 ;  /* 0x00000001ef117824 */ /* 0x040fe400078e0211 */
[C---:B------:R-:W-:Y:S01]  /*8ef0*/  IMAD.IADD R16, R239.reuse, 0x1, R16 ;  /* 0x00000001ef107824 */ /* 0x040fe200078e0210 */
[----:B------:R-:W-:Y:S03]  /*8f00*/  RED.E.ADD.F32.FTZ.RN.STRONG.GPU [R8.64], R109 ;  /* 0x0000006d0800798e */ /* 0x000fe6000c10e784 */
[----:B------:R-:W-:Y:S01]  /*8f10*/  IMAD.IADD R16, R239, 0x1, R16 ;  /* 0x00000001ef107824 */ /* 0x000fe200078e0210 */
[CC--:B--2---:R-:W-:Y:S04]  /*8f20*/  LEA R4, P1, R14.reuse, R234.reuse, 0x2 ;  /* 0x000000ea0e047211 */ /* 0x0c4fe800078210ff */
[-C--:B------:R-:W-:Y:S02]  /*8f30*/  LEA.HI.X.SX32 R5, R14, R235.reuse, 0x2, P1 ;  /* 0x000000eb0e057211 */ /* 0x080fe400008f16ff */
[----:B------:R-:W2:Y:S04]  /*8f40*/  LDL R14, [R1+0x8] ;  /* 0x00000800010e7983 */ /* 0x000ea80000100800 */
[----:B------:R1:W-:Y:S01]  /*8f50*/  RED.E.ADD.F32.FTZ.RN.STRONG.GPU [R4.64], R110 ;  /* 0x0000006e0400798e */ /* 0x0003e2000c10e784 */
[CC--:B----4-:R-:W-:Y:S04]  /*8f60*/  LEA R6, P0, R0.reuse, R234.reuse, 0x2 ;  /* 0x000000ea00067211 */ /* 0x0d0fe800078010ff */
[-C--:B------:R-:W-:Y:S02]  /*8f70*/  LEA.HI.X.SX32 R7, R0, R235.reuse, 0x2, P0 ;  /* 0x000000eb00077211 */ /* 0x080fe400000f16ff */
[----:B------:R-:W3:Y:S01]  /*8f80*/  LDL R0, [R1+0x24] ;  /* 0x0000240001007983 */ /* 0x000ee20000100800 */
[CC--:B-1----:R-:W-:Y:S03]  /*8f90*/  LEA R4, P0, R15.reuse, R234.reuse, 0x2 ;  /* 0x000000ea0f047211 */ /* 0x0c2fe600078010ff */
[----:B------:R1:W-:Y:S01]  /*8fa0*/  RED.E.ADD.F32.FTZ.RN.STRONG.GPU [R6.64], R111 ;  /* 0x0000006f0600798e */ /* 0x0003e2000c10e784 */
[-C--:B------:R-:W-:Y:S02]  /*8fb0*/  LEA.HI.X.SX32 R5, R15, R235.reuse, 0x2, P0 ;  /* 0x000000eb0f057211 */ /* 0x080fe400000f16ff */
[----:B------:R-:W-:Y:S01]  /*8fc0*/  IADD3 R15, R208, 0xc0, RZ ;  /* 0x000000c0d00f7810 */ /* 0x000fe20007ffe0ff */
[----:B------:R-:W-:Y:S01]  /*8fd0*/  RED.E.ADD.F32.FTZ.RN.STRONG.GPU [R234.64+0x300], R116 ;  /* 0x00030074ea00798e */ /* 0x000fe2000c10e784 */
[CC--:B------:R-:W-:Y:S01]  /*8fe0*/  LEA R10, P0, R16.reuse, R234.reuse, 0x2 ;  /* 0x000000ea100a7211 */ /* 0x0c0fe200078010ff */
[----:B------:R-:W-:Y:S02]  /*8ff0*/  IMAD.MOV.U32 R208, RZ, RZ, c[0x0][0x22c] ;  /* 0x00008b00ffd07624 */ /* 0x000fe400078e00ff */
[----:B------:R-:W-:Y:S01]  /*9000*/  RED.E.ADD.F32.FTZ.RN.STRONG.GPU [R196.64+0x300], R117 ;  /* 0x00030075c400798e */ /* 0x000fe2000c10e784 */
[C---:B------:R-:W-:Y:S01]  /*9010*/  IMAD.IADD R15, R239.reuse, 0x1, R15 ;  /* 0x00000001ef0f7824 */ /* 0x040fe200078e020f */
[-C--:B------:R-:W-:Y:S01]  /*9020*/  LEA.HI.X.SX32 R11, R16, R235.reuse, 0x2, P0 ;  /* 0x000000eb100b7211 */ /* 0x080fe200000f16ff */
[----:B------:R-:W-:Y:S01]  /*9030*/  IMAD R208, R208, c[0x0][0x1c0], RZ ;  /* 0x00007000d0d07a24 */ /* 0x000fe200078e02ff */
[----:B------:R5:W-:Y:S01]  /*9040*/  RED.E.ADD.F32.FTZ.RN.STRONG.GPU [R4.64], R118 ;  /* 0x000000760400798e */ /* 0x000be2000c10e784 */
[----:B------:R-:W-:Y:S01]  /*9050*/  IMAD.IADD R15, R239, 0x1, R15 ;  /* 0x00000001ef0f7824 */ /* 0x000fe200078e020f */
[----:B------:R-:W-:Y:S01]  /*9060*/  IADD3 R16, R209, 0xe0, RZ ;  /* 0x000000e0d1107810 */ /* 0x000fe20007ffe0ff */
[----:B------:R-:W-:Y:S01]  /*9070*/  IMAD.SHL.U32 R208, R208, 0x10, RZ ;  /* 0x00000010d0d07824 */ /* 0x000fe200078e00ff */
[----:B------:R-:W-:Y:S01]  /*9080*/  LDSM.16.MT88.4 R108, [R2+0x6800] ;  /* 0x00680000026c783b */ /* 0x000fe20000004200 */
[C---:B------:R-:W-:Y:S02]  /*9090*/  IMAD.IADD R15, R239.reuse, 0x1, R15 ;  /* 0x00000001ef0f7824 */ /* 0x040fe400078e020f */
[----:B------:R-:W-:Y:S03]  /*90a0*/  IMAD.IADD R16, R239, 0x1, R16 ;  /* 0x00000001ef107824 */ /* 0x000fe600078e0210 */
[-C--:B------:R-:W-:Y:S01]  /*90b0*/  LEA R8, P2, R15, R234.reuse, 0x2 ;  /* 0x000000ea0f087211 */ /* 0x080fe200078410ff */
[----:B------:R-:W-:Y:S03]  /*90c0*/  IMAD.IADD R16, R239, 0x1, R16 ;  /* 0x00000001ef107824 */ /* 0x000fe600078e0210 */
[-C--:B------:R-:W-:Y:S02]  /*90d0*/  LEA.HI.X.SX32 R9, R15, R235.reuse, 0x2, P2 ;  /* 0x000000eb0f097211 */ /* 0x080fe400010f16ff */
[CC--:B-1----:R-:W-:Y:S02]  /*90e0*/  LEA R6, P1, R17.reuse, R234.reuse, 0x2 ;  /* 0x000000ea11067211 */ /* 0x0c2fe400078210ff */
[----:B------:R-:W-:Y:S02]  /*90f0*/  IADD3 R15, R208, 0xe0, RZ ;  /* 0x000000e0d00f7810 */ /* 0x000fe40007ffe0ff */
[-C--:B------:R-:W-:Y:S02]  /*9100*/  LEA.HI.X.SX32 R7, R17, R235.reuse, 0x2, P1 ;  /* 0x000000eb11077211 */ /* 0x080fe400008f16ff */
[----:B------:R-:W-:Y:S03]  /*9110*/  IADD3 R17, R209, 0xe0, RZ ;  /* 0x000000e0d1117810 */ /* 0x000fe60007ffe0ff */
[----:B------:R1:W-:Y:S01]  /*9120*/  RED.E.ADD.F32.FTZ.RN.STRONG.GPU [R6.64], R119 ;  /* 0x000000770600798e */ /* 0x0003e2000c10e784 */
[-C--:B-----5:R-:W-:Y:S01]  /*9130*/  LEA R4, P1, R13, R234.reuse, 0x2 ;  /* 0x000000ea0d047211 */ /* 0x0a0fe200078210ff */
[----:B------:R-:W-:Y:S02]  /*9140*/  IMAD.IADD R17, R239, 0x1, R17 ;  /* 0x00000001ef117824 */ /* 0x000fe400078e0211 */
[----:B------:R4:W-:Y:S01]  /*9150*/  RED.E.ADD.F32.FTZ.RN.STRONG.GPU [R10.64], R120 ;  /* 0x000000780a00798e */ /* 0x0009e2000c10e784 */
[-C--:B------:R-:W-:Y:S03]  /*9160*/  LEA.HI.X.SX32 R5, R13, R235.reuse, 0x2, P1 ;  /* 0x000000eb0d057211 */ /* 0x080fe600008f16ff */
[----:B------:R-:W-:Y:S04]  /*9170*/  RED.E.ADD.F32.FTZ.RN.STRONG.GPU [R8.64], R121 ;  /* 0x000000790800798e */ /* 0x000fe8000c10e784 */
[----:B------:R5:W-:Y:S01]  /*9180*/  RED.E.ADD.F32.FTZ.RN.STRONG.GPU [R4.64], R122 ;  /* 0x0000007a0400798e */ /* 0x000be2000c10e784 */
[-C--:B-1----:R-:W-:Y:S02]  /*9190*/  LEA R6, P0, R12, R234.reuse, 0x2 ;  /* 0x000000ea0c067211 */ /* 0x082fe400078010ff */
[-C--:B----4-:R-:W-:Y:S02]  /*91a0*/  LEA R10, P3, R16, R234.reuse, 0x2 ;  /* 0x000000ea100a7211 */ /* 0x090fe400078610ff */
[-C--:B------:R-:W-:Y:S02]  /*91b0*/  LEA.HI.X.SX32 R7, R12, R235.reuse, 0x2, P0 ;  /* 0x000000eb0c077211 */ /* 0x080fe400000f16ff */
[-C--:B------:R-:W-:Y:S02]  /*91c0*/  LEA R12, P0, R17, R234.reuse, 0x2 ;  /* 0x000000ea110c7211 */ /* 0x080fe400078010ff */
[-C--:B------:R-:W-:Y:S01]  /*91d0*/  LEA.HI.X.SX32 R11, R16, R235.reuse, 0x2, P3 ;  /* 0x000000eb100b7211 */ /* 0x080fe200018f16ff */
[----:B------:R2:W-:Y:S01]  /*91e0*/  RED.E.ADD.F32.FTZ.RN.STRONG.GPU [R6.64], R123 ;  /* 0x0000007b0600798e */ /* 0x0005e2000c10e784 */
[-C--:B-----5:R-:W-:Y:S02]  /*91f0*/  LEA R4, P1, R15, R234.reuse, 0x2 ;  /* 0x000000ea0f047211 */ /* 0x0a0fe400078210ff */
[-C--:B------:R-:W-:Y:S01]  /*9200*/  LEA.HI.X.SX32 R13, R17, R235.reuse, 0x2, P0 ;  /* 0x000000eb110d7211 */ /* 0x080fe200000f16ff */
[----:B------:R-:W-:Y:S01]  /*9210*/  RED.E.ADD.F32.FTZ.RN.STRONG.GPU [R234.64+0x380], R128 ;  /* 0x00038080ea00798e */ /* 0x000fe2000c10e784 */
[-C--:B------:R-:W-:Y:S02]  /*9220*/  LEA.HI.X.SX32 R5, R15, R235.reuse, 0x2, P1 ;  /* 0x000000eb0f057211 */ /* 0x080fe400008f16ff */
[----:B------:R-:W-:Y:S01]  /*9230*/  IADD3 R15, R209, 0xe0, RZ ;  /* 0x000000e0d10f7810 */ /* 0x000fe20007ffe0ff */
[----:B------:R-:W-:Y:S04]  /*9240*/  RED.E.ADD.F32.FTZ.RN.STRONG.GPU [R196.64+0x380], R129 ;  /* 0x00038081c400798e */ /* 0x000fe8000c10e784 */
[----:B------:R3:W-:Y:S01]  /*9250*/  RED.E.ADD.F32.FTZ.RN.STRONG.GPU [R4.64], R130 ;  /* 0x000000820400798e */ /* 0x0007e2000c10e784 */
[C---:B------:R-:W-:Y:S03]  /*9260*/  IMAD.IADD R15, R239.reuse, 0x1, R15 ;  /* 0x00000001ef0f7824 */ /* 0x040fe600078e020f */
[----:B------:R-:W-:Y:S01]  /*9270*/  RED.E.ADD.F32.FTZ.RN.STRONG.GPU [R12.64], R131 ;  /* 0x000000830c00798e */ /* 0x000fe2000c10e784 */
[C---:B------:R-:W-:Y:S03]  /*9280*/  IMAD.IADD R15, R239.reuse, 0x1, R15 ;  /* 0x00000001ef0f7824 */ /* 0x040fe600078e020f */
[----:B------:R-:W-:Y:S01]  /*9290*/  RED.E.ADD.F32.FTZ.RN.STRONG.GPU [R10.64], R124 ;  /* 0x0000007c0a00798e */ /* 0x000fe2000c10e784 */
[----:B------:R-:W-:Y:S03]  /*92a0*/  IMAD.IADD R15, R239, 0x1, R15 ;  /* 0x00000001ef0f7824 */ /* 0x000fe600078e020f */
[----:B------:R-:W-:Y:S02]  /*92b0*/  LDSM.16.MT88.4 R16, [R2+0x2000] ;  /* 0x002000000210783b */ /* 0x000fe40000004200 */
[CC--:B------:R-:W-:Y:S04]  /*92c0*/  LEA R8, P2, R15.reuse, R234.reuse, 0x2 ;  /* 0x000000ea0f087211 */ /* 0x0c0fe800078410ff */
[-C--:B------:R-:W-:Y:S05]  /*92d0*/  LEA.HI.X.SX32 R9, R15, R235.reuse, 0x2, P2 ;  /* 0x000000eb0f097211 */ /* 0x080fea00010f16ff */
[----:B------:R-:W-:Y:S04]  /*92e0*/  RED.E.ADD.F32.FTZ.RN.STRONG.GPU [R8.64], R125 ;  /* 0x0000007d0800798e */ /* 0x000fe8000c10e784 */
[----:B------:R-:W-:Y:S01]  /*92f0*/  LDSM.16.MT88.4 R8, [R2] ;  /* 0x000000000208783b */ /* 0x000fe20000004200 */
[CC--:B--2---:R-:W-:Y:S04]  /*9300*/  LEA R6, P1, R14.reuse, R234.reuse, 0x2 ;  /* 0x000000ea0e067211 */ /* 0x0c4fe800078210ff */
[-C--:B------:R-:W-:Y:S02]  /*9310*/  LEA.HI.X.SX32 R7, R14, R235.reuse, 0x2, P1 ;  /* 0x000000eb0e077211 */ /* 0x080fe400008f16ff */
[----:B------:R-:W-:Y:S01]  /*9320*/  LDSM.16.MT88.4 R12, [R220+0x28000] ;  /* 0x02800000dc0c783b */ /* 0x000fe20000004200 */
[----:B------:R-:W-:Y:S01]  /*9330*/  PLOP3.LUT P1, PT, PT, PT, UP0, 0x80, 0x0 ;  /* 0x000000000000781c */ /* 0x000fe20003f2f008 */
[----:B------:R-:W-:Y:S02]  /*9340*/  @UP3 UIADD3 UR12, UP0, UR12, -0x100, URZ ;  /* 0xffffff000c0c3890 */ /* 0x000fe4000ff1e03f */
[----:B------:R-:W-:Y:S02]  /*9350*/  RED.E.ADD.F32.FTZ.RN.STRONG.GPU [R6.64], R126 ;  /* 0x0000007e0600798e */ /* 0x000fe4000c10e784 */
[----:B------:R-:W-:Y:S01]  /*9360*/  @UP3 UIADD3.X UR11, UR11, -0x1, URZ, UP0, !UPT ;  /* 0xffffffff0b0b3890 */ /* 0x000fe200087fe43f */
[C---:B---3--:R-:W-:Y:S04]  /*9370*/  LEA R4, P0, R0.reuse, R234, 0x2 ;  /* 0x000000ea00047211 */ /* 0x048fe800078010ff */
[----:B------:R-:W-:Y:S02]  /*9380*/  LEA.HI.X.SX32 R5, R0, R235, 0x2, P0 ;  /* 0x000000eb00057211 */ /* 0x000fe400000f16ff */
[----:B------:R-:W-:Y:S02]  /*9390*/  PLOP3.LUT P0, PT, PT, PT, UP2, 0x80, 0x0 ;  /* 0x000000000000781c */ /* 0x000fe40003f0f028 */
[C---:B------:R-:W-:Y:S01]  /*93a0*/  IADD3 R0, R2.reuse, -0x8000, RZ ;  /* 0xffff800002007810 */ /* 0x040fe20007ffe0ff */
[----:B------:R-:W-:Y:S01]  /*93b0*/  RED.E.ADD.F32.FTZ.RN.STRONG.GPU [R4.64], R127 ;  /* 0x0000007f0400798e */ /* 0x000fe2000c10e784 */
[----:B------:R-:W-:Y:S03]  /*93c0*/  @P1 IADD3 R0, R2, 0x8000, RZ ;  /* 0x0000800002001810 */ /* 0x000fe60007ffe0ff */
        /* <DEDUP_REMOVED lines=43> */
[----:B------:R-:W4:Y:S04]  /*9680*/  LDSM.16.MT88.4 R8, [R221+0x29800] ;  /* 0x02980000dd08783b */ /* 0x000f280000004200 */
[----:B------:R-:W5:Y:S03]  /*9690*/  LDSM.16.MT88.4 R108, [R2+0x5800] ;  /* 0x00580000026c783b */ /* 0x000f660000004200 */
[-C--:B--2---:R-:W-:Y:S08]  /*96a0*/  HMMA.16816.F32.BF16 R132, R4, R12.reuse, R132 ;  /* 0x0000000c0484723c */ /* 0x084ff00000041884 */
[C---:B------:R-:W-:Y:S08]  /*96b0*/  HMMA.16816.F32.BF16 R136, R16.reuse, R12, R136 ;  /* 0x0000000c1088723c */ /* 0x040ff00000041888 */
[-C--:B------:R-:W-:Y:S08]  /*96c0*/  HMMA.16816.F32.BF16 R140, R16, R14.reuse, R140 ;  /* 0x0000000e108c723c */ /* 0x080ff0000004188c */
[C---:B------:R-:W-:Y:S01]  /*96d0*/  HMMA.16816.F32.BF16 R144, R4.reuse, R14, R144 ;  /* 0x0000000e0490723c */ /* 0x040fe20000041890 */
[----:B------:R2:W1:Y:S07]  /*96e0*/  LDSM.16.MT88.4 R12, [R2+0x7800] ;  /* 0x00780000020c783b */ /* 0x00046e0000004200 */
[-C--:B------:R-:W-:Y:S08]  /*96f0*/  HMMA.16816.F32.BF16 R148, R4, R84.reuse, R148 ;  /* 0x000000540494723c */ /* 0x080ff00000041894 */
[C---:B------:R-:W-:Y:S08]  /*9700*/  HMMA.16816.F32.BF16 R152, R16.reuse, R84, R152 ;  /* 0x000000541098723c */ /* 0x040ff00000041898 */
[-C--:B------:R-:W-:Y:S04]  /*9710*/  HMMA.16816.F32.BF16 R156, R16, R86.reuse, R156 ;  /* 0x00000056109c723c */ /* 0x080fe8000004189c */
[----:B--2---:R-:W-:Y:S04]  /*9720*/  IMAD.MOV.U32 R2, RZ, RZ, R0 ;  /* 0x000000ffff027224 */ /* 0x004fe800078e0000 */
        /* <DEDUP_REMOVED lines=17> */
[-C--:B-----5:R-:W-:Y:S08]  /*9840*/  HMMA.16816.F32.BF16 R164, R8, R108.reuse, R164 ;  /* 0x0000006c08a4723c */ /* 0x0a0ff000000418a4 */
[C---:B------:R-:W-:Y:S08]  /*9850*/  HMMA.16816.F32.BF16 R168, R100.reuse, R108, R168 ;  /* 0x0000006c64a8723c */ /* 0x040ff000000418a8 */
[-C--:B------:R-:W-:Y:S08]  /*9860*/  HMMA.16816.F32.BF16 R172, R100, R110.reuse, R172 ;  /* 0x0000006e64ac723c */ /* 0x080ff000000418ac */
[C---:B------:R-:W-:Y:S08]  /*9870*/  HMMA.16816.F32.BF16 R176, R8.reuse, R110, R176 ;  /* 0x0000006e08b0723c */ /* 0x040ff000000418b0 */
[-C--:B------:R-:W-:Y:S08]  /*9880*/  HMMA.16816.F32.BF16 R180, R8, R12.reuse, R180 ;  /* 0x0000000c08b4723c */ /* 0x080ff000000418b4 */
[C---:B------:R-:W-:Y:S08]  /*9890*/  HMMA.16816.F32.BF16 R184, R100.reuse, R12, R184 ;  /* 0x0000000c64b8723c */ /* 0x040ff000000418b8 */
[-C--:B------:R-:W-:Y:S08]  /*98a0*/  HMMA.16816.F32.BF16 R188, R100, R14.reuse, R188 ;  /* 0x0000000e64bc723c */ /* 0x080ff000000418bc */
[----:B------:R-:W-:Y:S01]  /*98b0*/  HMMA.16816.F32.BF16 R192, R8, R14, R192 ;  /* 0x0000000e08c0723c */ /* 0x000fe200000418c0 */
[----:B------:R-:W-:-:S07]  /*98c0*/  @P0 BRA `(.L_x_357) ;  /* 0xffffb79000000947 */ /* 0x000fce000383ffff */
        /* <DEDUP_REMOVED lines=215> */
.L_x_358:
        /* <DEDUP_REMOVED lines=18> */
.L_x_359:
[----:B-1----:R-:W2:Y:S01]  /*a760*/  LDL R0, [R1+0x58] ;  /* 0x0000580001007983 */ /* 0x002ea20000100800 */
[----:B------:R-:W-:Y:S01]  /*a770*/  USHF.L.U32 UR6, UR16, 0x6, URZ ;  /* 0x0000000610067899 */ /* 0x000fe2000800063f */
[--C-:B------:R-:W-:Y:S01]  /*a780*/  SHF.R.S32.HI R7, RZ, 0x1f, R244.reuse ;  /* 0x0000001fff077819 */ /* 0x100fe200000114f4 */
[----:B------:R-:W-:Y:S01]  /*a790*/  ULDC.64 UR8, c[0x0][0x3a0] ;  /* 0x0000e80000087ab9 */ /* 0x000fe20000000a00 */
[----:B------:R-:W1:Y:S01]  /*a7a0*/  S2R R9, SR_TID.X ;  /* 0x0000000000097919 */ /* 0x000e620000002100 */
[----:B------:R-:W-:Y:S01]  /*a7b0*/  USHF.R.S32.HI UR10, URZ, 0x1f, UR6 ;  /* 0x0000001f3f0a7899 */ /* 0x000fe20008011406 */
[----:B------:R-:W-:Y:S01]  /*a7c0*/  IMAD.MOV.U32 R6, RZ, RZ, R244 ;  /* 0x000000ffff067224 */ /* 0x000fe200078e00f4 */
[----:B------:R-:W-:Y:S01]  /*a7d0*/  BSSY B0, `(.L_x_360) ;  /* 0x000003a000007945 */ /* 0x000fe20003800000 */
[----:B------:R-:W-:Y:S01]  /*a7e0*/  IMAD.U32 R32, RZ, RZ, UR6 ;  /* 0x00000006ff207e24 */ /* 0x000fe2000f8e00ff */
[----:B------:R-:W-:Y:S01]  /*a7f0*/  UIMAD UR7, UR10, UR8, URZ ;  /* 0x000000080a0772a4 */ /* 0x000fe2000f8e023f */
[----:B------:R-:W-:-:S02]  /*a800*/  IADD3 R31, R244, 0x80, RZ ;  /* 0x00000080f41f7810 */ /* 0x000fc40007ffe0ff */
[----:B------:R-:W-:Y:S01]  /*a810*/  IMAD.WIDE.U32 R4, R32, c[0x0][0x3a0], R6 ;  /* 0x0000e80020047a25 */ /* 0x000fe200078e0006 */
[----:B------:R-:W-:Y:S01]  /*a820*/  UIMAD UR7, UR6, UR9, UR7 ;  /* 0x00000009060772a4 */ /* 0x000fe2000f8e0207 */
[----:B------:R-:W-:Y:S02]  /*a830*/  IADD3 R30, R244, 0xc0, RZ ;  /* 0x000000c0f41e7810 */ /* 0x000fe40007ffe0ff */
[----:B------:R-:W-:Y:S01]  /*a840*/  ULDC.64 UR8, c[0x0][0x3b8] ;  /* 0x0000ee0000087ab9 */ /* 0x000fe20000000a00 */
[----:B------:R-:W-:Y:S01]  /*a850*/  BAR.SYNC.DEFER_BLOCKING 0x0 ;  /* 0x0000000000007b1d */ /* 0x000fe20000010000 */
[----:B------:R-:W-:Y:S01]  /*a860*/  IADD3 R4, P0, R4, UR13, RZ ;  /* 0x0000000d04047c10 */ /* 0x000fe2000ff1e0ff */
[----:B------:R-:W-:Y:S01]  /*a870*/  IMAD.U32 R8, RZ, RZ, UR7 ;  /* 0x00000007ff087e24 */ /* 0x000fe2000f8e00ff */
[----:B------:R-:W-:Y:S01]  /*a880*/  UIMAD UR7, UR16, -0x40, UR15 ;  /* 0xffffffc0100778a4 */ /* 0x000fe2000f8e020f */
[----:B------:R-:W-:Y:S01]  /*a890*/  IADD3 R28, R244, 0x40, RZ ;  /* 0x00000040f41c7810 */ /* 0x000fe20007ffe0ff */
[----:B------:R-:W-:-:S02]  /*a8a0*/  UIMAD UR8, UR59, UR8, URZ ;  /* 0x000000083b0872a4 */ /* 0x000fc4000f8e023f */
[----:B------:R-:W-:Y:S01]  /*a8b0*/  IADD3.X R5, R5, UR14, R8, P0, !PT ;  /* 0x0000000e05057c10 */ /* 0x000fe200087fe408 */
[----:B------:R-:W-:Y:S01]  /*a8c0*/  IMAD.U32 R8, RZ, RZ, UR35 ;  /* 0x00000023ff087e24 */ /* 0x000fe2000f8e00ff */
[----:B------:R-:W-:Y:S01]  /*a8d0*/  UIMAD UR8, UR35, UR9, UR8 ;  /* 0x00000009230872a4 */ /* 0x000fe2000f8e0208 */
[----:B--2---:R-:W-:Y:S01]  /*a8e0*/  IMAD.SHL.U32 R2, R0, 0x2, RZ ;  /* 0x0000000200027824 */ /* 0x004fe200078e00ff */
[----:B-1----:R-:W-:-:S04]  /*a8f0*/  SHF.R.S32.HI R0, RZ, 0x1f, R9 ;  /* 0x0000001fff007819 */ /* 0x002fc80000011409 */
[----:B------:R1:W2:Y:S01]  /*a900*/  LDS.128 R48, [R2+0x19000] ;  /* 0x0190000002307984 */ /* 0x0002a20000000c00 */
[----:B------:R-:W-:Y:S01]  /*a910*/  LEA.HI R0, R0, R9, RZ, 0x3 ;  /* 0x0000000900007211 */ /* 0x000fe200078f18ff */
[----:B------:R-:W-:Y:S02]  /*a920*/  IMAD.WIDE.U32 R8, R8, c[0x0][0x3b8], R4 ;  /* 0x0000ee0008087a25 */ /* 0x000fe400078e0004 */
[----:B------:R1:W3:Y:S01]  /*a930*/  LDS.128 R44, [R2+0x1b000] ;  /* 0x01b00000022c7984 */ /* 0x0002e20000000c00 */
[----:B------:R-:W-:Y:S02]  /*a940*/  SHF.R.S32.HI R0, RZ, 0x3, R0 ;  /* 0x00000003ff007819 */ /* 0x000fe40000011400 */
[----:B------:R-:W-:Y:S01]  /*a950*/  IADD3 R29, R9, UR8, RZ ;  /* 0x00000008091d7c10 */ /* 0x000fe2000fffe0ff */
[----:B------:R1:W4:Y:S01]  /*a960*/  LDS.128 R40, [R2+0x1d000] ;  /* 0x01d0000002287984 */ /* 0x0003220000000c00 */
[----:B------:R-:W-:Y:S02]  /*a970*/  ISETP.GE.AND P5, PT, R0, UR7, PT ;  /* 0x0000000700007c0c */ /* 0x000fe4000bfa6270 */
[----:B------:R-:W-:Y:S01]  /*a980*/  SHF.R.S32.HI R33, RZ, 0x1f, R0 ;  /* 0x0000001fff217819 */ /* 0x000fe20000011400 */
        /* <DEDUP_REMOVED lines=10> */
[----:B--23--:R-:W-:Y:S01]  /*aa30*/  ISETP.GE.AND P3, PT, R244, c[0x0][0x220], PT ;  /* 0x00008800f4007a0c */ /* 0x00cfe20003f66270 */
[----:B------:R-:W2:Y:S01]  /*aa40*/  LDS.128 R24, [R2+0x1a000] ;  /* 0x01a0000002187984 */ /* 0x000ea20000000c00 */
[----:B------:R-:W-:Y:S01]  /*aa50*/  IMAD.MOV.U32 R4, RZ, RZ, R8 ;  /* 0x000000ffff047224 */ /* 0x000fe200078e0008 */
[----:B------:R-:W-:Y:S01]  /*aa60*/  ISETP.GE.AND P2, PT, R28, c[0x0][0x220], PT ;  /* 0x000088001c007a0c */ /* 0x000fe20003f46270 */
[----:B------:R-:W-:Y:S01]  /*aa70*/  IMAD.MOV.U32 R5, RZ, RZ, R29 ;  /* 0x000000ffff057224 */ /* 0x000fe200078e001d */
[----:B------:R-:W3:Y:S01]  /*aa80*/  LDS.128 R20, [R2+0x1c000] ;  /* 0x01c0000002147984 */ /* 0x000ee20000000c00 */
[----:B------:R-:W-:-:S02]  /*aa90*/  ISETP.GE.AND P1, PT, R31, c[0x0][0x220], PT ;  /* 0x000088001f007a0c */ /* 0x000fc40003f26270 */
[----:B------:R-:W-:Y:S01]  /*aaa0*/  IMAD.WIDE.U32 R10, R0, c[0x0][0x3a0], R4 ;  /* 0x0000e800000a7a25 */ /* 0x000fe200078e0004 */
[----:B------:R-:W-:Y:S01]  /*aab0*/  LDS.128 R12, [R2+0x1e000] ;  /* 0x01e00000020c7984 */ /* 0x000fe20000000c00 */
[----:B------:R-:W-:-:S03]  /*aac0*/  ISETP.GE.AND P0, PT, R30, c[0x0][0x220], PT ;  /* 0x000088001e007a0c */ /* 0x000fc60003f06270 */
[----:B------:R5:W4:Y:S01]  /*aad0*/  @!P3 LDS.128 R16, [R2+0x18000] ;  /* 0x018000000210b984 */ /* 0x000b220000000c00 */
[----:B------:R-:W-:Y:S01]  /*aae0*/  LEA R4, P4, R10, c[0x0][0x340], 0x1 ;  /* 0x0000d0000a047a11 */ /* 0x000fe200078808ff */
[----:B-1---5:R-:W-:-:S04]  /*aaf0*/  IMAD R2, R33, c[0x0][0x3a0], RZ ;  /* 0x0000e80021027a24 */ /* 0x022fc800078e02ff */
[----:B------:R-:W-:-:S04]  /*ab00*/  IMAD R2, R0, c[0x0][0x3a4], R2 ;  /* 0x0000e90000027a24 */ /* 0x000fc800078e0202 */
[----:B------:R-:W-:-:S05]  /*ab10*/  IMAD.IADD R2, R2, 0x1, R11 ;  /* 0x0000000102027824 */ /* 0x000fca00078e020b */
[----:B------:R-:W-:-:S05]  /*ab20*/  LEA.HI.X R5, R10, c[0x0][0x344], R2, 0x1, P4 ;  /* 0x0000d1000a057a11 */ /* 0x000fca00020f0c02 */
[----:B--2---:R1:W-:Y:S04]  /*ab30*/  @!P2 STG.E.128 [R4.64+0x80], R24 ;  /* 0x000080180400a986 */ /* 0x0043e8000c101d04 */
[----:B---3--:R1:W-:Y:S04]  /*ab40*/  @!P1 STG.E.128 [R4.64+0x100], R20 ;  /* 0x0001001404009986 */ /* 0x0083e8000c101d04 */
[----:B----4-:R1:W-:Y:S04]  /*ab50*/  @!P3 STG.E.128 [R4.64], R16 ;  /* 0x000000100400b986 */ /* 0x0103e8000c101d04 */
[----:B------:R1:W-:Y:S02]  /*ab60*/  @!P0 STG.E.128 [R4.64+0x180], R12 ;  /* 0x0001800c04008986 */ /* 0x0003e4000c101d04 */
.L_x_361:
[----:B--23--:R-:W-:Y:S05]  /*ab70*/  BSYNC B0 ;  /* 0x0000000000007941 */ /* 0x00cfea0003800000 */
.L_x_360:
        /* <DEDUP_REMOVED lines=9> */
[----:B------:R-:W-:Y:S02]  /*ac10*/  ISETP.GE.AND P1, PT, R31, c[0x0][0x220], PT ;  /* 0x000088001f007a0c */ /* 0x000fe40003f26270 */
[----:B------:R-:W-:Y:S01]  /*ac20*/  ISETP.GE.AND P0, PT, R30, c[0x0][0x220], PT ;  /* 0x000088001e007a0c */ /* 0x000fe20003f06270 */
[----:B------:R-:W-:Y:S02]  /*ac30*/  IMAD R9, R4, c[0x0][0x3a0], RZ ;  /* 0x0000e80004097a24 */ /* 0x000fe400078e02ff */
[----:B------:R-:W-:-:S04]  /*ac40*/  IMAD.MOV.U32 R4, RZ, RZ, R8 ;  /* 0x000000ffff047224 */ /* 0x000fc800078e0008 */
[----:B------:R-:W-:-:S04]  /*ac50*/  IMAD.WIDE.U32 R10, R2, c[0x0][0x3a0], R4 ;  /* 0x0000e800020a7a25 */ /* 0x000fc800078e0004 */
[----:B------:R-:W-:Y:S01]  /*ac60*/  IMAD R2, R2, c[0x0][0x3a4], R9 ;  /* 0x0000e90002027a24 */ /* 0x000fe200078e0209 */
[----:B------:R-:W-:-:S03]  /*ac70*/  LEA R4, P6, R10, c[0x0][0x340], 0x1 ;  /* 0x0000d0000a047a11 */ /* 0x000fc600078c08ff */
[----:B------:R-:W-:-:S05]  /*ac80*/  IMAD.IADD R2, R2, 0x1, R11 ;  /* 0x0000000102027824 */ /* 0x000fca00078e020b */
[----:B------:R-:W-:-:S05]  /*ac90*/  LEA.HI.X R5, R10, c[0x0][0x344], R2, 0x1, P6 ;  /* 0x0000d1000a057a11 */ /* 0x000fca00030f0c02 */
[----:B------:R1:W-:Y:S04]  /*aca0*/  @!P3 STG.E.128 [R4.64], R48 ;  /* 0x000000300400b986 */ /* 0x0003e8000c101d04 */
[----:B------:R1:W-:Y:S04]  /*acb0*/  @!P2 STG.E.128 [R4.64+0x80], R44 ;  /* 0x0000802c0400a986 */ /* 0x0003e8000c101d04 */
[----:B----4-:R1:W-:Y:S04]  /*acc0*/  @!P1 STG.E.128 [R4.64+0x100], R40 ;  /* 0x0001002804009986 */ /* 0x0103e8000c101d04 */
[----:B------:R1:W-:Y:S02]  /*acd0*/  @!P0 STG.E.128 [R4.64+0x180], R36 ;  /* 0x0001802404008986 */ /* 0x0003e4000c101d04 */
.L_x_363:
[----:B------:R-:W-:Y:S05]  /*ace0*/  BSYNC B0 ;  /* 0x0000000000007941 */ /* 0x000fea0003800000 */
.L_x_362:
[----:B------:R-:W-:Y:S01]  /*acf0*/  ULDC.64 UR8, c[0x0][0x3a8] ;  /* 0x0000ea0000087ab9 */ /* 0x000fe20000000a00 */
[----:B------:R-:W-:Y:S01]  /*ad00*/  IMAD.WIDE.U32 R6, R32, c[0x0][0x3a8], R6 ;  /* 0x0000ea0020067a25 */ /* 0x000fe200078e0006 */
        /* <DEDUP_REMOVED lines=13> */
[----:B-1----:R-:W-:Y:S01]  /*ade0*/  IMAD.MOV.U32 R4, RZ, RZ, R6 ;  /* 0x000000ffff047224 */ /* 0x002fe200078e0006 */
        /* <DEDUP_REMOVED lines=11> */
[----:B------:R1:W-:Y:S04]  /*aea0*/  @!P3 STG.E.128 [R4.64], R64 ;  /* 0x000000400400b986 */ /* 0x0003e8000c101d04 */
[----:B------:R1:W-:Y:S04]  /*aeb0*/  @!P2 STG.E.128 [R4.64+0x80], R60 ;  /* 0x0000803c0400a986 */ /* 0x0003e8000c101d04 */
[----:B------:R1:W-:Y:S04]  /*aec0*/  @!P1 STG.E.128 [R4.64+0x100], R56 ;  /* 0x0001003804009986 */ /* 0x0003e8000c101d04 */
[----:B------:R1:W-:Y:S02]  /*aed0*/  @!P0 STG.E.128 [R4.64+0x180], R52 ;  /* 0x0001803404008986 */ /* 0x0003e4000c101d04 */
.L_x_365:
[----:B------:R-:W-:Y:S05]  /*aee0*/  BSYNC B0 ;  /* 0x0000000000007941 */ /* 0x000fea0003800000 */
.L_x_364:
        /* <DEDUP_REMOVED lines=18> */
.L_x_336:
[----:B------:R-:W-:Y:S05]  /*b010*/  BSYNC B1 ;  /* 0x0000000000017941 */ /* 0x000fea0003800000 */
.L_x_322:
        /* <DEDUP_REMOVED lines=12> */
.L_x_366:
[----:B------:R-:W-:Y:S05]  /*b0e0*/  EXIT ;  /* 0x000000000000794d */ /* 0x000fea0003800000 */
.L_x_368:
        /* <DEDUP_REMOVED lines=9> */
.L_x_1027:


//--------------------- .text._ZN5flash44flash_bwd_dq_dk_dv_loop_seqk_parallel_kernelI23Flash_bwd_kernel_traitsILi256ELi64ELi64ELi8ELi4ELi2ELi2ELb0ELb0EN7cutlass10bfloat16_tE19Flash_kernel_traitsILi256ELi64ELi64ELi8ES3_EELb0ELb1ELb0ELb0ELb0ELb1ELb0EEEvNS_16Flash_bwd_paramsE --------------------------
	.section	.text._ZN5flash44flash_bwd_dq_dk_dv_loop_seqk_parallel_kernelI23Flash_bwd_kernel_traitsILi256ELi64ELi64ELi8ELi4ELi2ELi2ELb0ELb0EN7cutlass10bfloat16_tE19Flash_kernel_traitsILi256ELi64ELi64ELi8ES3_EELb0ELb1ELb0ELb0ELb0ELb1ELb0EEEvNS_16Flash_bwd_paramsE,"ax",@progbits
	.sectioninfo	@"SHI_REGISTERS=255"
	.align	128
        .global         _ZN5flash44flash_bwd_dq_dk_dv_loop_seqk_parallel_kernelI23Flash_bwd_kernel_traitsILi256ELi64ELi64ELi8ELi4ELi2ELi2ELb0ELb0EN7cutlass10bfloat16_tE19Flash_kernel_traitsILi256ELi64ELi64ELi8ES3_EELb0ELb1ELb0ELb0ELb0ELb1ELb0EEEvNS_16Flash_bwd_paramsE
        .type           _ZN5flash44flash_bwd_dq_dk_dv_loop_seqk_parallel_kernelI23Flash_bwd_kernel_traitsILi256ELi64ELi64ELi8ELi4ELi2ELi2ELb0ELb0EN7cutlass10bfloat16_tE19Flash_kernel_traitsILi256ELi64ELi64ELi8ES3_EELb0ELb1ELb0ELb0ELb0ELb1ELb0EEEvNS_16Flash_bwd_paramsE,@function
        .size           _ZN5flash44flash_bwd_dq_dk_dv_loop_seqk_parallel_kernelI23Flash_bwd_kernel_traitsILi256ELi64ELi64ELi8ELi4ELi2ELi2ELb0ELb0EN7cutlass10bfloat16_tE19Flash_kernel_traitsILi256ELi64ELi64ELi8ES3_EELb0ELb1ELb0ELb0ELb0ELb1ELb0EEEvNS_16Flash_bwd_paramsE,(.L_x_1028 - _ZN5flash44flash_bwd_dq_dk_dv_loop_seqk_parallel_kernelI23Flash_bwd_kernel_traitsILi256ELi64ELi64ELi8ELi4ELi2ELi2ELb0ELb0EN7cutlass10bfloat16_tE19Flash_kernel_traitsILi256ELi64ELi64ELi8ES3_EELb0ELb1ELb0ELb0ELb0ELb1ELb0EEEvNS_16Flash_bwd_paramsE)
        .other          _ZN5flash44flash_bwd_dq_dk_dv_loop_seqk_parallel_kernelI23Flash_bwd_kernel_traitsILi256ELi64ELi64ELi8ELi4ELi2ELi2ELb0ELb0EN7cutlass10bfloat16_tE19Flash_kernel_traitsILi256ELi64ELi64ELi8ES3_EELb0ELb1ELb0ELb0ELb0ELb1ELb0EEEvNS_16Flash_bwd_paramsE,@"STO_CUDA_ENTRY STV_DEFAULT"
_ZN5flash44flash_bwd_dq_dk_dv_loop_seqk_parallel_kernelI23Flash_bwd_kernel_traitsILi256ELi64ELi64ELi8ELi4ELi2ELi2ELb0ELb0EN7cutlass10bfloat16_tE19Flash_kernel_traitsILi256ELi64ELi64ELi8ES3_EELb0ELb1ELb0ELb0ELb0ELb1ELb0EEEvNS_16Flash_bwd_paramsE:
.text._ZN5flash44flash_bwd_dq_dk_dv_loop_seqk_parallel_kernelI23Flash_bwd_kernel_traitsILi256ELi64ELi64ELi8ELi4ELi2ELi2ELb0ELb0EN7cutlass10bfloat16_tE19Flash_kernel_traitsILi256ELi64ELi64ELi8ES3_EELb0ELb1ELb0ELb0ELb0ELb1ELb0EEEvNS_16Flash_bwd_paramsE:
        /* <DEDUP_REMOVED lines=24> */
[----:B------:R-:W-:Y:S01]  /*0180*/  UIMAD.WIDE UR36, UR46, UR36, URZ ;  /* 0x000000242e2472a5 */ /* 0x000fe2000f8e023f */
[----:B------:R-:W4:Y:S01]  /*0190*/  S2UR UR60, SR_CTAID.X ;  /* 0x00000000003c79c3 */ /* 0x000f220000002500 */
        /* <DEDUP_REMOVED lines=18> */
[----:B------:R-:W-:Y:S01]  /*02c0*/  SHF.R.S32.HI R6, RZ, 0x4, R8 ;  /* 0x00000004ff067819 */ /* 0x000fe20000011408 */
[----:B------:R-:W-:Y:S01]  /*02d0*/  UIMAD UR6, UR32, UR11, UR35 ;  /* 0x0000000b200672a4 */ /* 0x000fe2000f8e0223 */
[----:B------:R-:W-:Y:S01]  /*02e0*/  LOP3.LUT R2, R0, 0xfffffffc, RZ, 0xc0, !PT ;  /* 0xfffffffc00027812 */ /* 0x000fe200078ec0ff */
[----:B------:R-:W-:Y:S01]  /*02f0*/  @!UP5 UIMAD UR7, UR32, UR13, UR35 ;  /* 0x0000000d2007d2a4 */ /* 0x000fe2000f8e0223 */
[----:B------:R-:W-:Y:S01]  /*0300*/  LOP3.LUT R0, R3, 0xfffffffe, RZ, 0xc0, !PT ;  /* 0xfffffffe03007812 */ /* 0x000fe200078ec0ff */
[----:B------:R-:W-:Y:S01]  /*0310*/  USHF.L.U32 UR41, UR46, 0x6, URZ ;  /* 0x000000062e297899 */ /* 0x000fe2000800063f */
[----:B------:R-:W-:Y:S01]  /*0320*/  LEA.HI R3, R8, R6, RZ, 0x1 ;  /* 0x0000000608037211 */ /* 0x000fe200078f08ff */
[C---:B------:R-:W-:Y:S01]  /*0330*/  IMAD.IADD R233, R5.reuse, 0x1, -R2 ;  /* 0x0000000105e97824 */ /* 0x040fe200078e0a02 */
[----:B------:R-:W-:Y:S01]  /*0340*/  LEA.HI R14, R12, R13, RZ, 0x2 ;  /* 0x0000000d0c0e7211 */ /* 0x000fe200078f10ff */
[----:B------:R-:W-:Y:S01]  /*0350*/  IMAD.IADD R227, R5, 0x1, -R0 ;  /* 0x0000000105e37824 */ /* 0x000fe200078e0a00 */
[----:B------:R-:W-:Y:S01]  /*0360*/  LOP3.LUT R0, R3, 0xfffffffe, RZ, 0xc0, !PT ;  /* 0xfffffffe03007812 */ /* 0x000fe200078ec0ff */
[----:B------:R-:W-:Y:S01]  /*0370*/  ULDC UR49, c[0x0][0x214] ;  /* 0x0000850000317ab9 */ /* 0x000fe20000000800 */
[--C-:B------:R-:W-:Y:S01]  /*0380*/  SHF.R.S32.HI R5, RZ, 0x2, R14.reuse ;  /* 0x00000002ff057819 */ /* 0x100fe2000001140e */
[----:B------:R-:W-:Y:S01]  /*0390*/  ULDC UR56, c[0x0][0x1c8] ;  /* 0x0000720000387ab9 */ /* 0x000fe20000000800 */
[----:B------:R-:W-:Y:S01]  /*03a0*/  SHF.R.S32.HI R2, RZ, 0x1f, R14 ;  /* 0x0000001fff027819 */ /* 0x000fe2000001140e */
[----:B------:R-:W-:Y:S01]  /*03b0*/  IMAD.IADD R9, R6, 0x1, -R0 ;  /* 0x0000000106097824 */ /* 0x000fe200078e0a00 */
[----:B------:R-:W-:Y:S01]  /*03c0*/  LOP3.LUT R0, R4, 0xffffffe0, RZ, 0xc0, !PT ;  /* 0xffffffe004007812 */ /* 0x000fe200078ec0ff */
[----:B------:R-:W-:Y:S01]  /*03d0*/  ULDC.U8 UR10, c[0x0][0x3d0] ;  /* 0x0000f400000a7ab9 */ /* 0x000fe20000000000 */
[----:B------:R-:W-:Y:S01]  /*03e0*/  LEA.HI R2, R2, R5, RZ, 0x3 ;  /* 0x0000000502027211 */ /* 0x000fe200078f18ff */
[----:B------:R-:W-:Y:S01]  /*03f0*/  ULDC UR50, c[0x0][0x224] ;  /* 0x0000890000327ab9 */ /* 0x000fe20000000800 */
[-C--:B------:R-:W-:Y:S01]  /*0400*/  LEA.HI R10, R12, R13.reuse, RZ, 0x3 ;  /* 0x0000000d0c0a7211 */ /* 0x080fe200078f18ff */
[----:B------:R-:W-:Y:S01]  /*0410*/  IMAD.IADD R0, R13, 0x1, -R0 ;  /* 0x000000010d007824 */ /* 0x000fe200078e0a00 */
[----:B------:R-:W-:Y:S01]  /*0420*/  LOP3.LUT R2, R2, 0xfffffff8, RZ, 0xc0, !PT ;  /* 0xfffffff802027812 */ /* 0x000fe200078ec0ff */
[----:B------:R-:W-:Y:S01]  /*0430*/  @UP5 UIMAD UR54, UR32, UR49, URZ ;  /* 0x00000031203652a4 */ /* 0x000fe2000f8e023f */
[----:B------:R-:W-:Y:S01]  /*0440*/  SHF.R.S32.HI R11, RZ, 0x3, R10 ;  /* 0x00000003ff0b7819 */ /* 0x000fe2000001140a */
[----:B------:R-:W-:Y:S01]  /*0450*/  ULDC.64 UR4, c[0x0][0x118] ;  /* 0x0000460000047ab9 */ /* 0x000fe20000000a00 */
[----:B------:R-:W-:Y:S01]  /*0460*/  SHF.R.S32.HI R3, RZ, 0x1f, R0 ;  /* 0x0000001fff037819 */ /* 0x000fe20000011400 */
[----:B------:R-:W-:Y:S01]  /*0470*/  IMAD.IADD R7, R5, 0x1, -R2 ;  /* 0x0000000105077824 */ /* 0x000fe200078e0a02 */
[----:B------:R-:W-:Y:S01]  /*0480*/  LOP3.LUT R2, R8, 0xfffffff0, RZ, 0xc0, !PT ;  /* 0xfffffff008027812 */ /* 0x000fe200078ec0ff */
[----:B------:R-:W-:Y:S01]  /*0490*/  UMOV UR61, 0x4 ;  /* 0x00000004003d7882 */ /* 0x000fe20000000000 */
[----:B------:R-:W-:Y:S01]  /*04a0*/  LEA.HI R15, R3, R0, RZ, 0x2 ;  /* 0x00000000030f7211 */ /* 0x000fe200078f10ff */
[----:B------:R-:W-:Y:S01]  /*04b0*/  IMAD.SHL.U32 R3, R11, 0x40, RZ ;  /* 0x000000400b037824 */ /* 0x000fe200078e00ff */
[----:B------:R-:W-:Y:S01]  /*04c0*/  LOP3.LUT R0, R10, 0xfffffff8, RZ, 0xc0, !PT ;  /* 0xfffffff80a007812 */ /* 0x000fe200078ec0ff */
[----:B------:R-:W-:Y:S01]  /*04d0*/  IMAD.IADD R2, R13, 0x1, -R2 ;  /* 0x000000010d027824 */ /* 0x000fe200078e0a02 */
[----:B------:R-:W-:Y:S01]  /*04e0*/  LEA.HI R6, R12, R13, RZ, 0x7 ;  /* 0x0000000d0c067211 */ /* 0x000fe200078f38ff */
[----:B------:R-:W-:Y:S01]  /*04f0*/  ULOP3.LUT UR56, UR35, UR56, URZ, 0x3c, !UPT ;  /* 0x0000003823387292 */ /* 0x000fe2000f8e3c3f */
[----:B------:R-:W-:Y:S01]  /*0500*/  LOP3.LUT R3, R3, 0x1c0, RZ, 0xc0, !PT ;  /* 0x000001c003037812 */ /* 0x000fe200078ec0ff */
[----:B------:R-:W-:Y:S01]  /*0510*/  IMAD.IADD R0, R13, 0x1, -R0 ;  /* 0x000000010d007824 */ /* 0x000fe200078e0a00 */
[----:B------:R-:W-:Y:S01]  /*0520*/  SHF.R.S32.HI R4, RZ, 0x1f, R2 ;  /* 0x0000001fff047819 */ /* 0x000fe20000011402 */
[----:B------:R-:W-:Y:S01]  /*0530*/  USHF.R.S32.HI UR57, URZ, 0x1f, UR35 ;  /* 0x0000001f3f397899 */ /* 0x000fe20008011423 */
[----:B------:R-:W-:Y:S01]  /*0540*/  SHF.R.U32.HI R5, RZ, 0x3, R3 ;  /* 0x00000003ff057819 */ /* 0x000fe20000011603 */
[----:B------:R-:W-:Y:S01]  /*0550*/  IMAD.SHL.U32 R16, R0, 0x8, RZ ;  /* 0x0000000800107824 */ /* 0x000fe200078e00ff */
[----:B------:R-:W-:Y:S01]  /*0560*/  LEA.HI R11, R4, R2, RZ, 0x3 ;  /* 0x00000002040b7211 */ /* 0x000fe200078f18ff */
[----:B------:R-:W-:Y:S01]  /*0570*/  UISETP.NE.AND UP6, UPT, UR10, URZ, UPT ;  /* 0x0000003f0a00728c */ /* 0x000fe2000bfc5270 */
[C---:B------:R-:W-:Y:S01]  /*0580*/  LOP3.LUT P4, RZ, R0.reuse, 0x2, RZ, 0xc0, !PT ;  /* 0x0000000200ff7812 */ /* 0x040fe2000788c0ff */
[----:B------:R-:W-:Y:S01]  /*0590*/  USHF.R.S32.HI UR59, URZ, 0x1f, UR32 ;  /* 0x0000001f3f3b7899 */ /* 0x000fe20008011420 */
[----:B------:R-:W-:Y:S01]  /*05a0*/  LOP3.LUT R4, R3, 0x38, R16, 0xf8, !PT ;  /* 0x0000003803047812 */ /* 0x000fe200078ef810 */
[----:B------:R1:W-:Y:S01]  /*05b0*/  STL [R1+0x48], R16 ;  /* 0x0000481001007387 */ /* 0x0003e20000100800 */
[----:B------:R-:W-:Y:S01]  /*05c0*/  LOP3.LUT R3, R11, 0xfffffff8, RZ, 0xc0, !PT ;  /* 0xfffffff80b037812 */ /* 0x000fe200078ec0ff */
[----:B------:R-:W-:Y:S01]  /*05d0*/  USHF.R.S32.HI UR58, URZ, 0x1f, UR35 ;  /* 0x0000001f3f3a7899 */ /* 0x000fe20008011423 */
[C---:B------:R-:W-:Y:S01]  /*05e0*/  LOP3.LUT P3, RZ, R0.reuse, 0x4, RZ, 0xc0, !PT ;  /* 0x0000000400ff7812 */ /* 0x040fe2000786c0ff */
[----:B------:R-:W-:Y:S01]  /*05f0*/  IMAD.SHL.U32 R0, R0, 0x40, RZ ;  /* 0x0000004000007824 */ /* 0x000fe200078e00ff */
[----:B------:R-:W-:Y:S01]  /*0600*/  LOP3.LUT R8, R4, R5, RZ, 0x3c, !PT ;  /* 0x0000000504087212 */ /* 0x000fe200078e3cff */
[----:B------:R-:W-:Y:S01]  /*0610*/  IMAD.SHL.U32 R4, R9, 0x200, RZ ;  /* 0x0000020009047824 */ /* 0x000fe200078e00ff */
[----:B------:R-:W-:Y:S01]  /*0620*/  SHF.R.S32.HI R6, RZ, 0x7, R6 ;  /* 0x00000007ff067819 */ /* 0x000fe20000011406 */
[----:B------:R-:W-:Y:S01]  /*0630*/  UIMAD.WIDE.U32 UR42, UR36, UR44, URZ ;  /* 0x0000002c242a72a5 */ /* 0x000fe2000f8e003f */
[----:B------:R-:W-:Y:S01]  /*0640*/  LOP3.LUT R0, R0, 0x1c0, RZ, 0xc0, !PT ;  /* 0x000001c000007812 */ /* 0x000fe200078ec0ff */
[----:B------:R-:W-:Y:S01]  /*0650*/  UIMAD UR51, UR37, UR44, URZ ;  /* 0x0000002c253372a4 */ /* 0x000fe2000f8e023f */
[----:B------:R-:W-:Y:S01]  /*0660*/  LEA.HI R5, R12, R13, RZ, 0x6 ;  /* 0x0000000d0c057211 */ /* 0x000fe200078f30ff */
[----:B------:R-:W-:Y:S01]  /*0670*/  USHF.R.S32.HI UR53, URZ, 0x1f, UR47 ;  /* 0x0000001f3f357899 */ /* 0x000fe2000801142f */
[----:B------:R-:W-:Y:S01]  /*0680*/  SHF.R.U32.HI R220, RZ, 0x3, R0 ;  /* 0x00000003ffdc7819 */ /* 0x000fe20000011600 */
[----:B------:R-:W-:Y:S01]  /*0690*/  UIMAD UR50, UR6, UR50, URZ ;  /* 0x00000032063272a4 */ /* 0x000fe2000f8e023f */
[----:B------:R-:W-:Y:S01]  /*06a0*/  SEL R216, R216, 0xffffffe0, !P4 ;  /* 0xffffffe0d8d87807 */ /* 0x000fe20006000000 */
[----:B------:R-:W-:Y:S01]  /*06b0*/  @!UP5 UIMAD UR49, UR7, UR49, URZ ;  /* 0x000000310731d2a4 */ /* 0x000fe2000f8e023f */
[----:B------:R-:W-:Y:S01]  /*06c0*/  SEL R217, R217, 0xffffffc0, !P3 ;  /* 0xffffffc0d9d97807 */ /* 0x000fe20005800000 */
[----:B------:R-:W-:-:S02]  /*06d0*/  USHF.R.S32.HI UR48, URZ, 0x1f, UR41 ;  /* 0x0000001f3f307899 */ /* 0x000fc40008011429 */
[----:B------:R-:W-:Y:S01]  /*06e0*/  UMOV UR40, 0xffff8000 ;  /* 0xffff800000287882 */ /* 0x000fe20000000000 */
[----:B-1----:R-:W-:Y:S01]  /*06f0*/  IMAD.IADD R16, R2, 0x1, -R3 ;  /* 0x0000000102107824 */ /* 0x002fe200078e0a03 */
[----:B------:R-:W-:Y:S01]  /*0700*/  LOP3.LUT R3, R7, 0x1, RZ, 0xc0, !PT ;  /* 0x0000000107037812 */ /* 0x000fe200078ec0ff */
[----:B------:R-:W-:-:S03]  /*0710*/  IMAD.SHL.U32 R2, R227, 0x10, RZ ;  /* 0x00000010e3027824 */ /* 0x000fc600078e00ff */
[----:B------:R-:W-:Y:S01]  /*0720*/  ISETP.NE.U32.AND P0, PT, R3, 0x1, PT ;  /* 0x000000010300780c */ /* 0x000fe20003f05070 */
[----:B------:R-:W-:Y:S01]  /*0730*/  STL [R1+0x54], R16 ;  /* 0x0000541001007387 */ /* 0x000fe20000100800 */
[C---:B------:R-:W-:Y:S02]  /*0740*/  LOP3.LUT R3, R0.reuse, 0x8, R10, 0xf8, !PT ;  /* 0x0000000800037812 */ /* 0x040fe400078ef80a */
[----:B------:R-:W-:Y:S01]  /*0750*/  LOP3.LUT R2, R0, 0x10, R2, 0xf8, !PT ;  /* 0x0000001000027812 */ /* 0x000fe200078ef802 */
[----:B------:R-:W-:Y:S01]  /*0760*/  IMAD R0, R6, 0x800, R4 ;  /* 0x0000080006007824 */ /* 0x000fe200078e0204 */
[----:B------:R-:W-:Y:S02]  /*0770*/  LOP3.LUT R3, R3, R220, RZ, 0x3c, !PT ;  /* 0x000000dc03037212 */ /* 0x000fe400078e3cff */
[----:B------:R-:W-:Y:S01]  /*0780*/  LOP3.LUT R2, R2, 0x8, R10, 0xf8, !PT ;  /* 0x0000000802027812 */ /* 0x000fe200078ef80a */
[----:B------:R-:W-:Y:S01]  /*0790*/  IMAD.U32 R10, RZ, RZ, UR14 ;  /* 0x0000000eff0a7e24 */ /* 0x000fe2000f8e00ff */
[----:B------:R-:W-:Y:S01]  /*07a0*/  R2P PR, R7, 0x6 ;  /* 0x0000000607007804 */ /* 0x000fe20000000000 */
[----:B------:R-:W-:Y:S01]  /*07b0*/  IMAD.IADD R3, R0, 0x1, R3 ;  /* 0x0000000100037824 */ /* 0x000fe200078e0203 */
[----:B------:R-:W-:-:S02]  /*07c0*/  SHF.R.S32.HI R0, RZ, 0x6, R5 ;  /* 0x00000006ff007819 */ /* 0x000fc40000011405 */
[----:B------:R-:W-:Y:S01]  /*07d0*/  LOP3.LUT R220, R4, R2, R220, 0xf6, !PT ;  /* 0x0000000204dc7212 */ /* 0x000fe200078ef6dc */
[----:B------:R-:W-:Y:S01]  /*07e0*/  IMAD.SHL.U32 R4, R6, 0x20, RZ ;  /* 0x0000002006047824 */ /* 0x000fe200078e00ff */
[----:B------:R-:W-:Y:S01]  /*07f0*/  LOP3.LUT R2, R14, 0x7ffffffc, RZ, 0xc0, !PT ;  /* 0x7ffffffc0e027812 */ /* 0x000fe200078ec0ff */
[C---:B------:R-:W-:Y:S01]  /*0800*/  IMAD R12, R0.reuse, 0x200, R8 ;  /* 0x00000200000c7824 */ /* 0x040fe200078e0208 */
[----:B------:R-:W-:Y:S01]  /*0810*/  SEL R245, R245, 0x10, !P0 ;  /* 0x00000010f5f57807 */ /* 0x000fe20004000000 */
[----:B------:R-:W-:Y:S02]  /*0820*/  IMAD.SHL.U32 R5, R0, 0x8, RZ ;  /* 0x0000000800057824 */ /* 0x000fe400078e00ff */
[----:B------:R-:W-:Y:S01]  /*0830*/  IMAD.SHL.U32 R0, R7, 0x40, RZ ;  /* 0x0000004007007824 */ /* 0x000fe200078e00ff */
[----:B------:R-:W-:Y:S01]  /*0840*/  STL [R1+0x50], R12 ;  /* 0x0000500c01007387 */ /* 0x000fe20000100800 */
[----:B------:R-:W-:Y:S01]  /*0850*/  IMAD.IADD R7, R13, 0x1, -R2 ;  /* 0x000000010d077824 */ /* 0x000fe200078e0a02 */
[----:B------:R-:W-:Y:S01]  /*0860*/  LOP3.LUT R2, R5, 0x18, RZ, 0xc0, !PT ;  /* 0x0000001805027812 */ /* 0x000fe200078ec0ff */
[----:B------:R-:W-:Y:S01]  /*0870*/  IMAD.SHL.U32 R13, R13, 0x2, RZ ;  /* 0x000000020d0d7824 */ /* 0x000fe200078e00ff */
[----:B------:R-:W-:Y:S01]  /*0880*/  LOP3.LUT R0, R0, 0x1c0, RZ, 0xc0, !PT ;  /* 0x000001c000007812 */ /* 0x000fe200078ec0ff */
[----:B------:R-:W-:-:S02]  /*0890*/  IMAD.SHL.U32 R6, R9, 0x20, RZ ;  /* 0x0000002009067824 */ /* 0x000fc400078e00ff */
[----:B------:R-:W-:Y:S01]  /*08a0*/  IMAD.SHL.U32 R3, R3, 0x2, RZ ;  /* 0x0000000203037824 */ /* 0x000fe200078e00ff */
[----:B------:R-:W-:Y:S01]  /*08b0*/  SHF.R.U32.HI R5, RZ, 0x3, R0 ;  /* 0x00000003ff057819 */ /* 0x000fe20000011600 */
[----:B------:R-:W-:Y:S01]  /*08c0*/  IMAD.SHL.U32 R221, R220, 0x2, RZ ;  /* 0x00000002dcdd7824 */ /* 0x000fe200078e00ff */
[----:B------:R-:W-:Y:S01]  /*08d0*/  LOP3.LUT R10, R4, 0x6, R13, 0xf8, !PT ;  /* 0x00000006040a7812 */ /* 0x000fe200078ef80d */
[----:B------:R-:W-:Y:S01]  /*08e0*/  IMAD.IADD R216, R3, 0x1, R216 ;  /* 0x0000000103d87824 */ /* 0x000fe200078e02d8 */
[----:B------:R-:W-:Y:S01]  /*08f0*/  LOP3.LUT R8, R2, 0x20, R6, 0xf8, !PT ;  /* 0x0000002002087812 */ /* 0x000fe200078ef806 */
[----:B------:R-:W-:Y:S01]  /*0900*/  IMAD R220, R220, 0x2, R217 ;  /* 0x00000002dcdc7824 */ /* 0x000fe200078e02d9 */
[----:B------:R-:W-:Y:S01]  /*0910*/  LOP3.LUT R4, R0, 0x20, R4, 0xf8, !PT ;  /* 0x0000002000047812 */ /* 0x000fe200078ef804 */
[----:B------:R1:W-:Y:S01]  /*0920*/  STL [R1+0x3c], R10 ;  /* 0x00003c0a01007387 */ /* 0x0003e20000100800 */
[----:B------:R-:W-:Y:S01]  /*0930*/  LOP3.LUT R6, R5, R0, R2, 0x1e, !PT ;  /* 0x0000000005067212 */ /* 0x000fe200078e1e02 */
[----:B------:R-:W-:Y:S01]  /*0940*/  IMAD.SHL.U32 R0, R7, 0x2, RZ ;  /* 0x0000000207007824 */ /* 0x000fe200078e00ff */
[----:B------:R-:W-:Y:S01]  /*0950*/  LOP3.LUT R5, R4, R5, RZ, 0x3c, !PT ;  /* 0x0000000504057212 */ /* 0x000fe200078e3cff */
[----:B------:R-:W-:-:S02]  /*0960*/  IMAD.SHL.U32 R4, R16, 0x40, RZ ;  /* 0x0000004010047824 */ /* 0x000fc400078e00ff */
[--C-:B------:R-:W-:Y:S02]  /*0970*/  IMAD R2, R233, 0x400, R0.reuse ;  /* 0x00000400e9027824 */ /* 0x100fe400078e0200 */
[----:B------:R-:W-:Y:S02]  /*0980*/  IMAD R0, R227, 0x400, R0 ;  /* 0x00000400e3007824 */ /* 0x000fe400078e0200 */
[----:B------:R-:W-:Y:S01]  /*0990*/  IMAD.IADD R239, R2, 0x1, R5 ;  /* 0x0000000102ef7824 */ /* 0x000fe200078e0205 */
[----:B------:R-:W-:Y:S01]  /*09a0*/  LOP3.LUT R2, R4, 0x1c0, RZ, 0xc0, !PT ;  /* 0x000001c004027812 */ /* 0x000fe200078ec0ff */
[----:B------:R-:W-:Y:S01]  /*09b0*/  IMAD.IADD R218, R3, 0x1, R217 ;  /* 0x0000000103da7824 */ /* 0x000fe200078e02d9 */
[----:B------:R-:W-:Y:S01]  /*09c0*/  SHF.R.S32.HI R5, RZ, 0x2, R15 ;  /* 0x00000002ff057819 */ /* 0x000fe2000001140f */
[----:B------:R-:W-:Y:S01]  /*09d0*/  IMAD.SHL.U32 R239, R239, 0x2, RZ ;  /* 0x00000002efef7824 */ /* 0x000fe200078e00ff */
[----:B------:R-:W-:Y:S01]  /*09e0*/  SHF.R.U32.HI R4, RZ, 0x3, R2 ;  /* 0x00000003ff047819 */ /* 0x000fe20000011602 */
[----:B------:R-:W-:-:S02]  /*09f0*/  IMAD.SHL.U32 R237, R12, 0x2, RZ ;  /* 0x000000020ced7824 */ /* 0x000fc400078e00ff */
[----:B------:R-:W-:Y:S01]  /*0a00*/  IMAD R5, R233, 0x10, R5 ;  /* 0x00000010e9057824 */ /* 0x000fe200078e0205 */
[C---:B------:R-:W-:Y:S01]  /*0a10*/  IADD3 R244, R239.reuse, 0x20, RZ ;  /* 0x00000020eff47810 */ /* 0x040fe20007ffe0ff */
[C---:B------:R-:W-:Y:S01]  /*0a20*/  IMAD.IADD R246, R239.reuse, 0x1, R245 ;  /* 0x00000001eff67824 */ /* 0x040fe200078e02f5 */
[----:B------:R-:W-:Y:S01]  /*0a30*/  @P1 IADD3 R244, R239, -0x20, RZ ;  /* 0xffffffe0eff41810 */ /* 0x000fe20007ffe0ff */
[----:B------:R-:W-:Y:S01]  /*0a40*/  IMAD.IADD R217, R217, 0x1, R216 ;  /* 0x00000001d9d97824 */ /* 0x000fe200078e02d8 */
[----:B------:R2:W-:Y:S01]  /*0a50*/  STL [R1+0x40], R5 ;  /* 0x0000400501007387 */ /* 0x0005e20000100800 */
[----:B-1----:R-:W-:Y:S02]  /*0a60*/  IMAD.IADD R10, R0, 0x1, R6 ;  /* 0x00000001000a7824 */ /* 0x002fe400078e0206 */
[----:B------:R-:W-:Y:S02]  /*0a70*/  IMAD.SHL.U32 R0, R9, 0x8, RZ ;  /* 0x0000000809007824 */ /* 0x000fe400078e00ff */
[----:B------:R-:W-:-:S02]  /*0a80*/  IMAD.SHL.U32 R6, R11, 0x40, RZ ;  /* 0x000000400b067824 */ /* 0x000fc400078e00ff */
[----:B------:R-:W-:Y:S01]  /*0a90*/  IMAD.IADD R245, R245, 0x1, R244 ;  /* 0x00000001f5f57824 */ /* 0x000fe200078e02f4 */
[----:B------:R-:W-:Y:S02]  /*0aa0*/  LOP3.LUT R7, R2, 0x8, R0, 0xf8, !PT ;  /* 0x0000000802077812 */ /* 0x000fe400078ef800 */
[----:B------:R-:W-:Y:S02]  /*0ab0*/  LOP3.LUT R2, R4, R8, R2, 0x1e, !PT ;  /* 0x0000000804027212 */ /* 0x000fe400078e1e02 */
[----:B------:R-:W-:Y:S02]  /*0ac0*/  LOP3.LUT R0, R6, 0xfffffe00, RZ, 0xc0, !PT ;  /* 0xfffffe0006007812 */ /* 0x000fe400078ec0ff */
[----:B------:R-:W-:Y:S02]  /*0ad0*/  LOP3.LUT R4, R7, R4, RZ, 0x3c, !PT ;  /* 0x0000000407047212 */ /* 0x000fe400078e3cff */
[----:B------:R-:W-:Y:S01]  /*0ae0*/  LOP3.LUT R232, R2, R0, RZ, 0xfc, !PT ;  /* 0x0000000002e87212 */ /* 0x000fe200078efcff */
[--C-:B------:R-:W-:Y:S01]  /*0af0*/  IMAD R233, R233, 0x400, R0.reuse ;  /* 0x00000400e9e97824 */ /* 0x100fe200078e0200 */
[----:B------:R-:W-:Y:S01]  /*0b00*/  LEA R2, R10, 0x18000, 0x1 ;  /* 0x000180000a027811 */ /* 0x000fe200078e08ff */
[----:B------:R-:W-:-:S02]  /*0b10*/  IMAD R227, R227, 0x400, R0 ;  /* 0x00000400e3e37824 */ /* 0x000fc400078e0200 */
[----:B------:R-:W-:Y:S01]  /*0b20*/  IMAD.IADD R233, R233, 0x1, R4 ;  /* 0x00000001e9e97824 */ /* 0x000fe200078e0204 */
[C---:B------:R-:W-:Y:S01]  /*0b30*/  IADD3 R0, R2.reuse, 0x40, RZ ;  /* 0x0000004002007810 */ /* 0x040fe20007ffe0ff */
[----:B------:R2:W-:Y:S01]  /*0b40*/  STL [R1+0x30], R2 ;  /* 0x0000300201007387 */ /* 0x0005e20000100800 */
[----:B------:R-:W-:Y:S01]  /*0b50*/  @P2 IADD3 R0, R2, -0x40, RZ ;  /* 0xffffffc002002810 */ /* 0x000fe20007ffe0ff */
[----:B------:R-:W-:-:S04]  /*0b60*/  IMAD.IADD R227, R4, 0x1, R227 ;  /* 0x0000000104e37824 */ /* 0x000fc800078e02e3 */
[----:B------:R2:W-:Y:S01]  /*0b70*/  STL [R1+0x34], R0 ;  /* 0x0000340001007387 */ /* 0x0005e20000100800 */
[----:B----4-:R-:W-:-:S03]  /*0b80*/  LEA R227, R227, 0x28000, 0x1 ;  /* 0x00028000e3e37811 */ /* 0x010fc600078e08ff */
.L_x_403:
[----:B------:R-:W-:Y:S02]  /*0b90*/  ULDC.64 UR6, c[0x0][0x240] ;  /* 0x0000900000067ab9 */ /* 0x000fe40000000a00 */
[----:B------:R-:W-:Y:S02]  /*0ba0*/  UISETP.NE.U32.AND UP1, UPT, URZ, UR6, UPT ;  /* 0x000000063f00728c */ /* 0x000fe4000bf25070 */
[----:B------:R-:W-:Y:S02]  /*0bb0*/  USHF.L.U32 UR13, UR32, 0x2, URZ ;  /* 0x00000002200d7899 */ /* 0x000fe4000800063f */
[----:B------:R-:W-:Y:S02]  /*0bc0*/  USHF.R.S32.HI UR39, URZ, 0x1f, UR32 ;  /* 0x0000001f3f277899 */ /* 0x000fe40008011420 */
[----:B------:R-:W-:Y:S02]  /*0bd0*/  UISETP.NE.AND.EX UP1, UPT, URZ, UR7, UPT, UP1 ;  /* 0x000000073f00728c */ /* 0x000fe4000bf25310 */
[----:B------:R-:W-:-:S02]  /*0be0*/  ULDC.64 UR10, c[0x0][0x250] ;  /* 0x00009400000a7ab9 */ /* 0x000fc40000000a00 */
[----:B------:R-:W-:Y:S02]  /*0bf0*/  UISETP.NE.U32.AND UP3, UPT, URZ, UR10, UPT ;  /* 0x0000000a3f00728c */ /* 0x000fe4000bf65070 */
[----:B------:R-:W-:Y:S01]  /*0c00*/  USHF.L.U64.HI UR12, UR32, 0x2, UR39 ;  /* 0x00000002200c7899 */ /* 0x000fe20008010227 */
[----:B------:R-:W-:Y:S01]  /*0c10*/  PLOP3.LUT P2, PT, PT, PT, UP1, 0x80, 0x0 ;  /* 0x000000000000781c */ /* 0x000fe20003f4f018 */
[----:B------:R-:W-:Y:S02]  /*0c20*/  UIADD3 UR6, UP0, UR13, UR6, URZ ;  /* 0x000000060d067290 */ /* 0x000fe4000ff1e03f */
[----:B------:R-:W-:Y:S02]  /*0c30*/  UISETP.NE.AND.EX UP3, UPT, URZ, UR11, UPT, UP3 ;  /* 0x0000000b3f00728c */ /* 0x000fe4000bf65330 */
[----:B------:R-:W-:Y:S02]  /*0c40*/  UIADD3.X UR7, UR12, UR7, URZ, UP0, !UPT ;  /* 0x000000070c077290 */ /* 0x000fe400087fe43f */
[----:B-1----:R-:W-:Y:S01]  /*0c50*/  IMAD.U32 R4, RZ, RZ, UR6 ;  /* 0x00000006ff047e24 */ /* 0x002fe2000f8e00ff */
[----:B------:R-:W-:Y:S01]  /*0c60*/  ULDC.U8 UR14, c[0x0][0x312] ;  /* 0x0000c480000e7ab9 */ /* 0x000fe20000000000 */
[----:B------:R-:W-:Y:S01]  /*0c70*/  PLOP3.LUT P0, PT, PT, PT, UP3, 0x80, 0x0 ;  /* 0x000000000000781c */ /* 0x000fe20003f0f038 */
[----:B------:R-:W-:Y:S01]  /*0c80*/  ULDC.64 UR8, c[0x0][0x248] ;  /* 0x0000920000087ab9 */ /* 0x000fe20000000a00 */
[----:B--2---:R-:W-:Y:S01]  /*0c90*/  IMAD.U32 R5, RZ, RZ, UR7 ;  /* 0x00000007ff057e24 */ /* 0x004fe2000f8e00ff */
[----:B------:R-:W-:-:S02]  /*0ca0*/  UISETP.NE.AND UP4, UPT, UR14, URZ, UPT ;  /* 0x0000003f0e00728c */ /* 0x000fc4000bf85270 */
[----:B------:R-:W-:Y:S02]  /*0cb0*/  @UP3 UIADD3 UR6, UP0, UR13, UR10, URZ ;  /* 0x0000000a0d063290 */ /* 0x000fe4000ff1e03f */
[----:B------:R1:W2:Y:S01]  /*0cc0*/  @P2 LDG.E R8, [R4.64] ;  /* 0x0000000404082981 */ /* 0x0002a2000c1e1900 */
[----:B------:R-:W-:Y:S02]  /*0cd0*/  UISETP.EQ.U32.AND UP2, UPT, URZ, UR8, UPT ;  /* 0x000000083f00728c */ /* 0x000fe4000bf42070 */
[----:B------:R-:W-:Y:S01]  /*0ce0*/  @UP3 UIADD3.X UR7, UR12, UR11, URZ, UP0, !UPT ;  /* 0x0000000b0c073290 */ /* 0x000fe200087fe43f */
[----:B------:R1:W3:Y:S01]  /*0cf0*/  @P2 LDG.E R2, [R4.64+0x4] ;  /* 0x0000040404022981 */ /* 0x0002e2000c1e1900 */
[----:B------:R-:W-:Y:S01]  /*0d00*/  MOV R6, UR6 ;  /* 0x0000000600067c02 */ /* 0x000fe20008000f00 */
[----:B------:R-:W-:-:S03]  /*0d10*/  UISETP.EQ.OR.EX UP2, UPT, URZ, UR9, !UP4, UP2 ;  /* 0x000000093f00728c */ /* 0x000fc6000e742720 */
[----:B------:R-:W-:Y:S01]  /*0d20*/  IMAD.U32 R7, RZ, RZ, UR7 ;  /* 0x00000007ff077e24 */ /* 0x000fe2000f8e00ff */
[----:B------:R-:W-:-:S04]  /*0d30*/  UIADD3 UR8, UP0, UR13, UR8, URZ ;  /* 0x000000080d087290 */ /* 0x000fc8000ff1e03f */
[----:B------:R-:W4:Y:S01]  /*0d40*/  @P0 LDG.E R6, [R6.64] ;  /* 0x0000000406060981 */ /* 0x000f22000c1e1900 */
[----:B------:R-:W-:Y:S01]  /*0d50*/  PLOP3.LUT P1, PT, PT, PT, UP2, 0x80, 0x0 ;  /* 0x000000000000781c */ /* 0x000fe20003f2f028 */
[----:B------:R-:W-:Y:S01]  /*0d60*/  UIADD3.X UR9, UR12, UR9, URZ, UP0, !UPT ;  /* 0x000000090c097290 */ /* 0x000fe200087fe43f */
[----:B-1----:R-:W-:-:S05]  /*0d70*/  IMAD.U32 R4, RZ, RZ, UR8 ;  /* 0x00000008ff047e24 */ /* 0x002fca000f8e00ff */
[----:B------:R-:W-:-:S06]  /*0d80*/  MOV R5, UR9 ;  /* 0x0000000900057c02 */ /* 0x000fcc0008000f00 */
[----:B-----5:R-:W5:Y:S01]  /*0d90*/  @!P1 LDG.E R0, [R4.64] ;  /* 0x0000000404009981 */ /* 0x020f62000c1e1900 */
[----:B------:R-:W-:Y:S02]  /*0da0*/  UMOV UR18, 0xffffffff ;  /* 0xffffffff00127882 */ /* 0x000fe40000000000 */
[----:B------:R-:W-:Y:S02]  /*0db0*/  UMOV UR17, URZ ;  /* 0x0000003f00117c82 */ /* 0x000fe40008000000 */
[----:B------:R-:W-:Y:S02]  /*0dc0*/  UMOV UR26, 0xffffffff ;  /* 0xffffffff001a7882 */ /* 0x000fe40000000000 */
[----:B------:R-:W-:Y:S01]  /*0dd0*/  ULDC UR8, c[0x0][0x218] ;  /* 0x0000860000087ab9 */ /* 0x000fe20000000800 */
[----:B--2---:R-:W1:Y:S08]  /*0de0*/  @P2 R2UR UR18, R8 ;  /* 0x00000000081223c2 */ /* 0x004e7000000e0000 */
[----:B---3--:R-:W1:Y:S08]  /*0df0*/  @P2 R2UR UR6, R2 ;  /* 0x00000000020623c2 */ /* 0x008e7000000e0000 */
[----:B----4-:R2:W3:Y:S01]  /*0e00*/  @P0 R2UR UR17, R6 ;  /* 0x00000000061103c2 */ /* 0x0104e200000e0000 */
[----:B------:R-:W-:-:S04]  /*0e10*/  ISETP.NE.U32.AND P0, PT, RZ, c[0x0][0x248], PT ;  /* 0x00009200ff007a0c */ /* 0x000fc80003f05070 */
[----:B------:R-:W-:Y:S01]  /*0e20*/  ISETP.NE.AND.EX P0, PT, RZ, c[0x0][0x24c], PT, P0 ;  /* 0x00009300ff007a0c */ /* 0x000fe20003f05300 */
[----:B-1----:R-:W-:Y:S02]  /*0e30*/  @UP1 UIADD3 UR25, UR6, -UR18, URZ ;  /* 0x8000001206191290 */ /* 0x002fe4000fffe03f */
[----:B-----5:R2:W1:Y:S05]  /*0e40*/  @!P1 R2UR UR26, R0 ;  /* 0x00000000001a93c2 */ /* 0x02046a00000e0000 */
        /* <DEDUP_REMOVED lines=9> */
.L_x_369:
        /* <DEDUP_REMOVED lines=15> */
[----:B--2---:R-:W2:Y:S02]  /*0fd0*/  @P0 R2UR UR9, R0 ;  /* 0x00000000000903c2 */ /* 0x004ea400000e0000 */
[----:B--2---:R-:W-:-:S02]  /*0fe0*/  @UP2 UIADD3 UR16, UR9, -UR17, URZ ;  /* 0x8000001109102290 */ /* 0x004fc4000fffe03f */
[----:B------:R-:W-:-:S04]  /*0ff0*/  @!UP2 UIADD3 UR16, UR6, UR8, -UR17 ;  /* 0x000000080610a290 */ /* 0x000fc8000fffe811 */
[----:B------:R-:W-:-:S06]  /*1000*/  UISETP.GT.AND UP0, UPT, UR16, UR23, UPT ;  /* 0x000000171000728c */ /* 0x000fcc000bf04270 */
[----:B------:R-:W-:-:S13]  /*1010*/  PLOP3.LUT P0, PT, PT, PT, UP0, 0x80, 0x0 ;  /* 0x000000000000781c */ /* 0x000fda0003f0f008 */
[----:B------:R-:W-:Y:S05]  /*1020*/  @!P0 BRA `(.L_x_370) ;  /* 0x0000821000008947 */ /* 0x000fea0003800000 */
[----:B-1----:R-:W-:Y:S02]  /*1030*/  UISETP.NE.AND UP0, UPT, UR26, -0x1, UPT ;  /* 0xffffffff1a00788c */ /* 0x002fe4000bf05270 */
[----:B------:R-:W-:Y:S02]  /*1040*/  ULDC.64 UR6, c[0x0][0x190] ;  /* 0x0000640000067ab9 */ /* 0x000fe40000000a00 */
[----:B------:R-:W-:Y:S02]  /*1050*/  UIMAD.WIDE.U32 UR8, UR18, UR6, URZ ;  /* 0x00000006120872a5 */ /* 0x000fe4000f8e003f */
[----:B------:R-:W-:Y:S01]  /*1060*/  UIADD3 UR6, UR25, 0x3f, URZ ;  /* 0x0000003f19067890 */ /* 0x000fe2000fffe03f */
[----:B------:R-:W-:Y:S01]  /*1070*/  PLOP3.LUT P1, PT, PT, PT, UP0, 0x80, 0x0 ;  /* 0x000000000000781c */ /* 0x000fe20003f2f008 */
[----:B------:R-:W-:Y:S02]  /*1080*/  UIMAD UR24, UR18, UR7, URZ ;  /* 0x00000007121872a4 */ /* 0x000fe4000f8e023f */
[----:B------:R-:W-:-:S02]  /*1090*/  USHF.R.S32.HI UR7, URZ, 0x1f, UR6 ;  /* 0x0000001f3f077899 */ /* 0x000fc40008011406 */
[----:B------:R-:W-:Y:S02]  /*10a0*/  @UP0 UIADD3 UR13, UR17, UR26, URZ ;  /* 0x0000001a110d0290 */ /* 0x000fe4000fffe03f */
[----:B------:R-:W-:Y:S02]  /*10b0*/  ULEA.HI UR12, UR7, UR6, URZ, 0x6 ;  /* 0x00000006070c7291 */ /* 0x000fe4000f8f303f */
[----:B------:R-:W-:Y:S02]  /*10c0*/  UISETP.NE.AND UP2, UPT, UR18, -0x1, UPT ;  /* 0xffffffff1200788c */ /* 0x000fe4000bf45270 */
[----:B------:R-:W-:Y:S02]  /*10d0*/  ULDC.64 UR14, c[0x0][0x178] ;  /* 0x00005e00000e7ab9 */ /* 0x000fe40000000a00 */
[----:B------:R-:W-:Y:S02]  /*10e0*/  ULDC.64 UR20, c[0x0][0x198] ;  /* 0x0000660000147ab9 */ /* 0x000fe40000000a00 */
[----:B------:R-:W-:-:S02]  /*10f0*/  UIMAD UR19, UR39, UR14, URZ ;  /* 0x0000000e271372a4 */ /* 0x000fc4000f8e023f */
[----:B------:R-:W-:Y:S02]  /*1100*/  @UP0 UIMAD.WIDE.U32 UR6, UR13, UR20, URZ ;  /* 0x000000140d0602a5 */ /* 0x000fe4000f8e003f */
[----:B------:R-:W-:Y:S02]  /*1110*/  USHF.R.S32.HI UR34, URZ, 0x6, UR12 ;  /* 0x000000063f227899 */ /* 0x000fe4000801140c */
[----:B------:R-:W-:Y:S02]  /*1120*/  ULOP3.LUT UR12, UR12, 0xffffffc0, URZ, 0xc0, !UPT ;  /* 0xffffffc00c0c7892 */ /* 0x000fe4000f8ec03f */
[----:B------:R-:W-:Y:S02]  /*1130*/  UIMAD.WIDE.U32 UR10, UR32, UR14, URZ ;  /* 0x0000000e200a72a5 */ /* 0x000fe4000f8e003f */
[----:B------:R-:W-:Y:S02]  /*1140*/  UIMAD UR15, UR32, UR15, UR19 ;  /* 0x0000000f200f72a4 */ /* 0x000fe4000f8e0213 */
        /* <DEDUP_REMOVED lines=20> */
.L_x_371:
        /* <DEDUP_REMOVED lines=18> */
.L_x_372:
[----:B------:R-:W-:Y:S01]  /*13b0*/  IABS R6, c[0x0][0x1c8] ;  /* 0x0000720000067a13 */ /* 0x000fe20000000000 */
[----:B------:R-:W-:Y:S01]  /*13c0*/  ULDC.64 UR8, c[0x0][0x370] ;  /* 0x0000dc0000087ab9 */ /* 0x000fe20000000a00 */
[----:B------:R-:W-:Y:S01]  /*13d0*/  IABS R2, UR35 ;  /* 0x0000002300027c13 */ /* 0x000fe20008000000 */
[----:B------:R-:W-:Y:S01]  /*13e0*/  @UP2 UIMAD.WIDE.U32 UR6, UR18, UR8, URZ ;  /* 0x00000008120622a5 */ /* 0x000fe2000f8e003f */
[----:B------:R-:W1:Y:S01]  /*13f0*/  I2F.RP R4, R6 ;  /* 0x0000000600047306 */ /* 0x000e620000209400 */
[----:B------:R-:W-:Y:S01]  /*1400*/  ULDC UR10, c[0x0][0x224] ;  /* 0x00008900000a7ab9 */ /* 0x000fe20000000800 */
[----:B------:R-:W-:Y:S01]  /*1410*/  ISETP.NE.AND P2, PT, RZ, c[0x0][0x1c8], PT ;  /* 0x00007200ff007a0c */ /* 0x000fe20003f45270 */
[----:B------:R-:W-:Y:S02]  /*1420*/  @UP2 UIMAD UR27, UR18, UR9, UR7 ;  /* 0x00000009121b22a4 */ /* 0x000fe4000f8e0207 */
[----:B------:R-:W-:-:S02]  /*1430*/  USHF.L.U32 UR11, UR32, 0x7, URZ ;  /* 0x00000007200b7899 */ /* 0x000fc4000800063f */
        /* <DEDUP_REMOVED lines=21> */
[----:B-1----:R-:W-:Y:S02]  /*1590*/  IMAD.MOV R0, RZ, RZ, -R5 ;  /* 0x000000ffff007224 */ /* 0x002fe400078e0a05 */
[----:B------:R-:W-:Y:S01]  /*15a0*/  IMAD.MOV.U32 R4, RZ, RZ, RZ ;  /* 0x000000ffff047224 */ /* 0x000fe200078e00ff */
[----:B------:R-:W-:Y:S01]  /*15b0*/  USEL UR14, UR6, URZ, UP6 ;  /* 0x0000003f060e7287 */ /* 0x000fe2000b000000 */
[----:B------:R-:W-:Y:S01]  /*15c0*/  IMAD R0, R0, R6, RZ ;  /* 0x0000000600007224 */ /* 0x000fe200078e02ff */
[----:B------:R-:W-:-:S02]  /*15d0*/  UIMAD UR10, UR60, UR9, UR7 ;  /* 0x000000093c0a72a4 */ /* 0x000fc4000f8e0207 */
[----:B------:R-:W-:Y:S01]  /*15e0*/  USHF.L.U64.HI UR6, UR32, 0x7, UR39 ;  /* 0x0000000720067899 */ /* 0x000fe20008010227 */
[----:B------:R-:W-:Y:S01]  /*15f0*/  IMAD.HI.U32 R0, R5, R0, R4 ;  /* 0x0000000005007227 */ /* 0x000fe200078e0004 */
[----:B------:R-:W-:Y:S02]  /*1600*/  USEL UR7, UR11, URZ, UP1 ;  /* 0x0000003f0b077287 */ /* 0x000fe40008800000 */
[----:B------:R-:W-:Y:S02]  /*1610*/  USEL UR6, UR6, URZ, UP1 ;  /* 0x0000003f06067287 */ /* 0x000fe40008800000 */
[----:B------:R-:W-:Y:S01]  /*1620*/  UIADD3 UR8, UP1, UR13, UR7, URZ ;  /* 0x000000070d087290 */ /* 0x000fe2000ff3e03f */
[----:B------:R-:W-:Y:S01]  /*1630*/  IMAD.HI.U32 R0, R0, R2, RZ ;  /* 0x0000000200007227 */ /* 0x000fe200078e00ff */
[----:B------:R-:W-:Y:S02]  /*1640*/  ULDC UR11, c[0x0][0x234] ;  /* 0x00008d00000b7ab9 */ /* 0x000fe40000000800 */
[----:B------:R-:W-:Y:S01]  /*1650*/  UIADD3.X UR7, UR31, UR6, URZ, UP1, !UPT ;  /* 0x000000061f077290 */ /* 0x000fe20008ffe43f */
[----:B------:R-:W-:Y:S01]  /*1660*/  IMAD.MOV R4, RZ, RZ, -R0 ;  /* 0x000000ffff047224 */ /* 0x000fe200078e0a00 */
[----:B------:R-:W-:-:S02]  /*1670*/  UIMAD UR6, UR37, UR8, URZ ;  /* 0x00000008250672a4 */ /* 0x000fc4000f8e023f */
[----:B------:R-:W-:Y:S01]  /*1680*/  USEL UR10, UR10, URZ, UP6 ;  /* 0x0000003f0a0a7287 */ /* 0x000fe2000b000000 */
[C---:B------:R-:W-:Y:S01]  /*1690*/  IMAD R2, R6.reuse, R4, R2 ;  /* 0x0000000406027224 */ /* 0x040fe200078e0202 */
[----:B------:R-:W-:Y:S02]  /*16a0*/  UIMAD UR9, UR36, UR7, UR6 ;  /* 0x00000007240972a4 */ /* 0x000fe4000f8e0206 */
[----:B------:R-:W-:Y:S02]  /*16b0*/  @UP5 USEL UR6, UR54, UR18, !UP2 ;  /* 0x0000001236065287 */ /* 0x000fe4000d000000 */
[----:B------:R-:W-:Y:S02]  /*16c0*/  ISETP.GT.U32.AND P0, PT, R6, R2, PT ;  /* 0x000000020600720c */ /* 0x000fe40003f04070 */
[----:B------:R-:W-:Y:S02]  /*16d0*/  @UP5 UIMAD UR11, UR35, UR11, UR6 ;  /* 0x0000000b230b52a4 */ /* 0x000fe4000f8e0206 */
[----:B------:R-:W-:-:S04]  /*16e0*/  UIMAD.WIDE.U32 UR6, UR36, UR8, URZ ;  /* 0x00000008240672a5 */ /* 0x000fc8000f8e003f */
[----:B------:R-:W-:Y:S02]  /*16f0*/  UIADD3 UR9, UR7, UR9, URZ ;  /* 0x0000000907097290 */ /* 0x000fe4000fffe03f */
[----:B------:R-:W-:-:S03]  /*1700*/  @!UP5 UMOV UR11, UR49 ;  /* 0x00000031000bdc82 */ /* 0x000fc60008000000 */
        /* <DEDUP_REMOVED lines=15> */
.L_x_373:
[----:B------:R-:W-:Y:S02]  /*1800*/  UMOV UR8, UR50 ;  /* 0x0000003200087c82 */ /* 0x000fe40008000000 */
.L_x_374:
[----:B------:R-:W2:Y:S04]  /*1810*/  LDL.64 R4, [R1+0x48] ;  /* 0x0000480001047983 */ /* 0x000ea80000100a00 */
[----:B------:R1:W2:Y:S01]  /*1820*/  LDL.64 R16, [R1+0x48] ;  /* 0x0000480001107983 */ /* 0x0002a20000100a00 */
[----:B------:R-:W-:Y:S01]  /*1830*/  UIADD3 UR6, UP4, UP3, UR6, UR41, UR47 ;  /* 0x0000002906067290 */ /* 0x000fe2000fb9e02f */
[----:B------:R-:W-:Y:S01]  /*1840*/  IMAD.U32 R11, RZ, RZ, UR5 ;  /* 0x00000005ff0b7e24 */ /* 0x000fe2000f8e00ff */
[----:B------:R-:W-:Y:S01]  /*1850*/  ULDC UR5, c[0x0][0x2e8] ;  /* 0x0000ba0000057ab9 */ /* 0x000fe20000000800 */
[----:B------:R-:W3:Y:S01]  /*1860*/  S2R R15, SR_TID.X ;  /* 0x00000000000f7919 */ /* 0x000ee20000002100 */
[----:B------:R-:W-:Y:S01]  /*1870*/  UIADD3 UR28, UP2, UP1, UR14, UR6, UR15 ;  /* 0x000000060e1c7290 */ /* 0x000fe2000f95e00f */
[----:B------:R-:W-:Y:S01]  /*1880*/  IMAD.U32 R12, RZ, RZ, UR35 ;  /* 0x00000023ff0c7e24 */ /* 0x000fe2000f8e00ff */
[----:B------:R-:W-:Y:S01]  /*1890*/  UIADD3.X UR6, UR9, UR48, UR53, UP4, UP3 ;  /* 0x0000003009067290 */ /* 0x000fe2000a7e6435 */
[----:B------:R-:W4:Y:S01]  /*18a0*/  S2R R21, SR_TID.X ;  /* 0x0000000000157919 */ /* 0x000f220000002100 */
[----:B------:R-:W-:Y:S01]  /*18b0*/  UIADD3 UR14, UR13, UR8, URZ ;  /* 0x000000080d0e7290 */ /* 0x000fe2000fffe03f */
[----:B------:R-:W-:Y:S01]  /*18c0*/  IMAD.U32 R10, RZ, RZ, UR4 ;  /* 0x00000004ff0a7e24 */ /* 0x000fe2000f8e00ff */
[----:B------:R-:W-:Y:S01]  /*18d0*/  UIADD3.X UR18, UR10, UR6, UR12, UP2, UP1 ;  /* 0x000000060a127290 */ /* 0x000fe200097e240c */
[----:B------:R-:W5:Y:S01]  /*18e0*/  S2R R8, SR_TID.X ;  /* 0x0000000000087919 */ /* 0x000f620000002100 */
[----:B------:R-:W-:Y:S01]  /*18f0*/  UIADD3 UR10, UR13, UR11, URZ ;  /* 0x0000000b0d0a7290 */ /* 0x000fe2000fffe03f */
[----:B------:R-:W-:Y:S01]  /*1900*/  BSSY B1, `(.L_x_370) ;  /* 0x0000793000017945 */ /* 0x000fe20003800000 */
[----:B------:R-:W-:-:S02]  /*1910*/  ULDC.64 UR6, c[0x0][0x1a8] ;  /* 0x00006a0000067ab9 */ /* 0x000fc40000000a00 */
[----:B------:R-:W-:-:S04]  /*1920*/  UIMAD UR6, UR57, UR6, URZ ;  /* 0x00000006390672a4 */ /* 0x000fc8000f8e023f */
[----:B------:R-:W-:-:S03]  /*1930*/  UIMAD UR12, UR35, UR7, UR6 ;  /* 0x00000007230c72a4 */ /* 0x000fc6000f8e0206 */
[----:B------:R-:W-:Y:S02]  /*1940*/  ULDC.64 UR6, c[0x0][0x378] ;  /* 0x0000de0000067ab9 */ /* 0x000fe40000000a00 */
[----:B------:R-:W-:Y:S01]  /*1950*/  UIMAD UR6, UR57, UR6, URZ ;  /* 0x00000006390672a4 */ /* 0x000fe2000f8e023f */
[----:B---3--:R-:W-:-:S03]  /*1960*/  SHF.R.S32.HI R15, RZ, 0x1f, R15 ;  /* 0x0000001fff0f7819 */ /* 0x008fc6000001140f */
[----:B------:R-:W-:Y:S01]  /*1970*/  UIMAD UR9, UR35, UR7, UR6 ;  /* 0x00000007230972a4 */ /* 0x000fe2000f8e0206 */
[----:B----4-:R-:W-:Y:S02]  /*1980*/  LEA.HI R15, R15, R21, RZ, 0x3 ;  /* 0x000000150f0f7211 */ /* 0x010fe400078f18ff */
[----:B------:R-:W-:Y:S02]  /*1990*/  ULDC.64 UR6, c[0x0][0x370] ;  /* 0x0000dc0000067ab9 */ /* 0x000fe40000000a00 */
[----:B------:R-:W-:Y:S01]  /*19a0*/  UIMAD UR6, UR31, UR6, URZ ;  /* 0x000000061f0672a4 */ /* 0x000fe2000f8e023f */
[----:B------:R-:W-:-:S03]  /*19b0*/  SHF.R.S32.HI R15, RZ, 0x3, R15 ;  /* 0x00000003ff0f7819 */ /* 0x000fc6000001140f */
[----:B------:R-:W-:Y:S01]  /*19c0*/  UIMAD UR7, UR13, UR7, UR6 ;  /* 0x000000070d0772a4 */ /* 0x000fe2000f8e0206 */
[----:B------:R-:W-:Y:S01]  /*19d0*/  SHF.R.S32.HI R14, RZ, 0x1f, R15 ;  /* 0x0000001fff0e7819 */ /* 0x000fe2000001140f */
[----:B------:R-:W-:Y:S01]  /*19e0*/  UIADD3 UR6, -UR16, UR25, UR23 ;  /* 0x0000001910067290 */ /* 0x000fe2000fffe117 */
[----:B------:R-:W-:-:S03]  /*19f0*/  IADD3 R2, P0, R15, UR13, RZ ;  /* 0x0000000d0f027c10 */ /* 0x000fc6000ff1e0ff */
[----:B------:R-:W-:Y:S01]  /*1a00*/  UIADD3 UR6, UR6, -UR5, URZ ;  /* 0x8000000506067290 */ /* 0x000fe2000fffe03f */
[----:B------:R-:W-:Y:S02]  /*1a10*/  IADD3.X R7, R14, UR31, RZ, P0, !PT ;  /* 0x0000001f0e077c10 */ /* 0x000fe400087fe4ff */
[----:B------:R-:W-:Y:S02]  /*1a20*/  ULDC.64 UR4, c[0x0][0x200] ;  /* 0x0000800000047ab9 */ /* 0x000fe40000000a00 */
[----:B------:R-:W-:Y:S01]  /*1a30*/  UIMAD.WIDE UR10, UR10, UR61, UR4 ;  /* 0x0000003d0a0a72a5 */ /* 0x000fe2000f8e0204 */
[----:B------:R-:W-:Y:S01]  /*1a40*/  IMAD R7, R7, c[0x0][0x190], RZ ;  /* 0x0000640007077a24 */ /* 0x000fe200078e02ff */
[----:B------:R1:W3:Y:S08]  /*1a50*/  R2UR UR5, R11 ;  /* 0x000000000b0573c2 */ /* 0x0002f000000e0000 */
[----:B------:R1:W4:Y:S01]  /*1a60*/  R2UR UR4, R10 ;  /* 0x000000000a0473c2 */ /* 0x00032200000e0000 */
[----:B--2---:R-:W-:-:S05]  /*1a70*/  IMAD.MOV.U32 R16, RZ, RZ, R4 ;  /* 0x000000ffff107224 */ /* 0x004fca00078e0004 */
[----:B------:R-:W-:-:S05]  /*1a80*/  SHF.R.S32.HI R17, RZ, 0x1f, R16 ;  /* 0x0000001fff117819 */ /* 0x000fca0000011410 */
[C---:B------:R-:W-:Y:S01]  /*1a90*/  IMAD.WIDE.U32 R4, R2.reuse, c[0x0][0x190], R16 ;  /* 0x0000640002047a25 */ /* 0x040fe200078e0010 */
[----:B------:R1:W-:Y:S03]  /*1aa0*/  STL [R1+0x4c], R17 ;  /* 0x00004c1101007387 */ /* 0x0003e60000100800 */
[----:B------:R-:W-:Y:S01]  /*1ab0*/  IMAD R2, R2, c[0x0][0x194], R7 ;  /* 0x0000650002027a24 */ /* 0x000fe200078e0207 */
[----:B------:R-:W-:-:S04]  /*1ac0*/  IADD3 R6, P0, R4, UR38, RZ ;  /* 0x0000002604067c10 */ /* 0x000fc8000ff1e0ff */
[----:B------:R-:W-:Y:S01]  /*1ad0*/  IADD3.X R7, R5, UR33, R2, P0, !PT ;  /* 0x0000002105077c10 */ /* 0x000fe200087fe402 */
[----:B------:R-:W-:Y:S01]  /*1ae0*/  IMAD.U32 R2, RZ, RZ, UR13 ;  /* 0x0000000dff027e24 */ /* 0x000fe2000f8e00ff */
[----:B------:R-:W-:Y:S01]  /*1af0*/  IADD3 R4, P0, R16, UR19, RZ ;  /* 0x0000001310047c10 */ /* 0x000fe2000ff1e0ff */
[----:B------:R-:W-:-:S03]  /*1b00*/  USHF.R.S32.HI UR13, URZ, 0x1f, UR6 ;  /* 0x0000001f3f0d7899 */ /* 0x000fc60008011406 */
[----:B------:R-:W-:Y:S01]  /*1b10*/  IADD3.X R5, R17, UR27, RZ, P0, !PT ;  /* 0x0000001b11057c10 */ /* 0x000fe200087fe4ff */
[----:B------:R-:W-:Y:S02]  /*1b20*/  ULEA.HI UR13, UR13, UR6, URZ, 0x6 ;  /* 0x000000060d0d7291 */ /* 0x000fe4000f8f303f */
[----:B------:R-:W-:Y:S02]  /*1b30*/  UIADD3 UR6, UR34, -0x1, URZ ;  /* 0xffffffff22067890 */ /* 0x000fe4000fffe03f */
[----:B------:R-:W-:Y:S01]  /*1b40*/  IMAD.WIDE.U32 R4, R2, c[0x0][0x370], R4 ;  /* 0x0000dc0002047a25 */ /* 0x000fe200078e0004 */
[----:B-----5:R-:W-:Y:S01]  /*1b50*/  SHF.R.S32.HI R2, RZ, 0x1f, R8 ;  /* 0x0000001fff027819 */ /* 0x020fe20000011408 */
[----:B------:R-:W-:-:S03]  /*1b60*/  USHF.R.S32.HI UR13, URZ, 0x6, UR13 ;  /* 0x000000063f0d7899 */ /* 0x000fc6000801140d */
[----:B------:R-:W-:Y:S01]  /*1b70*/  LEA.HI R2, R2, R8, RZ, 0x5 ;  /* 0x0000000802027211 */ /* 0x000fe200078f28ff */
[----:B------:R-:W-:Y:S01]  /*1b80*/  UISETP.LT.AND UP1, UPT, URZ, UR13, UPT ;  /* 0x0000000d3f00728c */ /* 0x000fe2000bf21270 */
[----:B------:R-:W-:Y:S02]  /*1b90*/  IADD3 R5, R5, UR7, RZ ;  /* 0x0000000705057c10 */ /* 0x000fe4000fffe0ff */
[----:B------:R-:W-:Y:S01]  /*1ba0*/  LOP3.LUT R9, R2, 0xffffffe0, RZ, 0xc0, !PT ;  /* 0xffffffe002097812 */ /* 0x000fe200078ec0ff */
[----:B------:R-:W-:Y:S02]  /*1bb0*/  USEL UR13, URZ, UR13, !UP1 ;  /* 0x0000000d3f0d7287 */ /* 0x000fe4000c800000 */
[----:B------:R-:W-:Y:S02]  /*1bc0*/  IMAD.WIDE.U32 R4, R12, c[0x0][0x378], R4 ;  /* 0x0000de000c047a25 */ /* 0x000fe400078e0004 */
[----:B------:R-:W-:Y:S02]  /*1bd0*/  UISETP.GT.AND UP1, UPT, UR34, UR13, UPT ;  /* 0x0000000d2200728c */ /* 0x000fe4000bf24270 */
[----:B------:R-:W-:Y:S01]  /*1be0*/  IMAD.IADD R9, R8, 0x1, -R9 ;  /* 0x0000000108097824 */ /* 0x000fe200078e0a09 */
[----:B------:R-:W-:Y:S01]  /*1bf0*/  SHF.R.S32.HI R8, RZ, 0x5, R2 ;  /* 0x00000005ff087819 */ /* 0x000fe20000011402 */
[----:B------:R-:W-:Y:S01]  /*1c00*/  IMAD.U32 R2, RZ, RZ, UR35 ;  /* 0x00000023ff027e24 */ /* 0x000fe2000f8e00ff */
[----:B------:R-:W-:Y:S01]  /*1c10*/  IADD3 R5, R5, UR9, RZ ;  /* 0x0000000905057c10 */ /* 0x000fe2000fffe0ff */
[----:B------:R-:W-:-:S02]  /*1c20*/  ULDC.64 UR8, c[0x0][0x3c8] ;  /* 0x0000f20000087ab9 */ /* 0x000fc40000000a00 */
[----:B------:R-:W-:Y:S01]  /*1c30*/  IMAD.WIDE.U32 R6, R2, c[0x0][0x1a8], R6 ;  /* 0x00006a0002067a25 */ /* 0x000fe200078e0006 */
[----:B------:R-:W-:-:S03]  /*1c40*/  UIMAD.WIDE UR14, UR14, UR61, UR8 ;  /* 0x0000003d0e0e72a5 */ /* 0x000fc6000f8e0208 */
[----:B------:R-:W-:Y:S01]  /*1c50*/  IMAD R8, R8, UR46, R9 ;  /* 0x0000002e08087c24 */ /* 0x000fe2000f8e0209 */
[----:B------:R-:W-:Y:S01]  /*1c60*/  IADD3 R9, R7, UR12, RZ ;  /* 0x0000000c07097c10 */ /* 0x000fe2000fffe0ff */
[----:B------:R-:W-:Y:S01]  /*1c70*/  IMAD R2, R14, c[0x0][0x370], RZ ;  /* 0x0000dc000e027a24 */ /* 0x000fe200078e02ff */
[C---:B------:R-:W-:Y:S01]  /*1c80*/  LEA R242, P2, R6.reuse, c[0x0][0x160], 0x1 ;  /* 0x0000580006f27a11 */ /* 0x040fe200078408ff */
[C---:B------:R-:W-:Y:S01]  /*1c90*/  IMAD.WIDE.U32 R4, R15.reuse, c[0x0][0x370], R4 ;  /* 0x0000dc000f047a25 */ /* 0x040fe200078e0004 */
[----:B------:R-:W-:Y:S02]  /*1ca0*/  UMOV UR9, UR10 ;  /* 0x0000000a00097c82 */ /* 0x000fe40008000000 */
[----:B------:R-:W-:Y:S01]  /*1cb0*/  LEA.HI.X R243, R6, c[0x0][0x164], R9, 0x1, P2 ;  /* 0x0000590006f37a11 */ /* 0x000fe200010f0c09 */
[----:B------:R-:W-:Y:S01]  /*1cc0*/  IMAD R7, R15, c[0x0][0x374], R2 ;  /* 0x0000dd000f077a24 */ /* 0x000fe200078e0202 */
[----:B------:R-:W-:Y:S01]  /*1cd0*/  IADD3 R2, P0, R8, UR28, RZ ;  /* 0x0000001c08027c10 */ /* 0x000fe2000ff1e0ff */
[----:B------:R-:W-:Y:S01]  /*1ce0*/  UMOV UR8, UR11 ;  /* 0x0000000b00087c82 */ /* 0x000fe20008000000 */
[----:B------:R-:W-:Y:S01]  /*1cf0*/  LEA R240, P3, R4, c[0x0][0x330], 0x1 ;  /* 0x0000cc0004f07a11 */ /* 0x000fe200078608ff */
[----:B------:R-:W-:Y:S01]  /*1d00*/  IMAD.IADD R5, R5, 0x1, R7 ;  /* 0x0000000105057824 */ /* 0x000fe200078e0207 */
[----:B------:R-:W-:Y:S01]  /*1d10*/  LEA.HI.X.SX32 R8, R8, UR18, 0x1, P0 ;  /* 0x0000001208087c11 */ /* 0x000fe200080f0eff */
[----:B------:R-:W-:Y:S01]  /*1d20*/  UMOV UR11, UR14 ;  /* 0x0000000e000b7c82 */ /* 0x000fe20008000000 */
[----:B------:R-:W-:Y:S01]  /*1d30*/  PLOP3.LUT P0, PT, PT, PT, UP1, 0x80, 0x0 ;  /* 0x000000000000781c */ /* 0x000fe20003f0f018 */
[----:B------:R-:W-:Y:S01]  /*1d40*/  UMOV UR10, UR15 ;  /* 0x0000000f000a7c82 */ /* 0x000fe20008000000 */
[----:B------:R-:W-:-:S02]  /*1d50*/  LEA R234, P2, R2, c[0x0][0x350], 0x2 ;  /* 0x0000d40002ea7a11 */ /* 0x000fc400078410ff */
[----:B------:R-:W-:Y:S02]  /*1d60*/  LEA.HI.X R241, R4, c[0x0][0x334], R5, 0x1, P3 ;  /* 0x0000cd0004f17a11 */ /* 0x000fe400018f0c05 */
[----:B------:R-:W-:-:S07]  /*1d70*/  LEA.HI.X R235, R2, c[0x0][0x354], R8, 0x2, P2 ;  /* 0x0000d50002eb7a11 */ /* 0x000fce00010f1408 */
[----:B-1-34-:R-:W-:Y:S05]  /*1d80*/  @P0 BRA `(.L_x_375) ;  /* 0x0000080000000947 */ /* 0x01afea0003800000 */
        /* <DEDUP_REMOVED lines=18> */
.L_x_376:
        /* <DEDUP_REMOVED lines=18> */
.L_x_377:
        /* <DEDUP_REMOVED lines=20> */
[----:B------:R-:W-:-:S03]  /*2110*/  MOV R5, R2 ;  /* 0x0000000200057202 */ /* 0x000fc60000000f00 */
[C---:B------:R-:W-:Y:S02]  /*2120*/  IMAD R0, R15.reuse, c[0x0][0x3a4], R0 ;  /* 0x0000e9000f007a24 */ /* 0x040fe400078e0200 */
[----:B------:R-:W-:-:S05]  /*2130*/  IMAD.WIDE.U32 R8, R15, c[0x0][0x3a0], R4 ;  /* 0x0000e8000f087a25 */ /* 0x000fca00078e0004 */
[----:B------:R-:W-:Y:S02]  /*2140*/  IADD3 R0, R9, R0, RZ ;  /* 0x0000000009007210 */ /* 0x000fe40007ffe0ff */
[----:B------:R-:W-:-:S04]  /*2150*/  LEA R4, P0, R8, c[0x0][0x340], 0x1 ;  /* 0x0000d00008047a11 */ /* 0x000fc800078008ff */
[----:B------:R-:W-:-:S05]  /*2160*/  LEA.HI.X R5, R8, c[0x0][0x344], R0, 0x1, P0 ;  /* 0x0000d10008057a11 */ /* 0x000fca00000f0c00 */
[----:B------:R1:W-:Y:S04]  /*2170*/  STG.E.128 [R4.64], RZ ;  /* 0x000000ff04007986 */ /* 0x0003e8000c101d04 */
[----:B------:R1:W-:Y:S04]  /*2180*/  STG.E.128 [R4.64+0x80], RZ ;  /* 0x000080ff04007986 */ /* 0x0003e8000c101d04 */
[----:B------:R1:W-:Y:S04]  /*2190*/  STG.E.128 [R4.64+0x100], RZ ;  /* 0x000100ff04007986 */ /* 0x0003e8000c101d04 */
[----:B------:R1:W-:Y:S02]  /*21a0*/  STG.E.128 [R4.64+0x180], RZ ;  /* 0x000180ff04007986 */ /* 0x0003e4000c101d04 */
.L_x_379:
[----:B------:R-:W-:Y:S05]  /*21b0*/  BSYNC B0 ;  /* 0x0000000000007941 */ /* 0x000fea0003800000 */
.L_x_378:
[----:B------:R-:W-:Y:S01]  /*21c0*/  IADD3 R0, R15, 0x20, RZ ;  /* 0x000000200f007810 */ /* 0x000fe20007ffe0ff */
[----:B------:R-:W-:Y:S03]  /*21d0*/  BSSY B0, `(.L_x_380) ;  /* 0x0000010000007945 */ /* 0x000fe60003800000 */
[----:B------:R-:W-:-:S13]  /*21e0*/  ISETP.GE.AND P0, PT, R0, UR6, PT ;  /* 0x0000000600007c0c */ /* 0x000fda000bf06270 */
[----:B------:R-:W-:Y:S05]  /*21f0*/  @P0 BRA `(.L_x_381) ;  /* 0x000000d000000947 */ /* 0x000fea0003800000 */
[----:B------:R-:W-:Y:S02]  /*2200*/  IADD3 R0, P2, R15, 0x20, RZ ;  /* 0x000000200f007810 */ /* 0x000fe40007f5e0ff */
[----:B------:R-:W-:Y:S02]  /*2210*/  MOV R7, R2 ;  /* 0x0000000200077202 */ /* 0x000fe40000000f00 */
[----:B-1----:R-:W-:-:S03]  /*2220*/  IADD3.X R4, RZ, R14, RZ, P2, !PT ;  /* 0x0000000eff047210 */ /* 0x002fc600017fe4ff */
        /* <DEDUP_REMOVED lines=10> */
.L_x_381:
[----:B------:R-:W-:Y:S05]  /*22d0*/  BSYNC B0 ;  /* 0x0000000000007941 */ /* 0x000fea0003800000 */
.L_x_380:
        /* <DEDUP_REMOVED lines=27> */
.L_x_383:
[----:B------:R-:W-:Y:S05]  /*2490*/  BSYNC B0 ;  /* 0x0000000000007941 */ /* 0x000fea0003800000 */
.L_x_382:
[----:B------:R-:W-:Y:S05]  /*24a0*/  @P0 BRA `(.L_x_384) ;  /* 0x00006d8000000947 */ /* 0x000fea0003800000 */
[----:B------:R-:W-:Y:S02]  /*24b0*/  IADD3 R0, P0, R15, 0x20, RZ ;  /* 0x000000200f007810 */ /* 0x000fe40007f1e0ff */
[----:B------:R-:W-:-:S02]  /*24c0*/  MOV R7, R2 ;  /* 0x0000000200077202 */ /* 0x000fc40000000f00 */
        /* <DEDUP_REMOVED lines=12> */
.L_x_375:
[----:B------:R-:W2:Y:S01]  /*2590*/  LDL R6, [R1+0x50] ;  /* 0x0000500001067983 */ /* 0x000ea20000100800 */
[----:B------:R-:W-:Y:S01]  /*25a0*/  PLOP3.LUT P0, PT, PT, PT, UP6, 0x80, 0x0 ;  /* 0x000000000000781c */ /* 0x000fe20003f0f068 */
[----:B------:R-:W-:Y:S01]  /*25b0*/  UIMAD UR7, UR6, -0x40, UR25 ;  /* 0xffffffc0060778a4 */ /* 0x000fe2000f8e0219 */
[----:B------:R-:W-:Y:S01]  /*25c0*/  IADD3 R9, R15, 0x20, RZ ;  /* 0x000000200f097810 */ /* 0x000fe20007ffe0ff */
[----:B------:R-:W-:Y:S01]  /*25d0*/  IMAD.MOV.U32 R226, RZ, RZ, 0x40 ;  /* 0x00000040ffe27424 */ /* 0x000fe200078e00ff */
[----:B------:R-:W-:Y:S01]  /*25e0*/  ULEA.HI UR12, UR6, UR6, URZ, 0x1 ;  /* 0x00000006060c7291 */ /* 0x000fe2000f8f083f */
[----:B------:R-:W-:Y:S08]  /*25f0*/  BSSY B0, `(.L_x_385) ;  /* 0x000003e000007945 */ /* 0x000ff00003800000 */
[----:B------:R-:W-:Y:S01]  /*2600*/  @P0 BAR.SYNC.DEFER_BLOCKING 0x0 ;  /* 0x0000000000000b1d */ /* 0x000fe20000010000 */
[----:B------:R-:W-:Y:S01]  /*2610*/  ISETP.GE.AND P1, PT, R9, UR7, PT ;  /* 0x0000000709007c0c */ /* 0x000fe2000bf26270 */
[----:B------:R-:W-:Y:S01]  /*2620*/  IMAD.WIDE.U32 R4, R226, c[0x0][0x370], RZ ;  /* 0x0000dc00e2047a25 */ /* 0x000fe200078e00ff */
[----:B------:R-:W-:Y:S01]  /*2630*/  ISETP.GE.AND P2, PT, R15, UR7, PT ;  /* 0x000000070f007c0c */ /* 0x000fe2000bf46270 */
[----:B------:R-:W-:-:S02]  /*2640*/  ULOP3.LUT UR12, UR12, 0xfffffffe, URZ, 0xc0, !UPT ;  /* 0xfffffffe0c0c7892 */ /* 0x000fc4000f8ec03f */
[----:B------:R-:W-:Y:S02]  /*2650*/  IMAD R2, R226, c[0x0][0x374], RZ ;  /* 0x0000dd00e2027a24 */ /* 0x000fe400078e02ff */
[----:B------:R-:W-:-:S04]  /*2660*/  UIADD3 UR12, UR6, -UR12, URZ ;  /* 0x8000000c060c7290 */ /* 0x000fc8000fffe03f */
[----:B------:R-:W-:Y:S02]  /*2670*/  UISETP.NE.AND UP0, UPT, UR12, 0x1, UPT ;  /* 0x000000010c00788c */ /* 0x000fe4000bf05270 */
[----:B------:R-:W-:-:S04]  /*2680*/  @!P1 IADD3 R4, P3, R240, R4, RZ ;  /* 0x00000004f0049210 */ /* 0x000fc80007f7e0ff */
[----:B------:R-:W-:Y:S02]  /*2690*/  @!P1 IADD3.X R5, R241, R5, R2, P3, !PT ;  /* 0x00000005f1059210 */ /* 0x000fe40001ffe402 */
[----:B------:R-:W-:Y:S01]  /*26a0*/  PLOP3.LUT P0, PT, PT, PT, UP0, 0x80, 0x0 ;  /* 0x000000000000781c */ /* 0x000fe20003f0f008 */
        /* <DEDUP_REMOVED lines=22> */
[----:B--2---:R-:W-:-:S04]  /*2810*/  IADD3 R2, R6, 0x4000, RZ ;  /* 0x0000400006027810 */ /* 0x004fc80007ffe0ff */
[----:B------:R-:W-:-:S05]  /*2820*/  SEL R2, R2, R6, !P0 ;  /* 0x0000000602027207 */ /* 0x000fca0004000000 */
[----:B------:R-:W-:Y:S01]  /*2830*/  IMAD.SHL.U32 R236, R2, 0x2, RZ ;  /* 0x0000000202ec7824 */ /* 0x000fe200078e00ff */
[----:B------:R-:W-:Y:S05]  /*2840*/  @!P2 BRA `(.L_x_386) ;  /* 0x000001100000a947 */ /* 0x000fea0003800000 */
[----:B-1----:R1:W-:Y:S04]  /*2850*/  STS [R236], RZ ;  /* 0x000000ffec007388 */ /* 0x0023e80000000800 */
        /* <DEDUP_REMOVED lines=16> */
.L_x_386:
[----:B------:R-:W-:Y:S01]  /*2960*/  @!PT LDS RZ, [RZ] ;  /* 0x00000000fffff984 */ /* 0x000fe20000000800 */
[----:B------:R-:W-:Y:S01]  /*2970*/  @!PT LDS RZ, [RZ] ;  /* 0x00000000fffff984 */ /* 0x000fe20000000800 */
[----:B------:R-:W-:Y:S01]  /*2980*/  @!PT LDS RZ, [RZ] ;  /* 0x00000000fffff984 */ /* 0x000fe20000000800 */
[----:B-1----:R1:W-:Y:S04]  /*2990*/  LDGSTS.E.BYPASS.LTC128B.128 [R236], [R242.64] ;  /* 0x00000000f2ec7fae */ /* 0x0023e8000b901d44 */
[----:B------:R1:W-:Y:S04]  /*29a0*/  LDGSTS.E.BYPASS.LTC128B.128 [R236+0x2000], [R242.64+0x80] ;  /* 0x02000080f2ec7fae */ /* 0x0003e8000b901d44 */
[----:B------:R1:W-:Y:S04]  /*29b0*/  LDGSTS.E.BYPASS.LTC128B.128 [R236+0x4000], [R242.64+0x100] ;  /* 0x04000100f2ec7fae */ /* 0x0003e8000b901d44 */
[----:B------:R1:W-:Y:S02]  /*29c0*/  LDGSTS.E.BYPASS.LTC128B.128 [R236+0x6000], [R242.64+0x180] ;  /* 0x06000180f2ec7fae */ /* 0x0003e4000b901d44 */
.L_x_387:
[----:B------:R-:W-:Y:S05]  /*29d0*/  BSYNC B0 ;  /* 0x0000000000007941 */ /* 0x000fea0003800000 */
.L_x_385:
[----:B------:R-:W-:Y:S01]  /*29e0*/  BSSY B0, `(.L_x_388) ;  /* 0x000001e000007945 */ /* 0x000fe20003800000 */
[----:B------:R-:W-:-:S02]  /*29f0*/  IMAD R2, R226, c[0x0][0x194], RZ ;  /* 0x00006500e2027a24 */ /* 0x000fc400078e02ff */
[----:B------:R-:W-:Y:S01]  /*2a00*/  IMAD.WIDE.U32 R4, R226, c[0x0][0x190], RZ ;  /* 0x00006400e2047a25 */ /* 0x000fe200078e00ff */
        /* <DEDUP_REMOVED lines=18> */
.L_x_389:
[----:B------:R-:W-:-:S04]  /*2b30*/  IADD3 R4, P1, R242, R4, RZ ;  /* 0x00000004f2047210 */ /* 0x000fc80007f3e0ff */
[----:B------:R-:W-:-:S05]  /*2b40*/  IADD3.X R5, R243, R5, R2, P1, !PT ;  /* 0x00000005f3057210 */ /* 0x000fca0000ffe402 */
[----:B------:R-:W-:Y:S01]  /*2b50*/  @!PT LDS RZ, [RZ] ;  /* 0x00000000fffff984 */ /* 0x000fe20000000800 */
[----:B------:R-:W-:Y:S01]  /*2b60*/  @!PT LDS RZ, [RZ] ;  /* 0x00000000fffff984 */ /* 0x000fe20000000800 */
[----:B------:R-:W-:Y:S01]  /*2b70*/  @!PT LDS RZ, [RZ] ;  /* 0x00000000fffff984 */ /* 0x000fe20000000800 */
[----:B------:R2:W-:Y:S04]  /*2b80*/  LDGSTS.E.BYPASS.LTC128B.128 [R236+0x1000], [R4.64] ;  /* 0x0100000004ec7fae */ /* 0x0005e8000b901d44 */
[----:B------:R2:W-:Y:S04]  /*2b90*/  LDGSTS.E.BYPASS.LTC128B.128 [R236+0x3000], [R4.64+0x80] ;  /* 0x0300008004ec7fae */ /* 0x0005e8000b901d44 */
[----:B------:R2:W-:Y:S04]  /*2ba0*/  LDGSTS.E.BYPASS.LTC128B.128 [R236+0x5000], [R4.64+0x100] ;  /* 0x0500010004ec7fae */ /* 0x0005e8000b901d44 */
[----:B------:R2:W-:Y:S02]  /*2bb0*/  LDGSTS.E.BYPASS.LTC128B.128 [R236+0x7000], [R4.64+0x180] ;  /* 0x0700018004ec7fae */ /* 0x0005e4000b901d44 */
.L_x_390:
[----:B------:R-:W-:Y:S05]  /*2bc0*/  BSYNC B0 ;  /* 0x0000000000007941 */ /* 0x000fea0003800000 */
.L_x_388:
[----:B------:R-:W3:Y:S01]  /*2bd0*/  LDL R22, [R1+0x40] ;  /* 0x0000400001167983 */ /* 0x000ee20000100800 */
[----:B------:R-:W-:Y:S01]  /*2be0*/  ULDC.64 UR14, c[0x0][0x1a0] ;  /* 0x00006800000e7ab9 */ /* 0x000fe20000000a00 */
[----:B--2---:R-:W-:Y:S01]  /*2bf0*/  IMAD.U32 R4, RZ, RZ, UR23 ;  /* 0x00000017ff047e24 */ /* 0x004fe2000f8e00ff */
[----:B------:R-:W-:Y:S01]  /*2c00*/  UIMAD UR12, UR20, UR14, URZ ;  /* 0x0000000e140c72a4 */ /* 0x000fe2000f8e023f */
[----:B------:R-:W2:Y:S01]  /*2c10*/  LDL R21, [R1+0x54] ;  /* 0x0000540001157983 */ /* 0x000ea20000100800 */
[----:B------:R-:W-:Y:S01]  /*2c20*/  ULDC.64 UR18, c[0x0][0x198] ;  /* 0x0000660000127ab9 */ /* 0x000fe20000000a00 */
[----:B------:R-:W-:Y:S01]  /*2c30*/  IMAD.WIDE.U32 R6, R4, c[0x0][0x198], R16 ;  /* 0x0000660004067a25 */ /* 0x000fe200078e0010 */
[----:B------:R-:W-:-:S02]  /*2c40*/  UIMAD UR18, UR20, UR18, URZ ;  /* 0x00000012141272a4 */ /* 0x000fc4000f8e023f */
[----:B------:R-:W-:Y:S01]  /*2c50*/  UIMAD UR14, UR23, UR15, UR12 ;  /* 0x0000000f170e72a4 */ /* 0x000fe2000f8e020c */
[----:B------:R-:W-:Y:S01]  /*2c60*/  IMAD.WIDE.U32 R4, R4, c[0x0][0x1a0], R16 ;  /* 0x0000680004047a25 */ /* 0x000fe200078e0010 */
[----:B------:R-:W-:Y:S02]  /*2c70*/  UIMAD UR12, UR22, -0x40, UR16 ;  /* 0xffffffc0160c78a4 */ /* 0x000fe4000f8e0210 */
[----:B------:R-:W-:Y:S01]  /*2c80*/  UIMAD UR19, UR23, UR19, UR18 ;  /* 0x00000013171372a4 */ /* 0x000fe2000f8e0212 */
[----:B------:R-:W-:-:S03]  /*2c90*/  IADD3 R8, P3, R6, UR29, RZ ;  /* 0x0000001d06087c10 */ /* 0x000fc6000ff7e0ff */
[----:B------:R-:W-:Y:S02]  /*2ca0*/  ISETP.GE.AND P1, PT, R9, UR12, PT ;  /* 0x0000000c09007c0c */ /* 0x000fe4000bf26270 */
[----:B------:R-:W-:Y:S01]  /*2cb0*/  IMAD.U32 R2, RZ, RZ, UR19 ;  /* 0x00000013ff027e24 */ /* 0x000fe2000f8e00ff */
[----:B------:R-:W-:Y:S02]  /*2cc0*/  IADD3 R6, P2, R4, UR21, RZ ;  /* 0x0000001504067c10 */ /* 0x000fe4000ff5e0ff */
[----:B------:R-:W-:Y:S02]  /*2cd0*/  MOV R10, UR14 ;  /* 0x0000000e000a7c02 */ /* 0x000fe40008000f00 */
[----:B------:R-:W-:Y:S01]  /*2ce0*/  IADD3.X R9, R7, UR30, R2, P3, !PT ;  /* 0x0000001e07097c10 */ /* 0x000fe20009ffe402 */
[----:B------:R-:W-:Y:S01]  /*2cf0*/  IMAD R2, R13, c[0x0][0x1b8], RZ ;  /* 0x00006e000d027a24 */ /* 0x000fe200078e02ff */
[----:B------:R-:W-:Y:S02]  /*2d00*/  IADD3.X R7, R5, UR24, R10, P2, !PT ;  /* 0x0000001805077c10 */ /* 0x000fe400097fe40a */
[C---:B------:R-:W-:Y:S01]  /*2d10*/  ISETP.GE.AND P2, PT, R15.reuse, UR12, PT ;  /* 0x0000000c0f007c0c */ /* 0x040fe2000bf46270 */
[C---:B------:R-:W-:Y:S01]  /*2d20*/  IMAD R2, R0.reuse, c[0x0][0x1bc], R2 ;  /* 0x00006f0000027a24 */ /* 0x040fe200078e0202 */
[----:B------:R-:W-:Y:S01]  /*2d30*/  @!P1 IADD3 R16, P3, R15, 0x20, RZ ;  /* 0x000000200f109810 */ /* 0x000fe20007f7e0ff */
[----:B------:R-:W-:-:S04]  /*2d40*/  IMAD.WIDE.U32 R6, R0, c[0x0][0x1b8], R6 ;  /* 0x00006e0000067a25 */ /* 0x000fc800078e0006 */
[----:B------:R-:W-:Y:S02]  /*2d50*/  IMAD R4, R13, c[0x0][0x1b0], RZ ;  /* 0x00006c000d047a24 */ /* 0x000fe400078e02ff */
[----:B------:R-:W-:Y:S02]  /*2d60*/  IMAD.IADD R7, R7, 0x1, R2 ;  /* 0x0000000107077824 */ /* 0x000fe400078e0202 */
[C---:B------:R-:W-:Y:S02]  /*2d70*/  IMAD R10, R0.reuse, c[0x0][0x1b4], R4 ;  /* 0x00006d00000a7a24 */ /* 0x040fe400078e0204 */
[----:B------:R-:W-:Y:S01]  /*2d80*/  @!P1 IMAD.X R2, RZ, RZ, R14, P3 ;  /* 0x000000ffff029224 */ /* 0x000fe200018e060e */
[----:B------:R-:W-:Y:S01]  /*2d90*/  @!P1 IADD3 R12, P3, R15, 0x20, RZ ;  /* 0x000000200f0c9810 */ /* 0x000fe20007f7e0ff */
[----:B------:R-:W-:-:S04]  /*2da0*/  IMAD.WIDE.U32 R4, R0, c[0x0][0x1b0], R8 ;  /* 0x00006c0000047a25 */ /* 0x000fc800078e0008 */
[----:B------:R-:W-:Y:S02]  /*2db0*/  IMAD.IADD R5, R5, 0x1, R10 ;  /* 0x0000000105057824 */ /* 0x000fe400078e020a */
[----:B------:R-:W-:Y:S02]  /*2dc0*/  @!P2 IMAD R0, R14, c[0x0][0x198], RZ ;  /* 0x000066000e00aa24 */ /* 0x000fe400078e02ff */
[----:B------:R-:W-:Y:S01]  /*2dd0*/  @!P1 IMAD.X R10, RZ, RZ, R14, P3 ;  /* 0x000000ffff0a9224 */ /* 0x000fe200018e060e */
[----:B------:R-:W-:Y:S01]  /*2de0*/  @!P1 MOV R8, R4 ;  /* 0x0000000400089202 */ /* 0x000fe20000000f00 */
[----:B------:R-:W-:Y:S01]  /*2df0*/  @!P1 IMAD R2, R2, c[0x0][0x198], RZ ;  /* 0x0000660002029a24 */ /* 0x000fe200078e02ff */
[----:B------:R-:W-:Y:S01]  /*2e00*/  @!P1 MOV R18, R6 ;  /* 0x0000000600129202 */ /* 0x000fe20000000f00 */
[----:B------:R-:W-:Y:S02]  /*2e10*/  @!P1 IMAD.MOV.U32 R9, RZ, RZ, R5 ;  /* 0x000000ffff099224 */ /* 0x000fe400078e0005 */
[----:B------:R-:W-:-:S02]  /*2e20*/  @!P2 IMAD R11, R15, c[0x0][0x19c], R0 ;  /* 0x000067000f0baa24 */ /* 0x000fc400078e0200 */
[----:B------:R-:W-:Y:S02]  /*2e30*/  @!P2 IMAD R13, R14, c[0x0][0x1a0], RZ ;  /* 0x000068000e0daa24 */ /* 0x000fe400078e02ff */
[----:B------:R-:W-:-:S04]  /*2e40*/  @!P2 IMAD.WIDE.U32 R4, R15, c[0x0][0x198], R4 ;  /* 0x000066000f04aa25 */ /* 0x000fc800078e0004 */
[----:B------:R-:W-:Y:S02]  /*2e50*/  @!P1 IMAD R0, R10, c[0x0][0x1a0], RZ ;  /* 0x000068000a009a24 */ /* 0x000fe400078e02ff */
[----:B------:R-:W-:Y:S02]  /*2e60*/  @!P1 IMAD.MOV.U32 R19, RZ, RZ, R7 ;  /* 0x000000ffff139224 */ /* 0x000fe400078e0007 */
[C---:B------:R-:W-:Y:S02]  /*2e70*/  @!P1 IMAD R20, R16.reuse, c[0x0][0x19c], R2 ;  /* 0x0000670010149a24 */ /* 0x040fe400078e0202 */
[----:B------:R-:W-:Y:S01]  /*2e80*/  @!P1 IMAD.WIDE.U32 R16, R16, c[0x0][0x198], R8 ;  /* 0x0000660010109a25 */ /* 0x000fe200078e0008 */
[----:B------:R-:W-:Y:S02]  /*2e90*/  @!P2 IADD3 R2, R5, R11, RZ ;  /* 0x0000000b0502a210 */ /* 0x000fe40007ffe0ff */
[----:B------:R-:W-:Y:S01]  /*2ea0*/  @!P2 LEA R10, P3, R4, c[0x0][0x168], 0x1 ;  /* 0x00005a00040aaa11 */ /* 0x000fe200078608ff */
[----:B------:R-:W-:-:S02]  /*2eb0*/  @!P2 IMAD R9, R15, c[0x0][0x1a4], R13 ;  /* 0x000069000f09aa24 */ /* 0x000fc400078e020d */
[C---:B------:R-:W-:Y:S02]  /*2ec0*/  @!P1 IMAD R8, R12.reuse, c[0x0][0x1a4], R0 ;  /* 0x000069000c089a24 */ /* 0x040fe400078e0200 */
[----:B------:R-:W-:Y:S01]  /*2ed0*/  @!P1 IMAD.WIDE.U32 R12, R12, c[0x0][0x1a0], R18 ;  /* 0x000068000c0c9a25 */ /* 0x000fe200078e0012 */
[----:B------:R-:W-:-:S03]  /*2ee0*/  @!P2 LEA.HI.X R11, R4, c[0x0][0x16c], R2, 0x1, P3 ;  /* 0x00005b00040baa11 */ /* 0x000fc600018f0c02 */
[----:B------:R-:W-:Y:S01]  /*2ef0*/  @!P2 IMAD.WIDE.U32 R14, R15, c[0x0][0x1a0], R6 ;  /* 0x000068000f0eaa25 */ /* 0x000fe200078e0006 */
[----:B------:R-:W-:Y:S02]  /*2f00*/  @!P1 IADD3 R13, R13, R8, RZ ;  /* 0x000000080d0d9210 */ /* 0x000fe40007ffe0ff */
[----:B------:R-:W-:Y:S01]  /*2f10*/  @!P1 LEA R8, P5, R16, c[0x0][0x168], 0x1 ;  /* 0x00005a0010089a11 */ /* 0x000fe200078a08ff */
[----:B------:R-:W-:Y:S02]  /*2f20*/  @!P1 IMAD.IADD R2, R17, 0x1, R20 ;  /* 0x0000000111029824 */ /* 0x000fe400078e0214 */
[----:B------:R-:W-:-:S03]  /*2f30*/  @!P2 IMAD.IADD R5, R15, 0x1, R9 ;  /* 0x000000010f05a824 */ /* 0x000fc600078e0209 */
[----:B------:R-:W-:Y:S01]  /*2f40*/  @!P1 LEA.HI.X R9, R16, c[0x0][0x16c], R2, 0x1, P5 ;  /* 0x00005b0010099a11 */ /* 0x000fe200028f0c02 */
[----:B------:R-:W-:Y:S01]  /*2f50*/  @P2 STS.128 [R237+0x18000], RZ ;  /* 0x018000ffed002388 */ /* 0x000fe20000000c00 */
[----:B------:R-:W-:-:S03]  /*2f60*/  @!P2 LEA R6, P4, R14, c[0x0][0x170], 0x1 ;  /* 0x00005c000e06aa11 */ /* 0x000fc600078808ff */
[----:B------:R-:W-:Y:S04]  /*2f70*/  @P2 STS.128 [R237+0x1a000], RZ ;  /* 0x01a000ffed002388 */ /* 0x000fe80000000c00 */
[----:B------:R-:W-:Y:S04]  /*2f80*/  @P2 STS.128 [R237+0x1c000], RZ ;  /* 0x01c000ffed002388 */ /* 0x000fe80000000c00 */
[----:B------:R-:W-:Y:S04]  /*2f90*/  @P2 STS.128 [R237+0x1e000], RZ ;  /* 0x01e000ffed002388 */ /* 0x000fe80000000c00 */
[----:B------:R-:W-:Y:S01]  /*2fa0*/  @!PT LDS RZ, [RZ] ;  /* 0x00000000fffff984 */ /* 0x000fe20000000800 */
[----:B------:R-:W-:Y:S01]  /*2fb0*/  @!PT LDS RZ, [RZ] ;  /* 0x00000000fffff984 */ /* 0x000fe20000000800 */
[----:B------:R-:W-:Y:S01]  /*2fc0*/  @!PT LDS RZ, [RZ] ;  /* 0x00000000fffff984 */ /* 0x000fe20000000800 */
[----:B------:R4:W-:Y:S04]  /*2fd0*/  @!P2 LDGSTS.E.BYPASS.LTC128B.128 [R237+0x18000], [R10.64] ;  /* 0x180000000aedafae */ /* 0x0009e8000b901d44 */
[----:B------:R4:W-:Y:S01]  /*2fe0*/  @!P2 LDGSTS.E.BYPASS.LTC128B.128 [R237+0x1a000], [R10.64+0x80] ;  /* 0x1a0000800aedafae */ /* 0x0009e2000b901d44 */
[----:B------:R-:W-:-:S03]  /*2ff0*/  @!P1 LEA R4, P3, R12, c[0x0][0x170], 0x1 ;  /* 0x00005c000c049a11 */ /* 0x000fc600078608ff */
[----:B------:R4:W-:Y:S01]  /*3000*/  @!P2 LDGSTS.E.BYPASS.LTC128B.128 [R237+0x1c000], [R10.64+0x100] ;  /* 0x1c0001000aedafae */ /* 0x0009e2000b901d44 */
[----:B------:R-:W-:-:S03]  /*3010*/  @!P2 LEA.HI.X R7, R14, c[0x0][0x174], R5, 0x1, P4 ;  /* 0x00005d000e07aa11 */ /* 0x000fc600020f0c05 */
[----:B------:R4:W-:Y:S04]  /*3020*/  @!P2 LDGSTS.E.BYPASS.LTC128B.128 [R237+0x1e000], [R10.64+0x180] ;  /* 0x1e0001800aedafae */ /* 0x0009e8000b901d44 */
[----:B------:R-:W-:Y:S04]  /*3030*/  @P1 STS.128 [R237+0x19000], RZ ;  /* 0x019000ffed001388 */ /* 0x000fe80000000c00 */
[----:B------:R-:W-:Y:S04]  /*3040*/  @P1 STS.128 [R237+0x1b000], RZ ;  /* 0x01b000ffed001388 */ /* 0x000fe80000000c00 */
[----:B------:R-:W-:Y:S04]  /*3050*/  @P1 STS.128 [R237+0x1d000], RZ ;  /* 0x01d000ffed001388 */ /* 0x000fe80000000c00 */
[----:B------:R-:W-:Y:S04]  /*3060*/  @P1 STS.128 [R237+0x1f000], RZ ;  /* 0x01f000ffed001388 */ /* 0x000fe80000000c00 */
[----:B------:R-:W-:Y:S01]  /*3070*/  @!PT LDS RZ, [RZ] ;  /* 0x00000000fffff984 */ /* 0x000fe20000000800 */
[----:B------:R-:W-:Y:S01]  /*3080*/  @!PT LDS RZ, [RZ] ;  /* 0x00000000fffff984 */ /* 0x000fe20000000800 */
[----:B------:R-:W-:Y:S01]  /*3090*/  @!PT LDS RZ, [RZ] ;  /* 0x00000000fffff984 */ /* 0x000fe20000000800 */
[----:B------:R1:W-:Y:S01]  /*30a0*/  @!P1 LDGSTS.E.BYPASS.LTC128B.128 [R237+0x19000], [R8.64] ;  /* 0x1900000008ed9fae */ /* 0x0003e2000b901d44 */
[----:B------:R-:W-:-:S03]  /*30b0*/  @!P1 LEA.HI.X R5, R12, c[0x0][0x174], R13, 0x1, P3 ;  /* 0x00005d000c059a11 */ /* 0x000fc600018f0c0d */
[----:B------:R1:W-:Y:S04]  /*30c0*/  @!P1 LDGSTS.E.BYPASS.LTC128B.128 [R237+0x1b000], [R8.64+0x80] ;  /* 0x1b00008008ed9fae */ /* 0x0003e8000b901d44 */
[----:B------:R1:W-:Y:S04]  /*30d0*/  @!P1 LDGSTS.E.BYPASS.LTC128B.128 [R237+0x1d000], [R8.64+0x100] ;  /* 0x1d00010008ed9fae */ /* 0x0003e8000b901d44 */
        /* <DEDUP_REMOVED lines=8> */
[----:B------:R1:W-:Y:S04]  /*3160*/  @!P2 LDGSTS.E.BYPASS.LTC128B.128 [R237+0x20000], [R6.64] ;  /* 0x2000000006edafae */ /* 0x0003e8000b901d44 */
[----:B------:R1:W-:Y:S04]  /*3170*/  @!P2 LDGSTS.E.BYPASS.LTC128B.128 [R237+0x22000], [R6.64+0x80] ;  /* 0x2200008006edafae */ /* 0x0003e8000b901d44 */
[----:B------:R1:W-:Y:S04]  /*3180*/  @!P2 LDGSTS.E.BYPASS.LTC128B.128 [R237+0x24000], [R6.64+0x100] ;  /* 0x2400010006edafae */ /* 0x0003e8000b901d44 */
[----:B------:R1:W-:Y:S01]  /*3190*/  @!P2 LDGSTS.E.BYPASS.LTC128B.128 [R237+0x26000], [R6.64+0x180] ;  /* 0x2600018006edafae */ /* 0x0003e2000b901d44 */
[----:B------:R-:W-:Y:S01]  /*31a0*/  IMAD.MOV.U32 R247, RZ, RZ, 0x7f800000 ;  /* 0x7f800000fff77424 */ /* 0x000fe200078e00ff */
[----:B------:R-:W-:-:S02]  /*31b0*/  MOV R248, 0x7f800000 ;  /* 0x7f80000000f87802 */ /* 0x000fc40000000f00 */
        /* <DEDUP_REMOVED lines=12> */
[----:B---3--:R-:W-:-:S04]  /*3280*/  IADD3 R0, R22, 0x8, RZ ;  /* 0x0000000816007810 */ /* 0x008fc80007ffe0ff */
[----:B------:R-:W-:Y:S02]  /*3290*/  ISETP.GE.AND P6, PT, R0, UR7, PT ;  /* 0x0000000700007c0c */ /* 0x000fe4000bfc6270 */
[----:B------:R-:W-:Y:S02]  /*32a0*/  SHF.R.S32.HI R0, RZ, 0x1f, R22 ;  /* 0x0000001fff007819 */ /* 0x000fe40000011416 */
[C---:B------:R-:W-:Y:S02]  /*32b0*/  IADD3 R2, R22.reuse, 0x1, RZ ;  /* 0x0000000116027810 */ /* 0x040fe40007ffe0ff */
[C---:B------:R-:W-:Y:S01]  /*32c0*/  SHF.L.U64.HI R23, R22.reuse, 0x2, R0 ;  /* 0x0000000216177819 */ /* 0x040fe20000010200 */
[----:B------:R-:W-:Y:S02]  /*32d0*/  IMAD.U32 R0, RZ, RZ, UR25 ;  /* 0x00000019ff007e24 */ /* 0x000fe4000f8e00ff */
[----:B------:R-:W-:-:S03]  /*32e0*/  IMAD.SHL.U32 R24, R22, 0x4, RZ ;  /* 0x0000000416187824 */ /* 0x000fc600078e00ff */
[----:B------:R-:W-:Y:S02]  /*32f0*/  IADD3 R0, R2, UR16, -R0 ;  /* 0x0000001002007c10 */ /* 0x000fe4000fffe800 */
[----:B------:R-:W-:Y:S01]  /*3300*/  STL [R1+0x18], R24 ;  /* 0x0000181801007387 */ /* 0x000fe20000100800 */
[----:B------:R-:W-:-:S03]  /*3310*/  IADD3 R2, R233, 0x4000, RZ ;  /* 0x00004000e9027810 */ /* 0x000fc60007ffe0ff */
[----:B------:R-:W-:Y:S04]  /*3320*/  STL [R1+0x14], R23 ;  /* 0x0000141701007387 */ /* 0x000fe80000100800 */
[----:B------:R3:W-:Y:S01]  /*3330*/  STL [R1+0x38], R0 ;  /* 0x0000380001007387 */ /* 0x0007e20000100800 */
[----:B------:R-:W-:Y:S02]  /*3340*/  SEL R2, R2, R233, !P0 ;  /* 0x000000e902027207 */ /* 0x000fe40004000000 */
[----:B------:R-:W-:Y:S02]  /*3350*/  ISETP.GE.AND P3, PT, R22, UR7, PT ;  /* 0x0000000716007c0c */ /* 0x000fe4000bf66270 */
[----:B------:R-:W-:Y:S02]  /*3360*/  SHF.L.U32 R219, R2, 0x1, RZ ;  /* 0x0000000102db7819 */ /* 0x000fe400000006ff */
[----:B-1----:R-:W-:-:S02]  /*3370*/  IADD3 R6, P2, R24, UR9, RZ ;  /* 0x0000000918067c10 */ /* 0x002fc4000ff5e0ff */
[----:B---3--:R-:W-:-:S04]  /*3380*/  IADD3 R0, R232, 0x4000, RZ ;  /* 0x00004000e8007810 */ /* 0x008fc80007ffe0ff */
[----:B------:R-:W-:-:S05]  /*3390*/  SEL R0, R0, R232, !P0 ;  /* 0x000000e800007207 */ /* 0x000fca0004000000 */
[----:B------:R-:W-:Y:S02]  /*33a0*/  IMAD.SHL.U32 R2, R0, 0x2, RZ ;  /* 0x0000000200027824 */ /* 0x000fe400078e00ff */
[----:B------:R-:W-:Y:S01]  /*33b0*/  IMAD.MOV.U32 R0, RZ, RZ, c[0x0][0x22c] ;  /* 0x00008b00ff007624 */ /* 0x000fe200078e00ff */
[----:B------:R-:W-:-:S03]  /*33c0*/  IADD3.X R7, R23, UR8, RZ, P2, !PT ;  /* 0x0000000817077c10 */ /* 0x000fc600097fe4ff */
[----:B------:R-:W-:Y:S02]  /*33d0*/  IMAD R0, R0, c[0x0][0x1c0], RZ ;  /* 0x0000700000007a24 */ /* 0x000fe400078e02ff */
[----:B------:R1:W5:Y:S02]  /*33e0*/  @!P3 LDG.E R247, [R6.64] ;  /* 0x0000000406f7b981 */ /* 0x000364000c1e1900 */
[C---:B------:R-:W-:Y:S01]  /*33f0*/  IMAD.SHL.U32 R8, R0.reuse, 0x10, RZ ;  /* 0x0000001000087824 */ /* 0x040fe200078e00ff */
[----:B------:R-:W-:Y:S01]  /*3400*/  SHF.L.U32 R238, R0, 0x3, RZ ;  /* 0x0000000300ee7819 */ /* 0x000fe200000006ff */
[----:B------:R1:W5:Y:S03]  /*3410*/  @!P6 LDG.E R248, [R6.64+0x20] ;  /* 0x0000200406f8e981 */ /* 0x000366000c1e1900 */
[C---:B------:R-:W-:Y:S02]  /*3420*/  IADD3 R5, R8.reuse, 0x60, RZ ;  /* 0x0000006008057810 */ /* 0x040fe40007ffe0ff */
[----:B------:R-:W-:-:S02]  /*3430*/  IADD3 R4, R8, 0x80, RZ ;  /* 0x0000008008047810 */ /* 0x000fc40007ffe0ff */
[----:B----4-:R-:W-:Y:S01]  /*3440*/  IADD3 R10, R8, 0xa0, RZ ;  /* 0x000000a0080a7810 */ /* 0x010fe20007ffe0ff */
[C---:B------:R-:W-:Y:S01]  /*3450*/  IMAD.IADD R5, R238.reuse, 0x1, R5 ;  /* 0x00000001ee057824 */ /* 0x040fe200078e0205 */
[----:B------:R-:W-:-:S03]  /*3460*/  IADD3 R4, R238, R4, RZ ;  /* 0x00000004ee047210 */ /* 0x000fc60007ffe0ff */
[----:B------:R-:W-:Y:S01]  /*3470*/  IMAD.IADD R0, R238, 0x1, R10 ;  /* 0x00000001ee007824 */ /* 0x000fe200078e020a */
[C---:B-1----:R-:W-:Y:S02]  /*3480*/  IADD3 R7, R8.reuse, 0x20, RZ ;  /* 0x0000002008077810 */ /* 0x042fe40007ffe0ff */
[----:B------:R-:W-:Y:S02]  /*3490*/  IADD3 R6, R8, 0x40, RZ ;  /* 0x0000004008067810 */ /* 0x000fe40007ffe0ff */
[----:B------:R-:W-:-:S03]  /*34a0*/  IADD3 R7, R238, R7, RZ ;  /* 0x00000007ee077210 */ /* 0x000fc60007ffe0ff */
[C---:B------:R-:W-:Y:S02]  /*34b0*/  IMAD.IADD R6, R238.reuse, 0x1, R6 ;  /* 0x00000001ee067824 */ /* 0x040fe400078e0206 */
[C---:B------:R-:W-:Y:S01]  /*34c0*/  IMAD.IADD R7, R238.reuse, 0x1, R7 ;  /* 0x00000001ee077824 */ /* 0x040fe200078e0207 */
[C---:B------:R-:W-:Y:S01]  /*34d0*/  IADD3 R5, R238.reuse, R5, RZ ;  /* 0x00000005ee057210 */ /* 0x040fe20007ffe0ff */
[----:B------:R-:W-:Y:S01]  /*34e0*/  IMAD.IADD R6, R238, 0x1, R6 ;  /* 0x00000001ee067824 */ /* 0x000fe200078e0206 */
[----:B------:R-:W-:Y:S01]  /*34f0*/  IADD3 R9, R8, 0xc0, RZ ;  /* 0x000000c008097810 */ /* 0x000fe20007ffe0ff */
[C---:B------:R-:W-:Y:S01]  /*3500*/  IMAD.IADD R4, R238.reuse, 0x1, R4 ;  /* 0x00000001ee047824 */ /* 0x040fe200078e0204 */
[C---:B------:R-:W-:Y:S01]  /*3510*/  IADD3 R7, R238.reuse, R7, RZ ;  /* 0x00000007ee077210 */ /* 0x040fe20007ffe0ff */
[----:B------:R-:W-:Y:S01]  /*3520*/  IMAD.IADD R0, R238, 0x1, R0 ;  /* 0x00000001ee007824 */ /* 0x000fe200078e0200 */
        /* <DEDUP_REMOVED lines=11> */
[----:B------:R1:W-:Y:S01]  /*35e0*/  STL [R1+0x10], R7 ;  /* 0x0000100701007387 */ /* 0x0003e20000100800 */
[----:B------:R-:W-:-:S03]  /*35f0*/  IMAD.IADD R0, R238, 0x1, R0 ;  /* 0x00000001ee007824 */ /* 0x000fc600078e0200 */
[----:B------:R3:W-:Y:S01]  /*3600*/  STL [R1+0xc], R6 ;  /* 0x00000c0601007387 */ /* 0x0007e20000100800 */
[----:B------:R-:W-:-:S03]  /*3610*/  IADD3 R250, R238, R8, RZ ;  /* 0x00000008eefa7210 */ /* 0x000fc60007ffe0ff */
[----:B------:R-:W-:Y:S01]  /*3620*/  STL [R1+0x8], R5 ;  /* 0x0000080501007387 */ /* 0x000fe20000100800 */
[----:B------:R-:W-:-:S03]  /*3630*/  IMAD.IADD R8, R238, 0x1, R6 ;  /* 0x00000001ee087824 */ /* 0x000fc600078e0206 */
[----:B------:R-:W-:Y:S04]  /*3640*/  STL [R1+0x4], R4 ;  /* 0x0000040401007387 */ /* 0x000fe80000100800 */
[----:B------:R-:W-:Y:S01]  /*3650*/  STL [R1], R0 ;  /* 0x0000000001007387 */ /* 0x000fe20000100800 */
[----:B-1----:R-:W-:-:S05]  /*3660*/  IADD3 R7, R238, R7, RZ ;  /* 0x00000007ee077210 */ /* 0x002fca0007ffe0ff */
[----:B------:R1:W-:Y:S01]  /*3670*/  STL [R1+0x2c], R7 ;  /* 0x00002c0701007387 */ /* 0x0003e20000100800 */
[----:B---3--:R-:W-:-:S03]  /*3680*/  IMAD.IADD R6, R238, 0x1, R4 ;  /* 0x00000001ee067824 */ /* 0x008fc600078e0204 */
[----:B------:R3:W-:Y:S01]  /*3690*/  STL [R1+0x28], R8 ;  /* 0x0000280801007387 */ /* 0x0007e20000100800 */
[----:B------:R-:W-:Y:S01]  /*36a0*/  IMAD.IADD R9, R238, 0x1, R9 ;  /* 0x00000001ee097824 */ /* 0x000fe200078e0209 */
[----:B--2---:R-:W-:Y:S01]  /*36b0*/  R2P PR, R21, 0x6 ;  /* 0x0000000615007804 */ /* 0x004fe20000000000 */
[----:B------:R-:W-:-:S03]  /*36c0*/  IMAD.MOV.U32 R231, RZ, RZ, 0x20 ;  /* 0x00000020ffe77424 */ /* 0x000fc600078e00ff */
[C---:B------:R-:W-:Y:S02]  /*36d0*/  IADD3 R9, R238.reuse, R9, RZ ;  /* 0x00000009ee097210 */ /* 0x040fe40007ffe0ff */
[C---:B-1----:R-:W-:Y:S02]  /*36e0*/  IADD3 R7, R238.reuse, R5, RZ ;  /* 0x00000005ee077210 */ /* 0x042fe40007ffe0ff */
[----:B------:R-:W-:-:S03]  /*36f0*/  IADD3 R5, R238, R0, RZ ;  /* 0x00000000ee057210 */ /* 0x000fc60007ffe0ff */
[----:B------:R3:W-:Y:S04]  /*3700*/  STL [R1+0x24], R7 ;  /* 0x0000240701007387 */ /* 0x0007e80000100800 */
[----:B------:R3:W-:Y:S04]  /*3710*/  STL [R1+0x20], R6 ;  /* 0x0000200601007387 */ /* 0x0007e80000100800 */
[----:B------:R3:W-:Y:S01]  /*3720*/  STL [R1+0x1c], R5 ;  /* 0x00001c0501007387 */ /* 0x0007e20000100800 */
[----:B------:R-:W-:Y:S01]  /*3730*/  IMAD.IADD R252, R238, 0x1, R9 ;  /* 0x00000001eefc7824 */ /* 0x000fe200078e0209 */
[----:B------:R-:W-:-:S02]  /*3740*/  SEL R231, R231, 0xffffffe0, !P1 ;  /* 0xffffffe0e7e77807 */ /* 0x000fc40004800000 */
[----:B------:R-:W-:Y:S01]  /*3750*/  SHF.L.U32 R222, R233, 0x1, RZ ;  /* 0x00000001e9de7819 */ /* 0x000fe200000006ff */
[----:B------:R-:W-:Y:S01]  /*3760*/  IMAD.IADD R249, R238, 0x1, R250 ;  /* 0x00000001eef97824 */ /* 0x000fe200078e02fa */
[----:B------:R-:W-:Y:S01]  /*3770*/  SEL R226, R226, 0xffffffc0, !P2 ;  /* 0xffffffc0e2e27807 */ /* 0x000fe20005000000 */
[----:B------:R-:W-:Y:S01]  /*3780*/  IMAD.IADD R228, R227, 0x1, R231 ;  /* 0x00000001e3e47824 */ /* 0x000fe200078e02e7 */
[----:B------:R-:W-:Y:S02]  /*3790*/  IADD3 R223, R231, R222, RZ ;  /* 0x000000dee7df7210 */ /* 0x000fe40007ffe0ff */
[C---:B------:R-:W-:Y:S01]  /*37a0*/  IADD3 R251, R238.reuse, R252, RZ ;  /* 0x000000fceefb7210 */ /* 0x040fe20007ffe0ff */
        /* <DEDUP_REMOVED lines=65> */
[----:B------:R-:W-:Y:S01]  /*3bc0*/  IMAD.IADD R229, R227, 0x1, R226 ;  /* 0x00000001e3e57824 */ /* 0x000fe200078e02e2 */
[----:B------:R-:W-:Y:S01]  /*3bd0*/  IADD3 R0, R238, R249, RZ ;  /* 0x000000f9ee007210 */ /* 0x000fe20007ffe0ff */
[----:B------:R-:W-:-:S02]  /*3be0*/  IMAD.IADD R225, R226, 0x1, R222 ;  /* 0x00000001e2e17824 */ /* 0x000fc400078e02de */
[C---:B------:R-:W-:Y:S02]  /*3bf0*/  IMAD.IADD R230, R226.reuse, 0x1, R228 ;  /* 0x00000001e2e67824 */ /* 0x040fe400078e02e4 */
[----:B------:R-:W-:Y:S02]  /*3c00*/  IMAD.IADD R224, R226, 0x1, R223 ;  /* 0x00000001e2e07824 */ /* 0x000fe400078e02df */
[----:B------:R-:W-:Y:S01]  /*3c10*/  IMAD.IADD R4, R238, 0x1, R251 ;  /* 0x00000001ee047824 */ /* 0x000fe200078e02fb */
[----:B------:R-:W-:Y:S02]  /*3c20*/  UIADD3 UR14, UR23, 0x40, URZ ;  /* 0x00000040170e7890 */ /* 0x000fe4000fffe03f */
[----:B---3--:R-:W-:Y:S02]  /*3c30*/  UIADD3 UR15, UR15, -UR16, URZ ;  /* 0x800000100f0f7290 */ /* 0x008fe4000fffe03f */
.L_x_393:
[----:B------:R-:W0:Y:S01]  /*3c40*/  LDGDEPBAR ;  /* 0x00000000000079af */ /* 0x000e220000000000 */
[C---:B------:R-:W-:Y:S01]  /*3c50*/  IMAD.IADD R109, R219.reuse, 0x1, R231 ;  /* 0x00000001db6d7824 */ /* 0x040fe200078e02e7 */
[----:B------:R-:W-:Y:S01]  /*3c60*/  USHF.L.U32 UR7, UR6, 0x6, URZ ;  /* 0x0000000606077899 */ /* 0x000fe2000800063f */
[--C-:B------:R-:W-:Y:S01]  /*3c70*/  IMAD.IADD R108, R219, 0x1, R226.reuse ;  /* 0x00000001db6c7824 */ /* 0x100fe200078e02e2 */
[----:B-----5:R-:W-:Y:S01]  /*3c80*/  FSETP.NEU.FTZ.AND P1, PT, R247, -INF , PT ;  /* 0xff800000f700780b */ /* 0x020fe20003f3d000 */
[----:B------:R-:W-:Y:S01]  /*3c90*/  IMAD.IADD R0, R109, 0x1, R226 ;  /* 0x000000016d007824 */ /* 0x000fe200078e02e2 */
[----:B------:R-:W2:Y:S01]  /*3ca0*/  LDL R111, [R1+0x38] ;  /* 0x00003800016f7983 */ /* 0x000ea20000100800 */
[----:B------:R-:W-:Y:S02]  /*3cb0*/  UISETP.GE.AND UP0, UPT, UR7, UR15, UPT ;  /* 0x0000000f0700728c */ /* 0x000fe4000bf06270 */
[----:B------:R-:W-:Y:S02]  /*3cc0*/  UISETP.GT.AND UP3, UPT, UR6, UR13, UPT ;  /* 0x0000000d0600728c */ /* 0x000fe4000bf64270 */
[----:B------:R-:W3:Y:S01]  /*3cd0*/  LDL R110, [R1+0x3c] ;  /* 0x00003c00016e7983 */ /* 0x000ee20000100800 */
[----:B------:R-:W-:Y:S04]  /*3ce0*/  UISETP.LT.AND UP0, UPT, UR14, UR16, UP0 ;  /* 0x000000100e00728c */ /* 0x000fe80008701270 */
[----:B------:R-:W4:Y:S02]  /*3cf0*/  LDL R113, [R1+0x18] ;  /* 0x0000180001717983 */ /* 0x000f240000100800 */
[----:B------:R-:W-:Y:S03]  /*3d00*/  PLOP3.LUT P0, PT, PT, PT, UP0, 0x80, 0x0 ;  /* 0x000000000000781c */ /* 0x000fe60003f0f008 */
[----:B------:R-:W2:Y:S01]  /*3d10*/  LDL R112, [R1+0x14] ;  /* 0x0000140001707983 */ /* 0x000ea20000100800 */
        /* <DEDUP_REMOVED lines=42> */
[----:B------:R-:W3:Y:S02]  /*3fc0*/  LDSM.16.M88.4 R104, [R218+0x1a800] ;  /* 0x01a80000da68783b */ /* 0x000ee40000000200 */
[C---:B------:R-:W-:Y:S08]  /*3fd0*/  HMMA.16816.F32.BF16 R4, R88.reuse, R92, R4 ;  /* 0x0000005c5804723c */ /* 0x040ff00000041804 */
[C---:B------:R-:W-:Y:S01]  /*3fe0*/  HMMA.16816.F32.BF16 R8, R88.reuse, R94, R8 ;  /* 0x0000005e5808723c */ /* 0x040fe20000041808 */
[----:B------:R-:W-:Y:S07]  /*3ff0*/  LDSM.16.M88.4 R92, [R217+0x1a000] ;  /* 0x01a00000d95c783b */ /* 0x000fee0000000200 */
[C---:B------:R-:W-:Y:S08]  /*4000*/  HMMA.16816.F32.BF16 R12, R88.reuse, R96, R12 ;  /* 0x00000060580c723c */ /* 0x040ff0000004180c */
[----:B------:R-:W-:Y:S01]  /*4010*/  HMMA.16816.F32.BF16 R16, R88, R98, R16 ;  /* 0x000000625810723c */ /* 0x000fe20000041810 */
[----:B------:R-:W2:Y:S05]  /*4020*/  LDSM.16.M88.4 R88, [R0+0x2000] ;  /* 0x002000000058783b */ /* 0x000eaa0000000200 */
[----:B------:R-:W4:Y:S02]  /*4030*/  LDSM.16.M88.4 R96, [R217+0x1a800] ;  /* 0x01a80000d960783b */ /* 0x000f240000000200 */
[C---:B-1----:R-:W-:Y:S08]  /*4040*/  HMMA.16816.F32.BF16 R4, R84.reuse, R100, R4 ;  /* 0x000000645404723c */ /* 0x042ff00000041804 */
[C---:B------:R-:W-:Y:S01]  /*4050*/  HMMA.16816.F32.BF16 R8, R84.reuse, R102, R8 ;  /* 0x000000665408723c */ /* 0x040fe20000041808 */
[----:B------:R-:W-:Y:S07]  /*4060*/  LDSM.16.M88.4 R100, [R3+0x1c000] ;  /* 0x01c000000364783b */ /* 0x000fee0000000200 */
[C---:B---3--:R-:W-:Y:S08]  /*4070*/  HMMA.16816.F32.BF16 R12, R84.reuse, R104, R12 ;  /* 0x00000068540c723c */ /* 0x048ff0000004180c */
[----:B------:R-:W-:Y:S01]  /*4080*/  HMMA.16816.F32.BF16 R16, R84, R106, R16 ;  /* 0x0000006a5410723c */ /* 0x000fe20000041810 */
[----:B------:R-:W1:Y:S05]  /*4090*/  LDSM.16.M88.4 R84, [R219+0x4000] ;  /* 0x00400000db54783b */ /* 0x000e6a0000000200 */
[----:B------:R-:W3:Y:S02]  /*40a0*/  LDSM.16.M88.4 R104, [R3+0x1c800] ;  /* 0x01c800000368783b */ /* 0x000ee40000000200 */
[C---:B--2---:R-:W-:Y:S08]  /*40b0*/  HMMA.16816.F32.BF16 R4, R88.reuse, R92, R4 ;  /* 0x0000005c5804723c */ /* 0x044ff00000041804 */
[C---:B------:R-:W-:Y:S01]  /*40c0*/  HMMA.16816.F32.BF16 R8, R88.reuse, R94, R8 ;  /* 0x0000005e5808723c */ /* 0x040fe20000041808 */
[----:B------:R-:W-:Y:S07]  /*40d0*/  LDSM.16.M88.4 R92, [R216+0x1c000] ;  /* 0x01c00000d85c783b */ /* 0x000fee0000000200 */
[C---:B----4-:R-:W-:Y:S08]  /*40e0*/  HMMA.16816.F32.BF16 R12, R88.reuse, R96, R12 ;  /* 0x00000060580c723c */ /* 0x050ff0000004180c */
        /* <DEDUP_REMOVED lines=43> */
[----:B------:R2:W4:Y:S07]  /*43a0*/  LDSM.16.M88.4 R88, [R0+0x6000] ;  /* 0x006000000058783b */ /* 0x00052e0000000200 */
[C---:B-1----:R-:W-:Y:S08]  /*43b0*/  HMMA.16816.F32.BF16 R4, R84.reuse, R100, R4 ;  /* 0x000000645404723c */ /* 0x042ff00000041804 */
[C---:B------:R-:W-:Y:S01]  /*43c0*/  HMMA.16816.F32.BF16 R8, R84.reuse, R102, R8 ;  /* 0x000000665408723c */ /* 0x040fe20000041808 */
[----:B--2---:R-:W-:Y:S07]  /*43d0*/  IMAD.U32 R0, RZ, RZ, UR22 ;  /* 0x00000016ff007e24 */ /* 0x004fee000f8e00ff */
[C---:B---3--:R-:W-:Y:S04]  /*43e0*/  HMMA.16816.F32.BF16 R12, R84.reuse, R104, R12 ;  /* 0x00000068540c723c */ /* 0x048fe8000004180c */
[----:B------:R-:W-:Y:S04]  /*43f0*/  @!P0 IMAD R0, R0, 0x40, R110 ;  /* 0x0000004000008824 */ /* 0x000fe800078e026e */
[----:B------:R-:W-:Y:S04]  /*4400*/  HMMA.16816.F32.BF16 R16, R84, R106, R16 ;  /* 0x0000006a5410723c */ /* 0x000fe80000041810 */
[----:B------:R-:W-:Y:S03]  /*4410*/  @!P0 IADD3 R97, R0, 0x1, RZ ;  /* 0x0000000100618810 */ /* 0x000fe60007ffe0ff */
[----:B------:R-:W-:Y:S01]  /*4420*/  @!P0 IADD3 R84, R111, UR7, RZ ;  /* 0x000000076f548c10 */ /* 0x000fe2000fffe0ff */
[C---:B----4-:R-:W-:Y:S05]  /*4430*/  HMMA.16816.F32.BF16 R4, R88.reuse, R92, R4 ;  /* 0x0000005c5804723c */ /* 0x050fea0000041804 */
[----:B------:R-:W-:Y:S02]  /*4440*/  @!P0 IMNMX R96, R84, UR16, PT ;  /* 0x0000001054608c17 */ /* 0x000fe4000b800200 */
[----:B------:R-:W-:Y:S01]  /*4450*/  FMUL.FTZ R92, R247, 1.4426950216293334961 ;  /* 0x3fb8aa3bf75c7820 */ /* 0x000fe20000410000 */
[C---:B------:R-:W-:Y:S03]  /*4460*/  HMMA.16816.F32.BF16 R8, R88.reuse, R94, R8 ;  /* 0x0000005e5808723c */ /* 0x040fe60000041808 */
[-C--:B------:R-:W-:Y:S02]  /*4470*/  @!P0 ISETP.GE.AND P2, PT, R0, R96.reuse, PT ;  /* 0x000000600000820c */ /* 0x080fe40003f46270 */
[----:B------:R-:W-:Y:S02]  /*4480*/  FSEL R92, R92, RZ, P1 ;  /* 0x000000ff5c5c7208 */ /* 0x000fe40000800000 */
[----:B------:R-:W-:Y:S02]  /*4490*/  @!P0 IADD3 R93, R84, 0x8, RZ ;  /* 0x00000008545d8810 */ /* 0x000fe40007ffe0ff */
[----:B------:R-:W1:Y:S01]  /*44a0*/  LDSM.16.M88.4 R84, [R217+0x1e800] ;  /* 0x01e80000d954783b */ /* 0x000e620000000200 */
[-C--:B------:R-:W-:Y:S02]  /*44b0*/  @!P0 ISETP.GE.AND P1, PT, R97, R96.reuse, PT ;  /* 0x000000606100820c */ /* 0x080fe40003f26270 */
[----:B------:R-:W-:Y:S04]  /*44c0*/  @!P0 IMNMX R93, R93, UR16, PT ;  /* 0x000000105d5d8c17 */ /* 0x000fe8000b800200 */
[----:B------:R-:W-:Y:S02]  /*44d0*/  @!P0 FSEL R4, R4, -INF , !P2 ;  /* 0xff80000004048808 */ /* 0x000fe40005000000 */
[----:B------:R-:W-:Y:S02]  /*44e0*/  @!P0 FSEL R5, R5, -INF , !P1 ;  /* 0xff80000005058808 */ /* 0x000fe40004800000 */
[-C--:B------:R-:W-:Y:S01]  /*44f0*/  @!P0 ISETP.GE.AND P2, PT, R0, R93.reuse, PT ;  /* 0x0000005d0000820c */ /* 0x080fe20003f46270 */
[--C-:B------:R-:W-:Y:S01]  /*4500*/  FFMA.FTZ R4, R4, c[0x0][0x23c], -R92.reuse ;  /* 0x00008f0004047a23 */ /* 0x100fe2000001085c */
[----:B------:R-:W-:Y:S01]  /*4510*/  FSETP.NEU.FTZ.AND P1, PT, R248, -INF , PT ;  /* 0xff800000f800780b */ /* 0x000fe20003f3d000 */
[----:B------:R-:W-:Y:S01]  /*4520*/  FFMA.FTZ R5, R5, c[0x0][0x23c], -R92 ;  /* 0x00008f0005057a23 */ /* 0x000fe2000001085c */
[----:B------:R-:W-:Y:S01]  /*4530*/  @!P0 FSEL R6, R6, -INF , !P2 ;  /* 0xff80000006068808 */ /* 0x000fe20005000000 */
[----:B------:R2:W-:Y:S10]  /*4540*/  MUFU.EX2 R105, R4 ;  /* 0x0000000400697308 */ /* 0x0005f40000000800 */
[----:B------:R3:W4:Y:S01]  /*4550*/  MUFU.EX2 R109, R5 ;  /* 0x00000005006d7308 */ /* 0x0007220000000800 */
[C---:B-1----:R-:W-:Y:S03]  /*4560*/  HMMA.16816.F32.BF16 R12, R88.reuse, R84, R12 ;  /* 0x00000054580c723c */ /* 0x042fe6000004180c */
[----:B--2---:R-:W-:Y:S05]  /*4570*/  FMUL.FTZ R4, R248, 1.4426950216293334961 ;  /* 0x3fb8aa3bf8047820 */ /* 0x004fea0000410000 */
[----:B------:R-:W-:Y:S04]  /*4580*/  HMMA.16816.F32.BF16 R16, R88, R86, R16 ;  /* 0x000000565810723c */ /* 0x000fe80000041810 */
[----:B------:R-:W-:Y:S02]  /*4590*/  FSEL R4, R4, RZ, P1 ;  /* 0x000000ff04047208 */ /* 0x000fe40000800000 */
[-C--:B------:R-:W-:Y:S02]  /*45a0*/  @!P0 ISETP.GE.AND P1, PT, R97, R93.reuse, PT ;  /* 0x0000005d6100820c */ /* 0x080fe40003f26270 */
[----:B---3--:R-:W-:Y:S01]  /*45b0*/  @!P0 IADD3 R5, R0, 0x8, RZ ;  /* 0x0000000800058810 */ /* 0x008fe20007ffe0ff */
[--C-:B------:R-:W-:Y:S03]  /*45c0*/  FFMA.FTZ R6, R6, c[0x0][0x23c], -R4.reuse ;  /* 0x00008f0006067a23 */ /* 0x100fe60000010804 */
[----:B------:R-:W-:Y:S01]  /*45d0*/  @!P0 FSEL R7, R7, -INF , !P1 ;  /* 0xff80000007078808 */ /* 0x000fe20004800000 */
[----:B------:R1:W-:Y:S01]  /*45e0*/  MUFU.EX2 R110, R6 ;  /* 0x00000006006e7308 */ /* 0x0003e20000000800 */
[-C--:B------:R-:W-:Y:S03]  /*45f0*/  @!P0 ISETP.GE.AND P1, PT, R5, R96.reuse, PT ;  /* 0x000000600500820c */ /* 0x080fe60003f26270 */
[----:B------:R-:W-:Y:S01]  /*4600*/  FFMA.FTZ R7, R7, c[0x0][0x23c], -R4 ;  /* 0x00008f0007077a23 */ /* 0x000fe20000010804 */
[----:B------:R-:W-:Y:S05]  /*4610*/  @!P0 FSEL R8, R8, -INF , !P1 ;  /* 0xff80000008088808 */ /* 0x000fea0004800000 */
[----:B------:R-:W-:Y:S01]  /*4620*/  MUFU.EX2 R111, R7 ;  /* 0x00000007006f7308 */ /* 0x000fe20000000800 */
[--C-:B------:R-:W-:Y:S09]  /*4630*/  FFMA.FTZ R8, R8, c[0x0][0x23c], -R92.reuse ;  /* 0x00008f0008087a23 */ /* 0x100ff2000001085c */
[----:B------:R-:W-:Y:S01]  /*4640*/  MUFU.EX2 R106, R8 ;  /* 0x00000008006a7308 */ /* 0x000fe20000000800 */
[----:B-1----:R-:W-:Y:S04]  /*4650*/  @!P0 IADD3 R6, R0, 0x9, RZ ;  /* 0x0000000900068810 */ /* 0x002fe80007ffe0ff */
[-C--:B------:R-:W-:Y:S04]  /*4660*/  @!P0 ISETP.GE.AND P1, PT, R6, R96.reuse, PT ;  /* 0x000000600600820c */ /* 0x080fe80003f26270 */
[----:B------:R-:W-:Y:S02]  /*4670*/  @!P0 FSEL R9, R9, -INF , !P1 ;  /* 0xff80000009098808 */ /* 0x000fe40004800000 */
[-C--:B------:R-:W-:Y:S02]  /*4680*/  @!P0 ISETP.GE.AND P1, PT, R5, R93.reuse, PT ;  /* 0x0000005d0500820c */ /* 0x080fe40003f26270 */
[----:B------:R-:W-:Y:S01]  /*4690*/  @!P0 IADD3 R5, R0, 0x10, RZ ;  /* 0x0000001000058810 */ /* 0x000fe20007ffe0ff */
[----:B------:R-:W-:Y:S01]  /*46a0*/  FFMA.FTZ R9, R9, c[0x0][0x23c], -R92 ;  /* 0x00008f0009097a23 */ /* 0x000fe2000001085c */
[----:B------:R-:W-:Y:S02]  /*46b0*/  @!P0 FSEL R10, R10, -INF , !P1 ;  /* 0xff8000000a0a8808 */ /* 0x000fe40004800000 */
[-C--:B------:R-:W-:Y:S01]  /*46c0*/  @!P0 ISETP.GE.AND P1, PT, R6, R93.reuse, PT ;  /* 0x0000005d0600820c */ /* 0x080fe20003f26270 */
[----:B------:R-:W1:Y:S01]  /*46d0*/  MUFU.EX2 R104, R9 ;  /* 0x0000000900687308 */ /* 0x000e620000000800 */
[----:B------:R-:W-:Y:S01]  /*46e0*/  @!P0 IADD3 R6, R0, 0x11, RZ ;  /* 0x0000001100068810 */ /* 0x000fe20007ffe0ff */
[--C-:B------:R-:W-:Y:S01]  /*46f0*/  FFMA.FTZ R10, R10, c[0x0][0x23c], -R4.reuse ;  /* 0x00008f000a0a7a23 */ /* 0x100fe20000010804 */
[----:B------:R-:W-:Y:S02]  /*4700*/  @!P0 FSEL R11, R11, -INF , !P1 ;  /* 0xff8000000b0b8808 */ /* 0x000fe40004800000 */
[-C--:B------:R-:W-:Y:S03]  /*4710*/  @!P0 ISETP.GE.AND P1, PT, R5, R96.reuse, PT ;  /* 0x000000600500820c */ /* 0x080fe60003f26270 */
[----:B------:R-:W-:Y:S01]  /*4720*/  FFMA.FTZ R11, R11, c[0x0][0x23c], -R4 ;  /* 0x00008f000b0b7a23 */ /* 0x000fe20000010804 */
[----:B------:R-:W-:Y:S01]  /*4730*/  @!P0 FSEL R12, R12, -INF , !P1 ;  /* 0xff8000000c0c8808 */ /* 0x000fe20004800000 */
[----:B------:R-:W-:Y:S01]  /*4740*/  MUFU.EX2 R108, R10 ;  /* 0x0000000a006c7308 */ /* 0x000fe20000000800 */
[-C--:B------:R-:W-:Y:S03]  /*4750*/  @!P0 ISETP.GE.AND P1, PT, R6, R96.reuse, PT ;  /* 0x000000600600820c */ /* 0x080fe60003f26270 */
[--C-:B------:R-:W-:Y:S01]  /*4760*/  FFMA.FTZ R12, R12, c[0x0][0x23c], -R92.reuse ;  /* 0x00008f000c0c7a23 */ /* 0x100fe2000001085c */
[----:B------:R-:W-:Y:S02]  /*4770*/  @!P0 FSEL R13, R13, -INF , !P1 ;  /* 0xff8000000d0d8808 */ /* 0x000fe40004800000 */
[-C--:B------:R-:W-:Y:S02]  /*4780*/  @!P0 ISETP.GE.AND P1, PT, R5, R93.reuse, PT ;  /* 0x0000005d0500820c */ /* 0x080fe40003f26270 */
[----:B------:R-:W-:Y:S01]  /*4790*/  @!P0 IADD3 R5, R0, 0x18, RZ ;  /* 0x0000001800058810 */ /* 0x000fe20007ffe0ff */
[----:B------:R-:W2:Y:S01]  /*47a0*/  MUFU.EX2 R107, R11 ;  /* 0x0000000b006b7308 */ /* 0x000ea20000000800 */
[----:B------:R-:W-:Y:S01]  /*47b0*/  @!P0 FSEL R14, R14, -INF , !P1 ;  /* 0xff8000000e0e8808 */ /* 0x000fe20004800000 */
[----:B------:R-:W-:Y:S01]  /*47c0*/  FFMA.FTZ R13, R13, c[0x0][0x23c], -R92 ;  /* 0x00008f000d0d7a23 */ /* 0x000fe2000001085c */
[-C--:B------:R-:W-:Y:S02]  /*47d0*/  @!P0 ISETP.GE.AND P1, PT, R6, R93.reuse, PT ;  /* 0x0000005d0600820c */ /* 0x080fe40003f26270 */
[----:B------:R-:W-:Y:S01]  /*47e0*/  @!P0 IADD3 R0, R0, 0x19, RZ ;  /* 0x0000001900008810 */ /* 0x000fe20007ffe0ff */
[--C-:B------:R-:W-:Y:S01]  /*47f0*/  FFMA.FTZ R14, R14, c[0x0][0x23c], -R4.reuse ;  /* 0x00008f000e0e7a23 */ /* 0x100fe20000010804 */
[----:B------:R-:W-:Y:S02]  /*4800*/  @!P0 FSEL R15, R15, -INF , !P1 ;  /* 0xff8000000f0f8808 */ /* 0x000fe40004800000 */
[-C--:B------:R-:W-:Y:S01]  /*4810*/  @!P0 ISETP.GE.AND P1, PT, R5, R96.reuse, PT ;  /* 0x000000600500820c */ /* 0x080fe20003f26270 */
[----:B------:R-:W-:Y:S02]  /*4820*/  MUFU.EX2 R103, R12 ;  /* 0x0000000c00677308 */ /* 0x000fe40000000800 */
[----:B------:R-:W-:Y:S01]  /*4830*/  FFMA.FTZ R15, R15, c[0x0][0x23c], -R4 ;  /* 0x00008f000f0f7a23 */ /* 0x000fe20000010804 */
[----:B------:R-:W-:Y:S02]  /*4840*/  @!P0 FSEL R16, R16, -INF , !P1 ;  /* 0xff80000010108808 */ /* 0x000fe40004800000 */
[----:B------:R-:W-:Y:S03]  /*4850*/  @!P0 ISETP.GE.AND P1, PT, R0, R96, PT ;  /* 0x000000600000820c */ /* 0x000fe60003f26270 */
[--C-:B------:R-:W-:Y:S01]  /*4860*/  FFMA.FTZ R16, R16, c[0x0][0x23c], -R92.reuse ;  /* 0x00008f0010107a23 */ /* 0x100fe2000001085c */
[----:B------:R-:W-:Y:S01]  /*4870*/  @!P0 FSEL R17, R17, -INF , !P1 ;  /* 0xff80000011118808 */ /* 0x000fe20004800000 */
[----:B------:R-:W3:Y:S01]  /*4880*/  MUFU.EX2 R100, R13 ;  /* 0x0000000d00647308 */ /* 0x000ee20000000800 */
[----:B------:R-:W-:Y:S02]  /*4890*/  @!P0 ISETP.GE.AND P1, PT, R5, R93, PT ;  /* 0x0000005d0500820c */ /* 0x000fe40003f26270 */
[----:B----4-:R-:W-:Y:S01]  /*48a0*/  F2FP.BF16.PACK_AB R5, R109, R105 ;  /* 0x000000696d05723e */ /* 0x010fe200000010ff */
        /* <DEDUP_REMOVED lines=8> */
[----:B--2---:R-:W-:Y:S02]  /*4930*/  F2FP.BF16.PACK_AB R7, R107, R108 ;  /* 0x0000006c6b07723e */ /* 0x004fe400000010ff */
[----:B------:R-:W-:Y:S01]  /*4940*/  IADD3 R94, P0, R113, UR11, RZ ;  /* 0x0000000b715e7c10 */ /* 0x000fe2000ff1e0ff */
[----:B------:R-:W-:Y:S03]  /*4950*/  FFMA.FTZ R4, R19, c[0x0][0x23c], -R4 ;  /* 0x00008f0013047a23 */ /* 0x000fe60000010804 */
[----:B------:R-:W-:Y:S01]  /*4960*/  IADD3.X R95, R112, UR10, RZ, P0, !PT ;  /* 0x0000000a705f7c10 */ /* 0x000fe200087fe4ff */
[----:B------:R-:W-:Y:S02]  /*4970*/  IMAD.MOV.U32 R112, RZ, RZ, c[0x0][0x22c] ;  /* 0x00008b00ff707624 */ /* 0x000fe400078e00ff */
[----:B------:R1:W-:Y:S01]  /*4980*/  MUFU.EX2 R98, R4 ;  /* 0x0000000400627308 */ /* 0x0003e20000000800 */
[----:B---3--:R-:W-:Y:S01]  /*4990*/  F2FP.BF16.PACK_AB R6, R100, R103 ;  /* 0x000000676406723e */ /* 0x008fe200000010ff */
[----:B------:R-:W-:Y:S04]  /*49a0*/  IMAD R112, R112, c[0x0][0x1c0], RZ ;  /* 0x0000700070707a24 */ /* 0x000fe800078e02ff */
[----:B------:R-:W-:Y:S04]  /*49b0*/  IMAD.U32 R112, R112, -0x40, RZ ;  /* 0xffffffc070707824 */ /* 0x000fe800078e00ff */
[----:B------:R-:W4:Y:S01]  /*49c0*/  MUFU.EX2 R101, R15 ;  /* 0x0000000f00657308 */ /* 0x000f220000000800 */
[C---:B------:R-:W-:Y:S04]  /*49d0*/  LEA R234, P0, R112.reuse, R234, 0x2 ;  /* 0x000000ea70ea7211 */ /* 0x040fe800078010ff */
[----:B------:R-:W-:Y:S02]  /*49e0*/  LEA.HI.X.SX32 R235, R112, R235, 0x2, P0 ;  /* 0x000000eb70eb7211 */ /* 0x000fe400000f16ff */
[----:B------:R-:W-:Y:S03]  /*49f0*/  PLOP3.LUT P0, PT, PT, PT, UP3, 0x80, 0x0 ;  /* 0x000000000000781c */ /* 0x000fe60003f0f038 */
[----:B------:R-:W-:Y:S01]  /*4a00*/  MUFU.EX2 R96, R92 ;  /* 0x0000005c00607308 */ /* 0x000fe20000000800 */
[----:B-1----:R-:W-:Y:S05]  /*4a10*/  F2FP.BF16.PACK_AB R4, R111, R110 ;  /* 0x0000006e6f04723e */ /* 0x002fea00000010ff */
[----:B------:R1:W-:Y:S04]  /*4a20*/  STS [R239+0x2a400], R4 ;  /* 0x02a40004ef007388 */ /* 0x0003e80000000800 */
[----:B------:R-:W1:Y:S01]  /*4a30*/  MUFU.EX2 R97, R16 ;  /* 0x0000001000617308 */ /* 0x000e620000000800 */
[----:B------:R2:W-:Y:S01]  /*4a40*/  STS [R246+0x2a000], R0 ;  /* 0x02a00000f6007388 */ /* 0x0005e20000000800 */
[----:B----4-:R-:W-:Y:S04]  /*4a50*/  F2FP.BF16.PACK_AB R5, R101, R102 ;  /* 0x000000666505723e */ /* 0x010fe800000010ff */
[----:B------:R-:W-:Y:S04]  /*4a60*/  STS [R246+0x2a400], R7 ;  /* 0x02a40007f6007388 */ /* 0x000fe80000000800 */
[----:B------:R-:W2:Y:S01]  /*4a70*/  MUFU.EX2 R99, R18 ;  /* 0x0000001200637308 */ /* 0x000ea20000000800 */
[----:B------:R-:W-:Y:S05]  /*4a80*/  STS [R244+0x2a000], R6 ;  /* 0x02a00006f4007388 */ /* 0x000fea0000000800 */
[----:B------:R-:W-:Y:S01]  /*4a90*/  STS [R244+0x2a400], R5 ;  /* 0x02a40005f4007388 */ /* 0x000fe20000000800 */
[----:B-1----:R-:W-:Y:S04]  /*4aa0*/  F2FP.BF16.PACK_AB R4, R96, R97 ;  /* 0x000000616004723e */ /* 0x002fe800000010ff */
[----:B------:R-:W3:Y:S05]  /*4ab0*/  LDG.E R92, [R94.64] ;  /* 0x000000045e5c7981 */ /* 0x000eea000c1e1900 */
[----:B------:R-:W-:Y:S01]  /*4ac0*/  STS [R245+0x2a000], R4 ;  /* 0x02a00004f5007388 */ /* 0x000fe20000000800 */
[----:B--2---:R-:W-:Y:S05]  /*4ad0*/  F2FP.BF16.PACK_AB R0, R98, R99 ;  /* 0x000000636200723e */ /* 0x004fea00000010ff */
[----:B------:R1:W-:Y:S05]  /*4ae0*/  STS [R245+0x2a400], R0 ;  /* 0x02a40000f5007388 */ /* 0x0003ea0000000800 */
[----:B------:R-:W-:Y:S05]  /*4af0*/  LDSM.16.M88.4 R16, [R222+0x10000] ;  /* 0x01000000de10783b */ /* 0x000fea0000000200 */
[----:B------:R-:W2:Y:S05]  /*4b00*/  LDSM.16.M88.4 R8, [R3+0x20000] ;  /* 0x020000000308783b */ /* 0x000eaa0000000200 */
[----:B------:R-:W4:Y:S05]  /*4b10*/  LDSM.16.M88.4 R84, [R3+0x20800] ;  /* 0x020800000354783b */ /* 0x000f2a0000000200 */
[----:B------:R-:W-:Y:S05]  /*4b20*/  LDSM.16.M88.4 R88, [R223+0x10000] ;  /* 0x01000000df58783b */ /* 0x000fea0000000200 */
[----:B-1----:R-:W3:Y:S01]  /*4b30*/  LDG.E R0, [R94.64+0x20] ;  /* 0x000020045e007981 */ /* 0x002ee2000c1e1900 */
[C---:B--2---:R-:W-:Y:S08]  /*4b40*/  HMMA.16816.F32.BF16 R4, R16.reuse, R8, RZ ;  /* 0x000000081004723c */ /* 0x044ff000000418ff */
[C---:B------:R-:W-:Y:S08]  /*4b50*/  HMMA.16816.F32.BF16 R8, R16.reuse, R10, RZ ;  /* 0x0000000a1008723c */ /* 0x040ff000000418ff */
[C---:B----4-:R-:W-:Y:S08]  /*4b60*/  HMMA.16816.F32.BF16 R12, R16.reuse, R84, RZ ;  /* 0x00000054100c723c */ /* 0x050ff000000418ff */
[----:B------:R-:W-:Y:S01]  /*4b70*/  HMMA.16816.F32.BF16 R16, R16, R86, RZ ;  /* 0x000000561010723c */ /* 0x000fe200000418ff */
[----:B------:R-:W1:Y:S07]  /*4b80*/  LDSM.16.M88.4 R84, [R216+0x20000] ;  /* 0x02000000d854783b */ /* 0x000e6e0000000200 */
[C---:B-1----:R-:W-:Y:S08]  /*4b90*/  HMMA.16816.F32.BF16 R4, R88.reuse, R84, R4 ;  /* 0x000000545804723c */ /* 0x042ff00000041804 */
[C---:B------:R-:W-:Y:S01]  /*4ba0*/  HMMA.16816.F32.BF16 R8, R88.reuse, R86, R8 ;  /* 0x000000565808723c */ /* 0x040fe20000041808 */
[----:B------:R-:W1:Y:S07]  /*4bb0*/  LDSM.16.M88.4 R84, [R216+0x20800] ;  /* 0x02080000d854783b */ /* 0x000e6e0000000200 */
[C---:B-1----:R-:W-:Y:S08]  /*4bc0*/  HMMA.16816.F32.BF16 R12, R88.reuse, R84, R12 ;  /* 0x00000054580c723c */ /* 0x042ff0000004180c */
[----:B------:R-:W-:Y:S01]  /*4bd0*/  HMMA.16816.F32.BF16 R16, R88, R86, R16 ;  /* 0x000000565810723c */ /* 0x000fe20000041810 */
[----:B------:R-:W-:Y:S05]  /*4be0*/  LDSM.16.M88.4 R84, [R225+0x10000] ;  /* 0x01000000e154783b */ /* 0x000fea0000000200 */
[----:B------:R-:W1:Y:S02]  /*4bf0*/  LDSM.16.M88.4 R88, [R218+0x20000] ;  /* 0x02000000da58783b */ /* 0x000e640000000200 */
        /* <DEDUP_REMOVED lines=93> */
[----:B------:R-:W1:Y:S11]  /*51d0*/  LDSM.16.M88.4 R88, [R217+0x26800] ;  /* 0x02680000d958783b */ /* 0x000e760000000200 */
[----:B------:R-:W-:Y:S04]  /*51e0*/  @!UPT UIADD3 URZ, URZ, URZ, URZ ;  /* 0x0000003f3f3ff290 */ /* 0x000fe8000fffe03f */
[C---:B---3--:R-:W-:Y:S02]  /*51f0*/  FADD.FTZ R4, -R92.reuse, R4 ;  /* 0x000000045c047221 */ /* 0x048fe40000010100 */
[----:B------:R-:W-:Y:S02]  /*5200*/  FADD.FTZ R5, -R92, R5 ;  /* 0x000000055c057221 */ /* 0x000fe40000010100 */
[C---:B------:R-:W-:Y:S02]  /*5210*/  FADD.FTZ R6, -R0.reuse, R6 ;  /* 0x0000000600067221 */ /* 0x040fe40000010100 */
[----:B------:R-:W-:Y:S02]  /*5220*/  FADD.FTZ R7, -R0, R7 ;  /* 0x0000000700077221 */ /* 0x000fe40000010100 */
[----:B------:R-:W-:Y:S02]  /*5230*/  FADD.FTZ R9, -R92, R9 ;  /* 0x000000095c097221 */ /* 0x000fe40000010100 */
[C---:B------:R-:W-:Y:S02]  /*5240*/  FADD.FTZ R10, -R0.reuse, R10 ;  /* 0x0000000a000a7221 */ /* 0x040fe40000010100 */
[----:B------:R-:W-:Y:S02]  /*5250*/  FADD.FTZ R11, -R0, R11 ;  /* 0x0000000b000b7221 */ /* 0x000fe40000010100 */
[----:B------:R-:W-:Y:S02]  /*5260*/  FMUL.FTZ R93, R105, R4 ;  /* 0x00000004695d7220 */ /* 0x000fe40000410000 */
[----:B------:R-:W-:Y:S02]  /*5270*/  FMUL.FTZ R6, R110, R6 ;  /* 0x000000066e067220 */ /* 0x000fe40000410000 */
[----:B------:R-:W-:Y:S01]  /*5280*/  FMUL.FTZ R7, R111, R7 ;  /* 0x000000076f077220 */ /* 0x000fe20000410000 */
[C---:B-1----:R-:W-:Y:S07]  /*5290*/  HMMA.16816.F32.BF16 R12, R84.reuse, R88, R12 ;  /* 0x00000058540c723c */ /* 0x042fee000004180c */
[----:B------:R-:W-:Y:S01]  /*52a0*/  FADD.FTZ R88, -R92, R8 ;  /* 0x000000085c587221 */ /* 0x000fe20000010100 */
[----:B------:R-:W-:Y:S04]  /*52b0*/  HMMA.16816.F32.BF16 R16, R84, R90, R16 ;  /* 0x0000005a5410723c */ /* 0x000fe80000041810 */
[----:B------:R-:W-:Y:S02]  /*52c0*/  FMUL.FTZ R8, R109, R5 ;  /* 0x000000056d087220 */ /* 0x000fe40000410000 */
[----:B------:R-:W-:Y:S02]  /*52d0*/  FMUL.FTZ R88, R106, R88 ;  /* 0x000000586a587220 */ /* 0x000fe40000410000 */
[----:B------:R-:W-:Y:S08]  /*52e0*/  FMUL.FTZ R87, R104, R9 ;  /* 0x0000000968577220 */ /* 0x000ff00000410000 */
[C---:B------:R-:W-:Y:S02]  /*52f0*/  FADD.FTZ R12, -R92.reuse, R12 ;  /* 0x0000000c5c0c7221 */ /* 0x040fe40000010100 */
[----:B------:R-:W-:Y:S02]  /*5300*/  FADD.FTZ R13, -R92, R13 ;  /* 0x0000000d5c0d7221 */ /* 0x000fe40000010100 */
[----:B------:R-:W-:Y:S02]  /*5310*/  FMUL.FTZ R84, R103, R12 ;  /* 0x0000000c67547220 */ /* 0x000fe40000410000 */
[----:B------:R-:W-:Y:S02]  /*5320*/  FADD.FTZ R9, -R0, R15 ;  /* 0x0000000f00097221 */ /* 0x000fe40000010100 */
[C---:B------:R-:W-:Y:S02]  /*5330*/  FADD.FTZ R16, -R92.reuse, R16 ;  /* 0x000000105c107221 */ /* 0x040fe40000010100 */
[----:B------:R-:W-:Y:S02]  /*5340*/  FADD.FTZ R85, -R92, R17 ;  /* 0x000000115c557221 */ /* 0x000fe40000010100 */
[----:B------:R-:W-:Y:S02]  /*5350*/  FMUL.FTZ R17, R100, R13 ;  /* 0x0000000d64117220 */ /* 0x000fe40000410000 */
[----:B------:R-:W-:Y:S02]  /*5360*/  FMUL.FTZ R86, R97, R16 ;  /* 0x0000001061567220 */ /* 0x000fe40000410000 */
[----:B------:R-:W-:Y:S02]  /*5370*/  FMUL.FTZ R16, R108, R10 ;  /* 0x0000000a6c107220 */ /* 0x000fe40000410000 */
[----:B------:R-:W-:Y:S02]  /*5380*/  FMUL.FTZ R13, R107, R11 ;  /* 0x0000000b6b0d7220 */ /* 0x000fe40000410000 */
[C---:B------:R-:W-:Y:S02]  /*5390*/  FADD.FTZ R10, -R0.reuse, R14 ;  /* 0x0000000e000a7221 */ /* 0x040fe40000010100 */
[C---:B------:R-:W-:Y:S02]  /*53a0*/  FADD.FTZ R12, -R0.reuse, R18 ;  /* 0x00000012000c7221 */ /* 0x040fe40000010100 */
[----:B------:R-:W-:Y:S02]  /*53b0*/  FADD.FTZ R11, -R0, R19 ;  /* 0x00000013000b7221 */ /* 0x000fe40000010100 */
[----:B------:R-:W-:Y:S02]  /*53c0*/  FMUL.FTZ R85, R96, R85 ;  /* 0x0000005560557220 */ /* 0x000fe40000410000 */
[----:B------:R-:W-:Y:S02]  /*53d0*/  FMUL.FTZ R10, R102, R10 ;  /* 0x0000000a660a7220 */ /* 0x000fe40000410000 */
[----:B------:R-:W-:Y:S02]  /*53e0*/  FMUL.FTZ R9, R101, R9 ;  /* 0x0000000965097220 */ /* 0x000fe40000410000 */
[----:B------:R-:W-:Y:S02]  /*53f0*/  FMUL.FTZ R12, R99, R12 ;  /* 0x0000000c630c7220 */ /* 0x000fe40000410000 */
[----:B------:R-:W-:Y:S01]  /*5400*/  FMUL.FTZ R11, R98, R11 ;  /* 0x0000000b620b7220 */ /* 0x000fe20000410000 */
[----:B------:R-:W-:-:S05]  /*5410*/  @!P0 BRA `(.L_x_391) ;  /* 0x000001a000008947 */ /* 0x000fca0003800000 */
[----:B------:R-:W-:Y:S01]  /*5420*/  IMAD.MOV.U32 R5, RZ, RZ, c[0x0][0x190] ;  /* 0x00006400ff057624 */ /* 0x000fe200078e00ff */
[----:B------:R-:W-:Y:S01]  /*5430*/  ULOP3.LUT UR7, UR6, 0x1, URZ, 0xc0, !UPT ;  /* 0x0000000106077892 */ /* 0x000fe2000f8ec03f */
[----:B------:R-:W-:Y:S02]  /*5440*/  IMAD.MOV.U32 R14, RZ, RZ, c[0x0][0x194] ;  /* 0x00006500ff0e7624 */ /* 0x000fe400078e00ff */
[C---:B------:R-:W-:Y:S01]  /*5450*/  IMAD.U32 R0, R5.reuse, -0x40, RZ ;  /* 0xffffffc005007824 */ /* 0x040fe200078e00ff */
[----:B------:R-:W-:Y:S04]  /*5460*/  UISETP.NE.U32.AND UP0, UPT, UR7, 0x1, UPT ;  /* 0x000000010700788c */ /* 0x000fe8000bf05070 */
[C---:B------:R-:W-:Y:S01]  /*5470*/  LEA R4, P1, R0.reuse, R242, 0x1 ;  /* 0x000000f200047211 */ /* 0x040fe200078208ff */
[----:B------:R-:W-:Y:S03]  /*5480*/  USEL UR7, UR40, 0x8000, !UP0 ;  /* 0x0000800028077887 */ /* 0x000fe6000c000000 */
[----:B------:R-:W-:Y:S01]  /*5490*/  LEA.HI.X.SX32 R0, R0, R243, 0x1, P1 ;  /* 0x000000f300007211 */ /* 0x000fe200008f0eff */
[----:B------:R-:W-:Y:S02]  /*54a0*/  IMAD.MOV.U32 R242, RZ, RZ, R4 ;  /* 0x000000fffff27224 */ /* 0x000fe400078e0004 */
[----:B------:R-:W-:Y:S02]  /*54b0*/  IADD3 R236, R236, UR7, RZ ;  /* 0x00000007ecec7c10 */ /* 0x000fe4000fffe0ff */
[----:B------:R-:W-:Y:S01]  /*54c0*/  IMAD.MOV.U32 R243, RZ, RZ, R0 ;  /* 0x000000fffff37224 */ /* 0x000fe200078e0000 */
[----:B------:R-:W-:Y:S02]  /*54d0*/  LEA R4, P1, R5, R242, 0x6 ;  /* 0x000000f205047211 */ /* 0x000fe400078230ff */
[----:B------:R-:W-:Y:S02]  /*54e0*/  IADD3 R219, R219, UR7, RZ ;  /* 0x00000007dbdb7c10 */ /* 0x000fe4000fffe0ff */
        /* <DEDUP_REMOVED lines=13> */
.L_x_391:
[----:B------:R-:W-:Y:S02]  /*55c0*/  F2FP.BF16.PACK_AB R8, R8, R93 ;  /* 0x0000005d0808723e */ /* 0x000fe400000010ff */
[----:B------:R-:W-:Y:S02]  /*55d0*/  F2FP.BF16.PACK_AB R7, R7, R6 ;  /* 0x000000060707723e */ /* 0x000fe400000010ff */
[----:B------:R-:W-:Y:S01]  /*55e0*/  F2FP.BF16.PACK_AB R6, R87, R88 ;  /* 0x000000585706723e */ /* 0x000fe200000010ff */
[----:B------:R-:W-:Y:S01]  /*55f0*/  STS [R239+0x28000], R8 ;  /* 0x02800008ef007388 */ /* 0x000fe20000000800 */
[----:B-1----:R-:W-:Y:S02]  /*5600*/  F2FP.BF16.PACK_AB R5, R13, R16 ;  /* 0x000000100d05723e */ /* 0x002fe400000010ff */
        /* <DEDUP_REMOVED lines=124> */
.L_x_392:
[----:B------:R-:W-:Y:S01]  /*5dd0*/  LDSM.16.M88.4 R128, [R227] ;  /* 0x00000000e380783b */ /* 0x000fe20000000200 */
[----:B------:R-:W-:Y:S02]  /*5de0*/  ULOP3.LUT UR7, UR6, 0x1, URZ, 0xc0, !UPT ;  /* 0x0000000106077892 */ /* 0x000fe4000f8ec03f */
[----:B------:R-:W-:Y:S02]  /*5df0*/  UISETP.GT.AND UP2, UPT, UR6, UR13, UPT ;  /* 0x0000000d0600728c */ /* 0x000fe4000bf44270 */
[----:B------:R-:W2:Y:S01]  /*5e00*/  LDSM.16.MT88.4 R16, [R0+0x18000] ;  /* 0x018000000010783b */ /* 0x000ea20000004200 */
[----:B------:R-:W-:Y:S02]  /*5e10*/  UISETP.NE.U32.AND UP0, UPT, UR7, 0x1, UPT ;  /* 0x000000010700788c */ /* 0x000fe4000bf05070 */
[----:B------:R-:W-:Y:S02]  /*5e20*/  @UP3 UIADD3 UR12, UP1, UR9, -0x100, URZ ;  /* 0xffffff00090c3890 */ /* 0x000fe4000ff3e03f */
[----:B------:R-:W3:Y:S01]  /*5e30*/  LDSM.16.M88.4 R124, [R227+0x1000] ;  /* 0x00100000e37c783b */ /* 0x000ee20000000200 */
[----:B------:R-:W-:Y:S02]  /*5e40*/  UIADD3 UR6, UR6, -0x1, URZ ;  /* 0xffffffff06067890 */ /* 0x000fe4000fffe03f */
[----:B------:R-:W-:Y:S02]  /*5e50*/  @UP3 UIADD3.X UR7, UR8, -0x1, URZ, UP1, !UPT ;  /* 0xffffffff08073890 */ /* 0x000fe40008ffe43f */
        /* <DEDUP_REMOVED lines=67> */
[----:B------:R-:W4:Y:S02]  /*6290*/  LDSM.16.MT88.4 R208, [R0+0x1d800] ;  /* 0x01d8000000d0783b */ /* 0x000f240000004200 */
[-C--:B--2---:R-:W-:Y:S08]  /*62a0*/  HMMA.16816.F32.BF16 R4, R200, R204.reuse, R4 ;  /* 0x000000ccc804723c */ /* 0x084ff00000041804 */
[C---:B-1----:R-:W-:Y:S08]  /*62b0*/  HMMA.16816.F32.BF16 R8, R212.reuse, R204, R8 ;  /* 0x000000ccd408723c */ /* 0x042ff00000041808 */
[-C--:B------:R-:W-:Y:S08]  /*62c0*/  HMMA.16816.F32.BF16 R12, R212, R206.reuse, R12 ;  /* 0x000000ced40c723c */ /* 0x080ff0000004180c */
[C---:B------:R-:W-:Y:S01]  /*62d0*/  HMMA.16816.F32.BF16 R16, R200.reuse, R206, R16 ;  /* 0x000000cec810723c */ /* 0x040fe20000041810 */
[----:B------:R1:W2:Y:S07]  /*62e0*/  LDSM.16.MT88.4 R204, [R0+0x1f800] ;  /* 0x01f8000000cc783b */ /* 0x0002ae0000004200 */
[-C--:B---3--:R-:W-:Y:S08]  /*62f0*/  HMMA.16816.F32.BF16 R84, R200, R196.reuse, R84 ;  /* 0x000000c4c854723c */ /* 0x088ff00000041854 */
[C---:B------:R-:W-:Y:S01]  /*6300*/  HMMA.16816.F32.BF16 R88, R212.reuse, R196, R88 ;  /* 0x000000c4d458723c */ /* 0x040fe20000041858 */
[----:B------:R-:W3:Y:S07]  /*6310*/  LDL R197, [R1+0x18] ;  /* 0x0000180001c57983 */ /* 0x000eee0000100800 */
[-C--:B------:R-:W-:Y:S01]  /*6320*/  HMMA.16816.F32.BF16 R92, R212, R198.reuse, R92 ;  /* 0x000000c6d45c723c */ /* 0x080fe2000004185c */
[----:B-1----:R-:W3:Y:S07]  /*6330*/  LDL R0, [R1+0x14] ;  /* 0x0000140001007983 */ /* 0x002eee0000100800 */
[C---:B------:R-:W-:Y:S08]  /*6340*/  HMMA.16816.F32.BF16 R96, R200.reuse, R198, R96 ;  /* 0x000000c6c860723c */ /* 0x040ff00000041860 */
[-C--:B----4-:R-:W-:Y:S08]  /*6350*/  HMMA.16816.F32.BF16 R100, R200, R208.reuse, R100 ;  /* 0x000000d0c864723c */ /* 0x090ff00000041864 */
[C---:B------:R-:W-:Y:S07]  /*6360*/  HMMA.16816.F32.BF16 R104, R212.reuse, R208, R104 ;  /* 0x000000d0d468723c */ /* 0x040fee0000041868 */
[----:B------:R-:W-:Y:S01]  /*6370*/  IMAD.MOV.U32 R209, RZ, RZ, c[0x0][0x22c] ;  /* 0x00008b00ffd17624 */ /* 0x000fe200078e00ff */
[-C--:B------:R-:W-:Y:S01]  /*6380*/  HMMA.16816.F32.BF16 R108, R212, R210.reuse, R108 ;  /* 0x000000d2d46c723c */ /* 0x080fe2000004186c */
[----:B------:R-:W-:Y:S03]  /*6390*/  IMAD.MOV.U32 R208, RZ, RZ, c[0x0][0x22c] ;  /* 0x00008b00ffd07624 */ /* 0x000fe600078e00ff */
[----:B------:R-:W-:Y:S02]  /*63a0*/  IMAD R209, R209, c[0x0][0x1c0], RZ ;  /* 0x00007000d1d17a24 */ /* 0x000fe400078e02ff */
[----:B------:R-:W-:Y:S02]  /*63b0*/  IMAD R208, R208, c[0x0][0x1c0], RZ ;  /* 0x00007000d0d07a24 */ /* 0x000fe400078e02ff */
[C---:B------:R-:W-:Y:S04]  /*63c0*/  HMMA.16816.F32.BF16 R112, R200.reuse, R210, R112 ;  /* 0x000000d2c870723c */ /* 0x040fe80000041870 */
[----:B------:R-:W-:Y:S02]  /*63d0*/  IMAD.SHL.U32 R209, R209, 0x10, RZ ;  /* 0x00000010d1d17824 */ /* 0x000fe400078e00ff */
[----:B------:R-:W-:Y:S02]  /*63e0*/  IMAD R208, R208, 0x18, RZ ;  /* 0x00000018d0d07824 */ /* 0x000fe400078e02ff */
[-C--:B--2---:R-:W-:Y:S01]  /*63f0*/  HMMA.16816.F32.BF16 R116, R200, R204.reuse, R116 ;  /* 0x000000ccc874723c */ /* 0x084fe20000041874 */
[----:B------:R-:W-:Y:S03]  /*6400*/  IMAD.MOV.U32 R210, RZ, RZ, c[0x0][0x22c] ;  /* 0x00008b00ffd27624 */ /* 0x000fe600078e00ff */
[----:B------:R-:W-:Y:S02]  /*6410*/  IMAD.MOV.U32 R211, RZ, RZ, c[0x0][0x22c] ;  /* 0x00008b00ffd37624 */ /* 0x000fe400078e00ff */
[----:B------:R-:W-:Y:S02]  /*6420*/  IMAD R210, R210, c[0x0][0x1c0], RZ ;  /* 0x00007000d2d27a24 */ /* 0x000fe400078e02ff */
[C---:B------:R-:W-:Y:S04]  /*6430*/  HMMA.16816.F32.BF16 R120, R212.reuse, R204, R120 ;  /* 0x000000ccd478723c */ /* 0x040fe80000041878 */
[----:B------:R-:W-:Y:S02]  /*6440*/  IMAD.SHL.U32 R210, R210, 0x20, RZ ;  /* 0x00000020d2d27824 */ /* 0x000fe400078e00ff */
[----:B------:R-:W-:Y:S02]  /*6450*/  IMAD R211, R211, c[0x0][0x1c0], RZ ;  /* 0x00007000d3d37a24 */ /* 0x000fe400078e02ff */
[-C--:B------:R-:W-:Y:S04]  /*6460*/  HMMA.16816.F32.BF16 R124, R212, R206.reuse, R124 ;  /* 0x000000ced47c723c */ /* 0x080fe8000004187c */
[----:B------:R-:W-:Y:S03]  /*6470*/  IMAD.SHL.U32 R211, R211, 0x10, RZ ;  /* 0x00000010d3d37824 */ /* 0x000fe600078e00ff */
[----:B------:R-:W-:Y:S01]  /*6480*/  IMAD.MOV.U32 R215, RZ, RZ, c[0x0][0x22c] ;  /* 0x00008b00ffd77624 */ /* 0x000fe200078e00ff */
[----:B------:R-:W-:Y:S04]  /*6490*/  HMMA.16816.F32.BF16 R128, R200, R206, R128 ;  /* 0x000000cec880723c */ /* 0x000fe80000041880 */
[----:B------:R-:W-:Y:S01]  /*64a0*/  IMAD R215, R215, c[0x0][0x1c0], RZ ;  /* 0x00007000d7d77a24 */ /* 0x000fe200078e02ff */
[----:B------:R-:W-:Y:S03]  /*64b0*/  IADD3 R212, R211, 0x20, RZ ;  /* 0x00000020d3d47810 */ /* 0x000fe60007ffe0ff */
[----:B------:R-:W-:Y:S04]  /*64c0*/  IMAD R215, R215, 0x38, RZ ;  /* 0x00000038d7d77824 */ /* 0x000fe800078e02ff */
[----:B------:R-:W-:Y:S01]  /*64d0*/  IMAD.IADD R212, R238, 0x1, R212 ;  /* 0x00000001eed47824 */ /* 0x000fe200078e02d4 */
[----:B---3--:R-:W-:Y:S01]  /*64e0*/  @P0 IADD3 R198, P1, R197, UR9, RZ ;  /* 0x00000009c5c60c10 */ /* 0x008fe2000ff3e0ff */
[----:B------:R-:W-:Y:S03]  /*64f0*/  @UP3 UMOV UR9, UR12 ;  /* 0x0000000c00093c82 */ /* 0x000fe60008000000 */
[----:B------:R-:W-:Y:S01]  /*6500*/  @P0 IADD3.X R199, R0, UR8, RZ, P1, !PT ;  /* 0x0000000800c70c10 */ /* 0x000fe20008ffe4ff */
[----:B------:R-:W-:Y:S01]  /*6510*/  IMAD.MOV.U32 R0, RZ, RZ, c[0x0][0x22c] ;  /* 0x00008b00ff007624 */ /* 0x000fe200078e00ff */
[CC--:B------:R-:W-:Y:S01]  /*6520*/  LEA R196, P1, R238.reuse, R234.reuse, 0x2 ;  /* 0x000000eaeec47211 */ /* 0x0c0fe200078210ff */
[----:B------:R-:W-:Y:S02]  /*6530*/  @UP3 UMOV UR8, UR7 ;  /* 0x0000000700083c82 */ /* 0x000fe40008000000 */
[----:B------:R1:W5:Y:S01]  /*6540*/  @P0 LDG.E R247, [R198.64+-0x100] ;  /* 0xffff0004c6f70981 */ /* 0x000362000c1e1900 */
[-C--:B------:R-:W-:Y:S01]  /*6550*/  LEA.HI.X.SX32 R197, R238, R235.reuse, 0x2, P1 ;  /* 0x000000ebeec57211 */ /* 0x080fe200008f16ff */
[----:B------:R-:W-:Y:S03]  /*6560*/  IMAD R0, R0, c[0x0][0x1c0], RZ ;  /* 0x0000700000007a24 */ /* 0x000fe600078e02ff */
[----:B------:R1:W5:Y:S01]  /*6570*/  @P0 LDG.E R248, [R198.64+-0xe0] ;  /* 0xffff2004c6f80981 */ /* 0x000362000c1e1900 */
[----:B------:R-:W-:Y:S04]  /*6580*/  IMAD R0, R0, 0x28, RZ ;  /* 0x0000002800007824 */ /* 0x000fe800078e02ff */
[----:B------:R2:W-:Y:S05]  /*6590*/  RED.E.ADD.F32.FTZ.RN.STRONG.GPU [R234.64], R4 ;  /* 0x00000004ea00798e */ /* 0x0005ea000c10e784 */
[----:B------:R3:W-:Y:S01]  /*65a0*/  RED.E.ADD.F32.FTZ.RN.STRONG.GPU [R196.64], R5 ;  /* 0x00000005c400798e */ /* 0x0007e2000c10e784 */
[CC--:B-1----:R-:W-:Y:S04]  /*65b0*/  LEA R198, P0, R209.reuse, R234.reuse, 0x2 ;  /* 0x000000ead1c67211 */ /* 0x0c2fe800078010ff */
[-C--:B------:R-:W-:Y:S02]  /*65c0*/  LEA.HI.X.SX32 R199, R209, R235.reuse, 0x2, P0 ;  /* 0x000000ebd1c77211 */ /* 0x080fe400000f16ff */
[-C--:B------:R-:W-:Y:S02]  /*65d0*/  LEA R204, P0, R210, R234.reuse, 0x2 ;  /* 0x000000ead2cc7211 */ /* 0x080fe400078010ff */
[-C--:B--2---:R-:W-:Y:S01]  /*65e0*/  LEA R4, P1, R208, R234.reuse, 0x2 ;  /* 0x000000ead0047211 */ /* 0x084fe200078210ff */
[----:B------:R1:W-:Y:S01]  /*65f0*/  RED.E.ADD.F32.FTZ.RN.STRONG.GPU [R198.64], R6 ;  /* 0x00000006c600798e */ /* 0x0003e2000c10e784 */
[-C--:B------:R-:W-:Y:S02]  /*6600*/  LEA.HI.X.SX32 R205, R210, R235.reuse, 0x2, P0 ;  /* 0x000000ebd2cd7211 */ /* 0x080fe400000f16ff */
[-C--:B---3--:R-:W-:Y:S01]  /*6610*/  LEA.HI.X.SX32 R5, R208, R235.reuse, 0x2, P1 ;  /* 0x000000ebd0057211 */ /* 0x088fe200008f16ff */
[----:B------:R-:W-:Y:S01]  /*6620*/  IMAD.MOV.U32 R208, RZ, RZ, c[0x0][0x22c] ;  /* 0x00008b00ffd07624 */ /* 0x000fe200078e00ff */
[----:B------:R-:W2:Y:S03]  /*6630*/  LDL R210, [R1+0x2c] ;  /* 0x00002c0001d27983 */ /* 0x000ea60000100800 */
[----:B------:R-:W-:Y:S02]  /*6640*/  IMAD R208, R208, c[0x0][0x1c0], RZ ;  /* 0x00007000d0d07a24 */ /* 0x000fe400078e02ff */
[----:B------:R3:W-:Y:S02]  /*6650*/  RED.E.ADD.F32.FTZ.RN.STRONG.GPU [R4.64], R7 ;  /* 0x000000070400798e */ /* 0x0007e4000c10e784 */
[----:B------:R-:W-:Y:S03]  /*6660*/  IMAD R208, R208, 0x30, RZ ;  /* 0x00000030d0d07824 */ /* 0x000fe600078e02ff */
[----:B------:R4:W-:Y:S01]  /*6670*/  RED.E.ADD.F32.FTZ.RN.STRONG.GPU [R204.64], R8 ;  /* 0x00000008cc00798e */ /* 0x0009e2000c10e784 */
[-C--:B-1----:R-:W-:Y:S02]  /*6680*/  LEA R198, P2, R0, R234.reuse, 0x2 ;  /* 0x000000ea00c67211 */ /* 0x082fe400078410ff */
[-C--:B------:R-:W-:Y:S02]  /*6690*/  LEA R6, P1, R208, R234.reuse, 0x2 ;  /* 0x000000ead0067211 */ /* 0x080fe400078210ff */
[-C--:B------:R-:W-:Y:S02]  /*66a0*/  LEA.HI.X.SX32 R199, R0, R235.reuse, 0x2, P2 ;  /* 0x000000eb00c77211 */ /* 0x080fe400010f16ff */
[----:B------:R-:W2:Y:S01]  /*66b0*/  LDL R0, [R1+0x10] ;  /* 0x0000100001007983 */ /* 0x000ea20000100800 */
[-C--:B---3--:R-:W-:Y:S04]  /*66c0*/  LEA.HI.X.SX32 R7, R208, R235.reuse, 0x2, P1 ;  /* 0x000000ebd0077211 */ /* 0x088fe800008f16ff */
[----:B------:R1:W-:Y:S01]  /*66d0*/  RED.E.ADD.F32.FTZ.RN.STRONG.GPU [R198.64], R9 ;  /* 0x00000009c600798e */ /* 0x0003e2000c10e784 */
[----:B------:R-:W-:Y:S01]  /*66e0*/  IMAD.MOV.U32 R208, RZ, RZ, c[0x0][0x22c] ;  /* 0x00008b00ffd07624 */ /* 0x000fe200078e00ff */
[CC--:B------:R-:W-:Y:S03]  /*66f0*/  LEA R4, P0, R215.reuse, R234.reuse, 0x2 ;  /* 0x000000ead7047211 */ /* 0x0c0fe600078010ff */
[----:B------:R-:W-:Y:S01]  /*6700*/  IMAD R208, R208, c[0x0][0x1c0], RZ ;  /* 0x00007000d0d07a24 */ /* 0x000fe200078e02ff */
[----:B------:R3:W-:Y:S01]  /*6710*/  RED.E.ADD.F32.FTZ.RN.STRONG.GPU [R6.64], R10 ;  /* 0x0000000a0600798e */ /* 0x0007e2000c10e784 */
[-C--:B------:R-:W-:Y:S02]  /*6720*/  LEA.HI.X.SX32 R5, R215, R235.reuse, 0x2, P0 ;  /* 0x000000ebd7057211 */ /* 0x080fe400000f16ff */
[----:B------:R-:W-:Y:S03]  /*6730*/  IMAD.SHL.U32 R208, R208, 0x10, RZ ;  /* 0x00000010d0d07824 */ /* 0x000fe600078e00ff */
[----:B------:R3:W-:Y:S02]  /*6740*/  RED.E.ADD.F32.FTZ.RN.STRONG.GPU [R4.64], R11 ;  /* 0x0000000b0400798e */ /* 0x0007e4000c10e784 */
[----:B------:R-:W-:Y:S03]  /*6750*/  IADD3 R208, R208, 0x20, RZ ;  /* 0x00000020d0d07810 */ /* 0x000fe60007ffe0ff */
[----:B------:R-:W-:Y:S01]  /*6760*/  RED.E.ADD.F32.FTZ.RN.STRONG.GPU [R234.64+0x80], R16 ;  /* 0x00008010ea00798e */ /* 0x000fe2000c10e784 */
[CC--:B----4-:R-:W-:Y:S04]  /*6770*/  LEA R8, P0, R208.reuse, R234.reuse, 0x2 ;  /* 0x000000ead0087211 */ /* 0x0d0fe800078010ff */
[----:B------:R-:W-:Y:S01]  /*6780*/  RED.E.ADD.F32.FTZ.RN.STRONG.GPU [R196.64+0x80], R17 ;  /* 0x00008011c400798e */ /* 0x000fe2000c10e784 */
[-C--:B-1----:R-:W-:Y:S04]  /*6790*/  LEA.HI.X.SX32 R9, R208, R235.reuse, 0x2, P0 ;  /* 0x000000ebd0097211 */ /* 0x082fe800000f16ff */
[----:B------:R-:W4:Y:S01]  /*67a0*/  LDL R199, [R1+0xc] ;  /* 0x00000c0001c77983 */ /* 0x000f220000100800 */
[C---:B------:R-:W-:Y:S02]  /*67b0*/  IADD3 R208, R211.reuse, 0x20, RZ ;  /* 0x00000020d3d07810 */ /* 0x040fe40007ffe0ff */
[----:B------:R-:W-:Y:S02]  /*67c0*/  IADD3 R211, R211, 0x20, RZ ;  /* 0x00000020d3d37810 */ /* 0x000fe40007ffe0ff */
[----:B------:R1:W-:Y:S01]  /*67d0*/  RED.E.ADD.F32.FTZ.RN.STRONG.GPU [R8.64], R18 ;  /* 0x000000120800798e */ /* 0x0003e2000c10e784 */
[----:B------:R-:W-:Y:S01]  /*67e0*/  IMAD.IADD R208, R238, 0x1, R208 ;  /* 0x00000001eed07824 */ /* 0x000fe200078e02d0 */
[-C--:B---3--:R-:W-:Y:S01]  /*67f0*/  LEA R6, P1, R212, R234.reuse, 0x2 ;  /* 0x000000ead4067211 */ /* 0x088fe200078210ff */
[C---:B------:R-:W-:Y:S02]  /*6800*/  IMAD.IADD R211, R238.reuse, 0x1, R211 ;  /* 0x00000001eed37824 */ /* 0x040fe400078e02d3 */
[----:B------:R-:W4:Y:S01]  /*6810*/  LDL R198, [R1+0x28] ;  /* 0x0000280001c67983 */ /* 0x000f220000100800 */
[----:B------:R-:W-:Y:S01]  /*6820*/  IMAD.IADD R208, R238, 0x1, R208 ;  /* 0x00000001eed07824 */ /* 0x000fe200078e02d0 */
[-C--:B------:R-:W-:Y:S01]  /*6830*/  LEA.HI.X.SX32 R7, R212, R235.reuse, 0x2, P1 ;  /* 0x000000ebd4077211 */ /* 0x080fe200008f16ff */
[C---:B------:R-:W-:Y:S02]  /*6840*/  IMAD.IADD R211, R238.reuse, 0x1, R211 ;  /* 0x00000001eed37824 */ /* 0x040fe400078e02d3 */
[----:B------:R-:W-:Y:S02]  /*6850*/  IMAD.IADD R208, R238, 0x1, R208 ;  /* 0x00000001eed07824 */ /* 0x000fe400078e02d0 */
[----:B------:R-:W-:Y:S01]  /*6860*/  RED.E.ADD.F32.FTZ.RN.STRONG.GPU [R6.64], R19 ;  /* 0x000000130600798e */ /* 0x000fe2000c10e784 */
[CC--:B------:R-:W-:Y:S04]  /*6870*/  LEA R10, P0, R211.reuse, R234.reuse, 0x2 ;  /* 0x000000ead30a7211 */ /* 0x0c0fe800078010ff */
[-C--:B------:R-:W-:Y:S01]  /*6880*/  LEA.HI.X.SX32 R11, R211, R235.reuse, 0x2, P0 ;  /* 0x000000ebd30b7211 */ /* 0x080fe200000f16ff */
[----:B------:R-:W-:Y:S04]  /*6890*/  IMAD.MOV.U32 R211, RZ, RZ, c[0x0][0x22c] ;  /* 0x00008b00ffd37624 */ /* 0x000fe800078e00ff */
[----:B------:R1:W-:Y:S01]  /*68a0*/  RED.E.ADD.F32.FTZ.RN.STRONG.GPU [R10.64], R12 ;  /* 0x0000000c0a00798e */ /* 0x0003e2000c10e784 */
[----:B------:R-:W-:Y:S01]  /*68b0*/  IMAD R211, R211, c[0x0][0x1c0], RZ ;  /* 0x00007000d3d37a24 */ /* 0x000fe200078e02ff */
[CC--:B-1----:R-:W-:Y:S03]  /*68c0*/  LEA R8, P2, R208.reuse, R234.reuse, 0x2 ;  /* 0x000000ead0087211 */ /* 0x0c2fe600078410ff */
[----:B------:R-:W-:Y:S01]  /*68d0*/  IMAD.SHL.U32 R211, R211, 0x10, RZ ;  /* 0x00000010d3d37824 */ /* 0x000fe200078e00ff */
[-C--:B------:R-:W-:Y:S01]  /*68e0*/  LEA.HI.X.SX32 R9, R208, R235.reuse, 0x2, P2 ;  /* 0x000000ebd0097211 */ /* 0x080fe200010f16ff */
[----:B------:R-:W-:Y:S03]  /*68f0*/  IMAD.MOV.U32 R208, RZ, RZ, c[0x0][0x22c] ;  /* 0x00008b00ffd07624 */ /* 0x000fe600078e00ff */
[----:B------:R-:W-:Y:S01]  /*6900*/  IADD3 R16, R211, 0x60, RZ ;  /* 0x00000060d3107810 */ /* 0x000fe20007ffe0ff */
[----:B------:R-:W-:Y:S01]  /*6910*/  IMAD.MOV.U32 R211, RZ, RZ, c[0x0][0x22c] ;  /* 0x00008b00ffd37624 */ /* 0x000fe200078e00ff */
[----:B------:R1:W-:Y:S01]  /*6920*/  RED.E.ADD.F32.FTZ.RN.STRONG.GPU [R8.64], R13 ;  /* 0x0000000d0800798e */ /* 0x0003e2000c10e784 */
[----:B------:R-:W-:Y:S02]  /*6930*/  IMAD R208, R208, c[0x0][0x1c0], RZ ;  /* 0x00007000d0d07a24 */ /* 0x000fe400078e02ff */
[----:B------:R-:W-:Y:S02]  /*6940*/  IMAD R211, R211, c[0x0][0x1c0], RZ ;  /* 0x00007000d3d37a24 */ /* 0x000fe400078e02ff */
[----:B------:R-:W-:Y:S02]  /*6950*/  IMAD.SHL.U32 R208, R208, 0x10, RZ ;  /* 0x00000010d0d07824 */ /* 0x000fe400078e00ff */
[----:B------:R-:W-:Y:S03]  /*6960*/  IMAD.SHL.U32 R211, R211, 0x10, RZ ;  /* 0x00000010d3d37824 */ /* 0x000fe600078e00ff */
[C---:B------:R-:W-:Y:S02]  /*6970*/  IADD3 R204, R208.reuse, 0x40, RZ ;  /* 0x00000040d0cc7810 */ /* 0x040fe40007ffe0ff */
[C---:B------:R-:W-:Y:S01]  /*6980*/  IADD3 R201, R208.reuse, 0x40, RZ ;  /* 0x00000040d0c97810 */ /* 0x040fe20007ffe0ff */
[----:B------:R-:W4:Y:S01]  /*6990*/  LDL R12, [R1+0x24] ;  /* 0x00002400010c7983 */ /* 0x000f220000100800 */
[----:B------:R-:W-:Y:S01]  /*69a0*/  IADD3 R200, R208, 0x40, RZ ;  /* 0x00000040d0c87810 */ /* 0x000fe20007ffe0ff */
[C---:B------:R-:W-:Y:S02]  /*69b0*/  IMAD.IADD R204, R238.reuse, 0x1, R204 ;  /* 0x00000001eecc7824 */ /* 0x040fe400078e02cc */
[C---:B------:R-:W-:Y:S02]  /*69c0*/  IMAD.IADD R201, R238.reuse, 0x1, R201 ;  /* 0x00000001eec97824 */ /* 0x040fe400078e02c9 */
[C---:B------:R-:W-:Y:S02]  /*69d0*/  IMAD.IADD R200, R238.reuse, 0x1, R200 ;  /* 0x00000001eec87824 */ /* 0x040fe400078e02c8 */
[C---:B------:R-:W-:Y:S02]  /*69e0*/  IMAD.IADD R201, R238.reuse, 0x1, R201 ;  /* 0x00000001eec97824 */ /* 0x040fe400078e02c9 */
[C---:B------:R-:W-:Y:S02]  /*69f0*/  IMAD.IADD R200, R238.reuse, 0x1, R200 ;  /* 0x00000001eec87824 */ /* 0x040fe400078e02c8 */
[----:B------:R-:W-:Y:S02]  /*6a00*/  IMAD.MOV.U32 R208, RZ, RZ, c[0x0][0x22c] ;  /* 0x00008b00ffd07624 */ /* 0x000fe400078e00ff */
[----:B------:R-:W-:Y:S01]  /*6a10*/  IMAD.IADD R200, R238, 0x1, R200 ;  /* 0x00000001eec87824 */ /* 0x000fe200078e02c8 */
[----:B-1----:R-:W4:Y:S01]  /*6a20*/  LDL R13, [R1+0x20] ;  /* 0x00002000010d7983 */ /* 0x002f220000100800 */
[----:B------:R-:W-:Y:S03]  /*6a30*/  IMAD R208, R208, c[0x0][0x1c0], RZ ;  /* 0x00007000d0d07a24 */ /* 0x000fe600078e02ff */
[-C--:B------:R-:W-:Y:S01]  /*6a40*/  LEA R8, P2, R200, R234.reuse, 0x2 ;  /* 0x000000eac8087211 */ /* 0x080fe200078410ff */
[----:B------:R-:W-:Y:S03]  /*6a50*/  IMAD.SHL.U32 R208, R208, 0x10, RZ ;  /* 0x00000010d0d07824 */ /* 0x000fe600078e00ff */
[-C--:B------:R-:W-:Y:S02]  /*6a60*/  LEA.HI.X.SX32 R9, R200, R235.reuse, 0x2, P2 ;  /* 0x000000ebc8097211 */ /* 0x080fe400010f16ff */
[----:B------:R-:W-:Y:S05]  /*6a70*/  IADD3 R17, R208, 0x60, RZ ;  /* 0x00000060d0117810 */ /* 0x000fea0007ffe0ff */
[----:B------:R-:W-:Y:S01]  /*6a80*/  IMAD.IADD R17, R238, 0x1, R17 ;  /* 0x00000001ee117824 */ /* 0x000fe200078e0211 */
[CC--:B--2---:R-:W-:Y:S04]  /*6a90*/  LEA R6, P0, R210.reuse, R234.reuse, 0x2 ;  /* 0x000000ead2067211 */ /* 0x0c4fe800078010ff */
[-C--:B------:R-:W-:Y:S02]  /*6aa0*/  LEA.HI.X.SX32 R7, R210, R235.reuse, 0x2, P0 ;  /* 0x000000ebd2077211 */ /* 0x080fe400000f16ff */
[CC--:B------:R-:W-:Y:S04]  /*6ab0*/  LEA R4, P1, R0.reuse, R234.reuse, 0x2 ;  /* 0x000000ea00047211 */ /* 0x0c0fe800078210ff */
[-C--:B------:R-:W-:Y:S01]  /*6ac0*/  LEA.HI.X.SX32 R5, R0, R235.reuse, 0x2, P1 ;  /* 0x000000eb00057211 */ /* 0x080fe200008f16ff */
[----:B------:R-:W-:Y:S04]  /*6ad0*/  IMAD.MOV.U32 R0, RZ, RZ, c[0x0][0x22c] ;  /* 0x00008b00ff007624 */ /* 0x000fe800078e00ff */
[----:B------:R1:W-:Y:S01]  /*6ae0*/  RED.E.ADD.F32.FTZ.RN.STRONG.GPU [R4.64], R14 ;  /* 0x0000000e0400798e */ /* 0x0003e2000c10e784 */
[----:B------:R-:W-:Y:S04]  /*6af0*/  IMAD R0, R0, c[0x0][0x1c0], RZ ;  /* 0x0000700000007a24 */ /* 0x000fe800078e02ff */
[----:B------:R-:W-:Y:S01]  /*6b00*/  IMAD.SHL.U32 R0, R0, 0x10, RZ ;  /* 0x0000001000007824 */ /* 0x000fe200078e00ff */
[----:B------:R2:W-:Y:S04]  /*6b10*/  RED.E.ADD.F32.FTZ.RN.STRONG.GPU [R6.64], R15 ;  /* 0x0000000f0600798e */ /* 0x0005e8000c10e784 */
[----:B------:R-:W-:Y:S01]  /*6b20*/  IADD3 R0, R0, 0x40, RZ ;  /* 0x0000004000007810 */ /* 0x000fe20007ffe0ff */
[----:B------:R-:W-:Y:S05]  /*6b30*/  RED.E.ADD.F32.FTZ.RN.STRONG.GPU [R234.64+0x100], R84 ;  /* 0x00010054ea00798e */ /* 0x000fea000c10e784 */
[----:B------:R-:W-:Y:S01]  /*6b40*/  RED.E.ADD.F32.FTZ.RN.STRONG.GPU [R196.64+0x100], R85 ;  /* 0x00010055c400798e */ /* 0x000fe2000c10e784 */
[CC--:B-1----:R-:W-:Y:S04]  /*6b50*/  LEA R4, P0, R0.reuse, R234.reuse, 0x2 ;  /* 0x000000ea00047211 */ /* 0x0c2fe800078010ff */
[----:B------:R-:W3:Y:S01]  /*6b60*/  LDL R14, [R1+0x4] ;  /* 0x00000400010e7983 */ /* 0x000ee20000100800 */
[-C--:B------:R-:W-:Y:S04]  /*6b70*/  LEA.HI.X.SX32 R5, R0, R235.reuse, 0x2, P0 ;  /* 0x000000eb00057211 */ /* 0x080fe800000f16ff */
[----:B------:R-:W3:Y:S01]  /*6b80*/  LDL R0, [R1+0x8] ;  /* 0x0000080001007983 */ /* 0x000ee20000100800 */
[CC--:B--2---:R-:W-:Y:S02]  /*6b90*/  LEA R6, P1, R204.reuse, R234.reuse, 0x2 ;  /* 0x000000eacc067211 */ /* 0x0c4fe400078210ff */
[CC--:B------:R-:W-:Y:S02]  /*6ba0*/  LEA R10, P0, R201.reuse, R234.reuse, 0x2 ;  /* 0x000000eac90a7211 */ /* 0x0c0fe400078010ff */
[----:B------:R4:W-:Y:S01]  /*6bb0*/  RED.E.ADD.F32.FTZ.RN.STRONG.GPU [R4.64], R86 ;  /* 0x000000560400798e */ /* 0x0009e2000c10e784 */
[-C--:B------:R-:W-:Y:S02]  /*6bc0*/  LEA.HI.X.SX32 R7, R204, R235.reuse, 0x2, P1 ;  /* 0x000000ebcc077211 */ /* 0x080fe400008f16ff */
[-C--:B------:R-:W-:Y:S02]  /*6bd0*/  LEA.HI.X.SX32 R11, R201, R235.reuse, 0x2, P0 ;  /* 0x000000ebc90b7211 */ /* 0x080fe400000f16ff */
[----:B------:R-:W-:Y:S01]  /*6be0*/  IADD3 R15, R208, 0x60, RZ ;  /* 0x00000060d00f7810 */ /* 0x000fe20007ffe0ff */
[----:B------:R1:W-:Y:S04]  /*6bf0*/  RED.E.ADD.F32.FTZ.RN.STRONG.GPU [R6.64], R87 ;  /* 0x000000570600798e */ /* 0x0003e8000c10e784 */
[C---:B------:R-:W-:Y:S01]  /*6c00*/  IMAD.IADD R15, R238.reuse, 0x1, R15 ;  /* 0x00000001ee0f7824 */ /* 0x040fe200078e020f */
[----:B------:R-:W-:Y:S03]  /*6c10*/  RED.E.ADD.F32.FTZ.RN.STRONG.GPU [R10.64], R88 ;  /* 0x000000580a00798e */ /* 0x000fe6000c10e784 */
[C---:B------:R-:W-:Y:S02]  /*6c20*/  IMAD.IADD R15, R238.reuse, 0x1, R15 ;  /* 0x00000001ee0f7824 */ /* 0x040fe400078e020f */
[----:B------:R2:W-:Y:S02]  /*6c30*/  RED.E.ADD.F32.FTZ.RN.STRONG.GPU [R8.64], R89 ;  /* 0x000000590800798e */ /* 0x0005e4000c10e784 */
[----:B------:R-:W-:Y:S03]  /*6c40*/  IMAD.IADD R15, R238, 0x1, R15 ;  /* 0x00000001ee0f7824 */ /* 0x000fe600078e020f */
[----:B------:R-:W-:Y:S01]  /*6c50*/  LDSM.16.MT88.4 R84, [R2+0x4000] ;  /* 0x004000000254783b */ /* 0x000fe20000004200 */
[CC--:B----4-:R-:W-:Y:S04]  /*6c60*/  LEA R4, P1, R199.reuse, R234.reuse, 0x2 ;  /* 0x000000eac7047211 */ /* 0x0d0fe800078210ff */
[-C--:B------:R-:W-:Y:S02]  /*6c70*/  LEA.HI.X.SX32 R5, R199, R235.reuse, 0x2, P1 ;  /* 0x000000ebc7057211 */ /* 0x080fe400008f16ff */
[CC--:B-1----:R-:W-:Y:S03]  /*6c80*/  LEA R6, P0, R198.reuse, R234.reuse, 0x2 ;  /* 0x000000eac6067211 */ /* 0x0c2fe600078010ff */
[----:B------:R1:W-:Y:S01]  /*6c90*/  RED.E.ADD.F32.FTZ.RN.STRONG.GPU [R4.64], R90 ;  /* 0x0000005a0400798e */ /* 0x0003e2000c10e784 */
[-C--:B------:R-:W-:Y:S05]  /*6ca0*/  LEA.HI.X.SX32 R7, R198, R235.reuse, 0x2, P0 ;  /* 0x000000ebc6077211 */ /* 0x080fea00000f16ff */
[----:B------:R4:W-:Y:S01]  /*6cb0*/  RED.E.ADD.F32.FTZ.RN.STRONG.GPU [R6.64], R91 ;  /* 0x0000005b0600798e */ /* 0x0009e2000c10e784 */
[CC--:B--2---:R-:W-:Y:S04]  /*6cc0*/  LEA R8, P2, R15.reuse, R234.reuse, 0x2 ;  /* 0x000000ea0f087211 */ /* 0x0c4fe800078410ff */
[----:B------:R-:W-:Y:S01]  /*6cd0*/  RED.E.ADD.F32.FTZ.RN.STRONG.GPU [R234.64+0x180], R96 ;  /* 0x00018060ea00798e */ /* 0x000fe2000c10e784 */
[-C--:B------:R-:W-:Y:S04]  /*6ce0*/  LEA.HI.X.SX32 R9, R15, R235.reuse, 0x2, P2 ;  /* 0x000000eb0f097211 */ /* 0x080fe800010f16ff */
[----:B------:R-:W-:Y:S05]  /*6cf0*/  RED.E.ADD.F32.FTZ.RN.STRONG.GPU [R196.64+0x180], R97 ;  /* 0x00018061c400798e */ /* 0x000fea000c10e784 */
[----:B------:R-:W-:Y:S01]  /*6d00*/  LDSM.16.MT88.4 R88, [R2+0x6000] ;  /* 0x006000000258783b */ /* 0x000fe20000004200 */
[CC--:B-1----:R-:W-:Y:S04]  /*6d10*/  LEA R4, P0, R16.reuse, R234.reuse, 0x2 ;  /* 0x000000ea10047211 */ /* 0x0c2fe800078010ff */
[-C--:B------:R-:W-:Y:S02]  /*6d20*/  LEA.HI.X.SX32 R5, R16, R235.reuse, 0x2, P0 ;  /* 0x000000eb10057211 */ /* 0x080fe400000f16ff */
[----:B------:R-:W-:Y:S01]  /*6d30*/  IADD3 R16, R208, 0x60, RZ ;  /* 0x00000060d0107810 */ /* 0x000fe20007ffe0ff */
[----:B------:R-:W-:Y:S01]  /*6d40*/  IMAD.MOV.U32 R208, RZ, RZ, c[0x0][0x22c] ;  /* 0x00008b00ffd07624 */ /* 0x000fe200078e00ff */
[CC--:B----4-:R-:W-:Y:S01]  /*6d50*/  LEA R6, P1, R17.reuse, R234.reuse, 0x2 ;  /* 0x000000ea11067211 */ /* 0x0d0fe200078210ff */
[----:B------:R-:W-:Y:S02]  /*6d60*/  RED.E.ADD.F32.FTZ.RN.STRONG.GPU [R4.64], R98 ;  /* 0x000000620400798e */ /* 0x000fe4000c10e784 */
[----:B------:R-:W-:Y:S01]  /*6d70*/  IMAD.IADD R16, R238, 0x1, R16 ;  /* 0x00000001ee107824 */ /* 0x000fe200078e0210 */
[-C--:B------:R-:W-:Y:S01]  /*6d80*/  LEA.HI.X.SX32 R7, R17, R235.reuse, 0x2, P1 ;  /* 0x000000eb11077211 */ /* 0x080fe200008f16ff */
[----:B------:R-:W-:Y:S02]  /*6d90*/  IMAD R208, R208, c[0x0][0x1c0], RZ ;  /* 0x00007000d0d07a24 */ /* 0x000fe400078e02ff */
[----:B------:R-:W-:Y:S02]  /*6da0*/  IMAD.IADD R16, R238, 0x1, R16 ;  /* 0x00000001ee107824 */ /* 0x000fe400078e0210 */
[----:B------:R1:W-:Y:S01]  /*6db0*/  RED.E.ADD.F32.FTZ.RN.STRONG.GPU [R6.64], R99 ;  /* 0x000000630600798e */ /* 0x0003e2000c10e784 */
[----:B------:R-:W-:Y:S02]  /*6dc0*/  IMAD.SHL.U32 R208, R208, 0x10, RZ ;  /* 0x00000010d0d07824 */ /* 0x000fe400078e00ff */
[-C--:B------:R-:W-:Y:S02]  /*6dd0*/  LEA R10, P0, R16, R234.reuse, 0x2 ;  /* 0x000000ea100a7211 */ /* 0x080fe400078010ff */
[----:B------:R-:W-:Y:S01]  /*6de0*/  LDSM.16.MT88.4 R96, [R220+0x28800] ;  /* 0x02880000dc60783b */ /* 0x000fe20000004200 */
[----:B------:R-:W-:Y:S02]  /*6df0*/  IADD3 R17, R208, 0x80, RZ ;  /* 0x00000080d0117810 */ /* 0x000fe40007ffe0ff */
[-C--:B------:R-:W-:Y:S02]  /*6e00*/  LEA.HI.X.SX32 R11, R16, R235.reuse, 0x2, P0 ;  /* 0x000000eb100b7211 */ /* 0x080fe400000f16ff */
[----:B------:R-:W-:Y:S01]  /*6e10*/  IADD3 R16, R208, 0x80, RZ ;  /* 0x00000080d0107810 */ /* 0x000fe20007ffe0ff */
[----:B------:R-:W-:Y:S01]  /*6e20*/  IMAD.IADD R17, R238, 0x1, R17 ;  /* 0x00000001ee117824 */ /* 0x000fe200078e0211 */
[----:B------:R-:W-:Y:S01]  /*6e30*/  IADD3 R15, R208, 0x80, RZ ;  /* 0x00000080d00f7810 */ /* 0x000fe20007ffe0ff */
[----:B------:R-:W-:Y:S01]  /*6e40*/  RED.E.ADD.F32.FTZ.RN.STRONG.GPU [R10.64], R92 ;  /* 0x0000005c0a00798e */ /* 0x000fe2000c10e784 */
[----:B------:R-:W-:Y:S02]  /*6e50*/  IMAD.MOV.U32 R208, RZ, RZ, c[0x0][0x22c] ;  /* 0x00008b00ffd07624 */ /* 0x000fe400078e00ff */
[C---:B------:R-:W-:Y:S02]  /*6e60*/  IMAD.IADD R16, R238.reuse, 0x1, R16 ;  /* 0x00000001ee107824 */ /* 0x040fe400078e0210 */
[----:B------:R2:W-:Y:S01]  /*6e70*/  RED.E.ADD.F32.FTZ.RN.STRONG.GPU [R8.64], R93 ;  /* 0x0000005d0800798e */ /* 0x0005e2000c10e784 */
[C---:B------:R-:W-:Y:S02]  /*6e80*/  IMAD.IADD R15, R238.reuse, 0x1, R15 ;  /* 0x00000001ee0f7824 */ /* 0x040fe400078e020f */
[C---:B------:R-:W-:Y:S02]  /*6e90*/  IMAD.IADD R16, R238.reuse, 0x1, R16 ;  /* 0x00000001ee107824 */ /* 0x040fe400078e0210 */
[----:B------:R-:W-:Y:S02]  /*6ea0*/  IMAD.IADD R15, R238, 0x1, R15 ;  /* 0x00000001ee0f7824 */ /* 0x000fe400078e020f */
[----:B------:R-:W-:Y:S01]  /*6eb0*/  IMAD R208, R208, c[0x0][0x1c0], RZ ;  /* 0x00007000d0d07a24 */ /* 0x000fe200078e02ff */
[-C--:B-1----:R-:W-:Y:S01]  /*6ec0*/  LEA R6, P0, R12, R234.reuse, 0x2 ;  /* 0x000000ea0c067211 */ /* 0x082fe200078010ff */
[----:B------:R-:W-:Y:S02]  /*6ed0*/  IMAD.IADD R15, R238, 0x1, R15 ;  /* 0x00000001ee0f7824 */ /* 0x000fe400078e020f */
[----:B------:R-:W-:Y:S01]  /*6ee0*/  IMAD.SHL.U32 R208, R208, 0x10, RZ ;  /* 0x00000010d0d07824 */ /* 0x000fe200078e00ff */
[-C--:B------:R-:W-:Y:S02]  /*6ef0*/  LEA.HI.X.SX32 R7, R12, R235.reuse, 0x2, P0 ;  /* 0x000000eb0c077211 */ /* 0x080fe400000f16ff */
[----:B------:R-:W4:Y:S01]  /*6f00*/  LDL R12, [R1] ;  /* 0x00000000010c7983 */ /* 0x000f220000100800 */
[CC--:B--2---:R-:W-:Y:S04]  /*6f10*/  LEA R8, P2, R15.reuse, R234.reuse, 0x2 ;  /* 0x000000ea0f087211 */ /* 0x0c4fe800078410ff */
[-C--:B------:R-:W-:Y:S02]  /*6f20*/  LEA.HI.X.SX32 R9, R15, R235.reuse, 0x2, P2 ;  /* 0x000000eb0f097211 */ /* 0x080fe400010f16ff */
[----:B------:R-:W-:Y:S05]  /*6f30*/  IADD3 R15, R208, 0xa0, RZ ;  /* 0x000000a0d00f7810 */ /* 0x000fea0007ffe0ff */
[----:B------:R-:W-:Y:S01]  /*6f40*/  IMAD.IADD R15, R238, 0x1, R15 ;  /* 0x00000001ee0f7824 */ /* 0x000fe200078e020f */
[CC--:B---3--:R-:W-:Y:S04]  /*6f50*/  LEA R4, P1, R0.reuse, R234.reuse, 0x2 ;  /* 0x000000ea00047211 */ /* 0x0c8fe800078210ff */
        /* <DEDUP_REMOVED lines=8> */
[----:B------:R-:W-:Y:S05]  /*6fe0*/  RED.E.ADD.F32.FTZ.RN.STRONG.GPU [R196.64+0x200], R101 ;  /* 0x00020065c400798e */ /* 0x000fea000c10e784 */
[----:B------:R-:W-:Y:S01]  /*6ff0*/  LDSM.16.MT88.4 R92, [R2+0x800] ;  /* 0x00080000025c783b */ /* 0x000fe20000004200 */
[CC--:B-1----:R-:W-:Y:S04]  /*7000*/  LEA R4, P0, R0.reuse, R234.reuse, 0x2 ;  /* 0x000000ea00047211 */ /* 0x0c2fe800078010ff */
[-C--:B------:R-:W-:Y:S02]  /*7010*/  LEA.HI.X.SX32 R5, R0, R235.reuse, 0x2, P0 ;  /* 0x000000eb00057211 */ /* 0x080fe400000f16ff */
[----:B------:R-:W3:Y:S01]  /*7020*/  LDL R0, [R1+0x1c] ;  /* 0x00001c0001007983 */ /* 0x000ee20000100800 */
[CC--:B--2---:R-:W-:Y:S02]  /*7030*/  LEA R6, P1, R17.reuse, R234.reuse, 0x2 ;  /* 0x000000ea11067211 */ /* 0x0c4fe400078210ff */
[CC--:B------:R-:W-:Y:S02]  /*7040*/  LEA R10, P0, R16.reuse, R234.reuse, 0x2 ;  /* 0x000000ea100a7211 */ /* 0x0c0fe400078010ff */
[----:B------:R1:W-:Y:S01]  /*7050*/  RED.E.ADD.F32.FTZ.RN.STRONG.GPU [R4.64], R102 ;  /* 0x000000660400798e */ /* 0x0003e2000c10e784 */
[-C--:B------:R-:W-:Y:S02]  /*7060*/  LEA.HI.X.SX32 R7, R17, R235.reuse, 0x2, P1 ;  /* 0x000000eb11077211 */ /* 0x080fe400008f16ff */
[-C--:B------:R-:W-:Y:S02]  /*7070*/  LEA.HI.X.SX32 R11, R16, R235.reuse, 0x2, P0 ;  /* 0x000000eb100b7211 */ /* 0x080fe400000f16ff */
[----:B------:R-:W-:Y:S05]  /*7080*/  LDSM.16.MT88.4 R16, [R2+0x2000] ;  /* 0x002000000210783b */ /* 0x000fea0000004200 */
[----:B------:R2:W-:Y:S05]  /*7090*/  RED.E.ADD.F32.FTZ.RN.STRONG.GPU [R6.64], R103 ;  /* 0x000000670600798e */ /* 0x0005ea000c10e784 */
[----:B------:R-:W-:Y:S05]  /*70a0*/  RED.E.ADD.F32.FTZ.RN.STRONG.GPU [R10.64], R104 ;  /* 0x000000680a00798e */ /* 0x000fea000c10e784 */
[----:B------:R-:W-:Y:S05]  /*70b0*/  RED.E.ADD.F32.FTZ.RN.STRONG.GPU [R8.64], R105 ;  /* 0x000000690800798e */ /* 0x000fea000c10e784 */
[----:B------:R-:W-:Y:S01]  /*70c0*/  LDSM.16.MT88.4 R100, [R2+0x2800] ;  /* 0x002800000264783b */ /* 0x000fe20000004200 */
[CC--:B-1----:R-:W-:Y:S04]  /*70d0*/  LEA R4, P1, R14.reuse, R234.reuse, 0x2 ;  /* 0x000000ea0e047211 */ /* 0x0c2fe800078210ff */
[-C--:B------:R-:W-:Y:S02]  /*70e0*/  LEA.HI.X.SX32 R5, R14, R235.reuse, 0x2, P1 ;  /* 0x000000eb0e057211 */ /* 0x080fe400008f16ff */
[----:B------:R-:W-:Y:S03]  /*70f0*/  IADD3 R14, R208, 0xa0, RZ ;  /* 0x000000a0d00e7810 */ /* 0x000fe60007ffe0ff */
[----:B------:R1:W-:Y:S01]  /*7100*/  RED.E.ADD.F32.FTZ.RN.STRONG.GPU [R4.64], R106 ;  /* 0x0000006a0400798e */ /* 0x0003e2000c10e784 */
[CC--:B--2---:R-:W-:Y:S01]  /*7110*/  LEA R6, P0, R13.reuse, R234.reuse, 0x2 ;  /* 0x000000ea0d067211 */ /* 0x0c4fe200078010ff */
[C---:B------:R-:W-:Y:S03]  /*7120*/  IMAD.IADD R14, R238.reuse, 0x1, R14 ;  /* 0x00000001ee0e7824 */ /* 0x040fe600078e020e */
[-C--:B------:R-:W-:Y:S01]  /*7130*/  LEA.HI.X.SX32 R7, R13, R235.reuse, 0x2, P0 ;  /* 0x000000eb0d077211 */ /* 0x080fe200000f16ff */
[----:B------:R-:W-:Y:S01]  /*7140*/  IMAD.IADD R14, R238, 0x1, R14 ;  /* 0x00000001ee0e7824 */ /* 0x000fe200078e020e */
[----:B------:R-:W-:Y:S03]  /*7150*/  IADD3 R13, R211, 0xa0, RZ ;  /* 0x000000a0d30d7810 */ /* 0x000fe60007ffe0ff */
[----:B------:R2:W-:Y:S05]  /*7160*/  RED.E.ADD.F32.FTZ.RN.STRONG.GPU [R6.64], R107 ;  /* 0x0000006b0600798e */ /* 0x0005ea000c10e784 */
[----:B------:R-:W-:Y:S05]  /*7170*/  RED.E.ADD.F32.FTZ.RN.STRONG.GPU [R234.64+0x280], R112 ;  /* 0x00028070ea00798e */ /* 0x000fea000c10e784 */
[----:B------:R-:W-:Y:S05]  /*7180*/  RED.E.ADD.F32.FTZ.RN.STRONG.GPU [R196.64+0x280], R113 ;  /* 0x00028071c400798e */ /* 0x000fea000c10e784 */
[----:B------:R-:W-:Y:S01]  /*7190*/  LDSM.16.MT88.4 R104, [R2+0x4800] ;  /* 0x004800000268783b */ /* 0x000fe20000004200 */
[CC--:B-1----:R-:W-:Y:S04]  /*71a0*/  LEA R4, P0, R13.reuse, R234.reuse, 0x2 ;  /* 0x000000ea0d047211 */ /* 0x0c2fe800078010ff */
[-C--:B------:R-:W-:Y:S02]  /*71b0*/  LEA.HI.X.SX32 R5, R13, R235.reuse, 0x2, P0 ;  /* 0x000000eb0d057211 */ /* 0x080fe400000f16ff */
[----:B------:R-:W-:Y:S01]  /*71c0*/  IADD3 R13, R208, 0xa0, RZ ;  /* 0x000000a0d00d7810 */ /* 0x000fe20007ffe0ff */
[----:B------:R-:W-:Y:S01]  /*71d0*/  IMAD.MOV.U32 R208, RZ, RZ, c[0x0][0x22c] ;  /* 0x00008b00ffd07624 */ /* 0x000fe200078e00ff */
[-C--:B------:R-:W-:Y:S01]  /*71e0*/  LEA R10, P0, R14, R234.reuse, 0x2 ;  /* 0x000000ea0e0a7211 */ /* 0x080fe200078010ff */
[----:B------:R4:W-:Y:S01]  /*71f0*/  RED.E.ADD.F32.FTZ.RN.STRONG.GPU [R4.64], R114 ;  /* 0x000000720400798e */ /* 0x0009e2000c10e784 */
[CC--:B--2---:R-:W-:Y:S01]  /*7200*/  LEA R6, P1, R15.reuse, R234.reuse, 0x2 ;  /* 0x000000ea0f067211 */ /* 0x0c4fe200078210ff */
[----:B------:R-:W-:Y:S01]  /*7210*/  IMAD.IADD R13, R238, 0x1, R13 ;  /* 0x00000001ee0d7824 */ /* 0x000fe200078e020d */
[-C--:B------:R-:W-:Y:S01]  /*7220*/  LEA.HI.X.SX32 R11, R14, R235.reuse, 0x2, P0 ;  /* 0x000000eb0e0b7211 */ /* 0x080fe200000f16ff */
[----:B------:R-:W-:Y:S01]  /*7230*/  IMAD R208, R208, c[0x0][0x1c0], RZ ;  /* 0x00007000d0d07a24 */ /* 0x000fe200078e02ff */
[-C--:B------:R-:W-:Y:S01]  /*7240*/  LEA.HI.X.SX32 R7, R15, R235.reuse, 0x2, P1 ;  /* 0x000000eb0f077211 */ /* 0x080fe200008f16ff */
[----:B------:R-:W-:Y:S01]  /*7250*/  IMAD.IADD R13, R238, 0x1, R13 ;  /* 0x00000001ee0d7824 */ /* 0x000fe200078e020d */
[C---:B------:R-:W-:Y:S01]  /*7260*/  IADD3 R15, R209.reuse, 0xe0, RZ ;  /* 0x000000e0d10f7810 */ /* 0x040fe20007ffe0ff */
[----:B------:R-:W-:Y:S01]  /*7270*/  IMAD.SHL.U32 R208, R208, 0x10, RZ ;  /* 0x00000010d0d07824 */ /* 0x000fe200078e00ff */
[----:B------:R-:W-:Y:S01]  /*7280*/  IADD3 R14, R209, 0xe0, RZ ;  /* 0x000000e0d10e7810 */ /* 0x000fe20007ffe0ff */
[C---:B------:R-:W-:Y:S01]  /*7290*/  IMAD.IADD R13, R238.reuse, 0x1, R13 ;  /* 0x00000001ee0d7824 */ /* 0x040fe200078e020d */
[----:B------:R-:W-:Y:S03]  /*72a0*/  RED.E.ADD.F32.FTZ.RN.STRONG.GPU [R6.64], R115 ;  /* 0x000000730600798e */ /* 0x000fe6000c10e784 */
[C---:B------:R-:W-:Y:S01]  /*72b0*/  IMAD.IADD R14, R238.reuse, 0x1, R14 ;  /* 0x00000001ee0e7824 */ /* 0x040fe200078e020e */
[CC--:B------:R-:W-:Y:S01]  /*72c0*/  LEA R8, P2, R13.reuse, R234.reuse, 0x2 ;  /* 0x000000ea0d087211 */ /* 0x0c0fe200078410ff */
[----:B------:R-:W-:Y:S02]  /*72d0*/  RED.E.ADD.F32.FTZ.RN.STRONG.GPU [R10.64], R108 ;  /* 0x0000006c0a00798e */ /* 0x000fe4000c10e784 */
[----:B------:R-:W-:Y:S01]  /*72e0*/  IMAD.IADD R14, R238, 0x1, R14 ;  /* 0x00000001ee0e7824 */ /* 0x000fe200078e020e */
[-C--:B------:R-:W-:Y:S02]  /*72f0*/  LEA.HI.X.SX32 R9, R13, R235.reuse, 0x2, P2 ;  /* 0x000000eb0d097211 */ /* 0x080fe400010f16ff */
[----:B------:R-:W-:Y:S03]  /*7300*/  IADD3 R13, R208, 0xc0, RZ ;  /* 0x000000c0d00d7810 */ /* 0x000fe60007ffe0ff */
[----:B------:R1:W-:Y:S01]  /*7310*/  RED.E.ADD.F32.FTZ.RN.STRONG.GPU [R8.64], R109 ;  /* 0x0000006d0800798e */ /* 0x0003e2000c10e784 */
[CC--:B----4-:R-:W-:Y:S04]  /*7320*/  LEA R4, P1, R12.reuse, R234.reuse, 0x2 ;  /* 0x000000ea0c047211 */ /* 0x0d0fe800078210ff */
[-C--:B------:R-:W-:Y:S02]  /*7330*/  LEA.HI.X.SX32 R5, R12, R235.reuse, 0x2, P1 ;  /* 0x000000eb0c057211 */ /* 0x080fe400008f16ff */
[----:B------:R-:W-:Y:S03]  /*7340*/  IADD3 R12, R208, 0xc0, RZ ;  /* 0x000000c0d00c7810 */ /* 0x000fe60007ffe0ff */
[----:B------:R2:W-:Y:S02]  /*7350*/  RED.E.ADD.F32.FTZ.RN.STRONG.GPU [R4.64], R110 ;  /* 0x0000006e0400798e */ /* 0x0005e4000c10e784 */
[C---:B------:R-:W-:Y:S04]  /*7360*/  IMAD.IADD R12, R238.reuse, 0x1, R12 ;  /* 0x00000001ee0c7824 */ /* 0x040fe800078e020c */
[----:B------:R-:W-:Y:S01]  /*7370*/  IMAD.IADD R12, R238, 0x1, R12 ;  /* 0x00000001ee0c7824 */ /* 0x000fe200078e020c */
[CC--:B-1----:R-:W-:Y:S04]  /*7380*/  LEA R8, P2, R252.reuse, R234.reuse, 0x2 ;  /* 0x000000eafc087211 */ /* 0x0c2fe800078410ff */
[-C--:B------:R-:W-:Y:S02]  /*7390*/  LEA.HI.X.SX32 R9, R252, R235.reuse, 0x2, P2 ;  /* 0x000000ebfc097211 */ /* 0x080fe400010f16ff */
[CC--:B---3--:R-:W-:Y:S04]  /*73a0*/  LEA R6, P0, R0.reuse, R234.reuse, 0x2 ;  /* 0x000000ea00067211 */ /* 0x0c8fe800078010ff */
[-C--:B------:R-:W-:Y:S02]  /*73b0*/  LEA.HI.X.SX32 R7, R0, R235.reuse, 0x2, P0 ;  /* 0x000000eb00077211 */ /* 0x080fe400000f16ff */
[CC--:B--2---:R-:W-:Y:S02]  /*73c0*/  LEA R4, P0, R13.reuse, R234.reuse, 0x2 ;  /* 0x000000ea0d047211 */ /* 0x0c4fe400078010ff */
[----:B------:R-:W-:Y:S01]  /*73d0*/  IADD3 R0, R208, 0xc0, RZ ;  /* 0x000000c0d0007810 */ /* 0x000fe20007ffe0ff */
[----:B------:R1:W-:Y:S01]  /*73e0*/  RED.E.ADD.F32.FTZ.RN.STRONG.GPU [R6.64], R111 ;  /* 0x0000006f0600798e */ /* 0x0003e2000c10e784 */
[-C--:B------:R-:W-:Y:S02]  /*73f0*/  LEA.HI.X.SX32 R5, R13, R235.reuse, 0x2, P0 ;  /* 0x000000eb0d057211 */ /* 0x080fe400000f16ff */
[-C--:B------:R-:W-:Y:S01]  /*7400*/  LEA R10, P0, R12, R234.reuse, 0x2 ;  /* 0x000000ea0c0a7211 */ /* 0x080fe200078010ff */
[----:B------:R-:W-:Y:S01]  /*7410*/  IMAD.IADD R0, R238, 0x1, R0 ;  /* 0x00000001ee007824 */ /* 0x000fe200078e0200 */
[----:B------:R-:W-:Y:S02]  /*7420*/  RED.E.ADD.F32.FTZ.RN.STRONG.GPU [R234.64+0x300], R116 ;  /* 0x00030074ea00798e */ /* 0x000fe4000c10e784 */
[-C--:B------:R-:W-:Y:S03]  /*7430*/  LEA.HI.X.SX32 R11, R12, R235.reuse, 0x2, P0 ;  /* 0x000000eb0c0b7211 */ /* 0x080fe600000f16ff */
[----:B------:R-:W-:Y:S05]  /*7440*/  RED.E.ADD.F32.FTZ.RN.STRONG.GPU [R196.64+0x300], R117 ;  /* 0x00030075c400798e */ /* 0x000fea000c10e784 */
[----:B------:R2:W-:Y:S05]  /*7450*/  RED.E.ADD.F32.FTZ.RN.STRONG.GPU [R4.64], R118 ;  /* 0x000000760400798e */ /* 0x0005ea000c10e784 */
[----:B------:R-:W-:Y:S01]  /*7460*/  LDSM.16.MT88.4 R108, [R2+0x6800] ;  /* 0x00680000026c783b */ /* 0x000fe20000004200 */
[CC--:B-1----:R-:W-:Y:S04]  /*7470*/  LEA R6, P1, R0.reuse, R234.reuse, 0x2 ;  /* 0x000000ea00067211 */ /* 0x0c2fe800078210ff */
[-C--:B------:R-:W-:Y:S01]  /*7480*/  LEA.HI.X.SX32 R7, R0, R235.reuse, 0x2, P1 ;  /* 0x000000eb00077211 */ /* 0x080fe200008f16ff */
[----:B------:R-:W-:Y:S04]  /*7490*/  IMAD.IADD R0, R238, 0x1, R251 ;  /* 0x00000001ee007824 */ /* 0x000fe800078e02fb */
[----:B------:R1:W-:Y:S05]  /*74a0*/  RED.E.ADD.F32.FTZ.RN.STRONG.GPU [R6.64], R119 ;  /* 0x000000770600798e */ /* 0x0003ea000c10e784 */
[----:B------:R3:W-:Y:S01]  /*74b0*/  RED.E.ADD.F32.FTZ.RN.STRONG.GPU [R10.64], R120 ;  /* 0x000000780a00798e */ /* 0x0007e2000c10e784 */
[CC--:B--2---:R-:W-:Y:S04]  /*74c0*/  LEA R4, P1, R251.reuse, R234.reuse, 0x2 ;  /* 0x000000eafb047211 */ /* 0x0c4fe800078210ff */
[----:B------:R2:W-:Y:S01]  /*74d0*/  RED.E.ADD.F32.FTZ.RN.STRONG.GPU [R8.64], R121 ;  /* 0x000000790800798e */ /* 0x0005e2000c10e784 */
[-C--:B------:R-:W-:Y:S05]  /*74e0*/  LEA.HI.X.SX32 R5, R251, R235.reuse, 0x2, P1 ;  /* 0x000000ebfb057211 */ /* 0x080fea00008f16ff */
[----:B------:R4:W-:Y:S01]  /*74f0*/  RED.E.ADD.F32.FTZ.RN.STRONG.GPU [R4.64], R122 ;  /* 0x0000007a0400798e */ /* 0x0009e2000c10e784 */
[CC--:B-1----:R-:W-:Y:S04]  /*7500*/  LEA R6, P0, R0.reuse, R234.reuse, 0x2 ;  /* 0x000000ea00067211 */ /* 0x0c2fe800078010ff */
[-C--:B------:R-:W-:Y:S02]  /*7510*/  LEA.HI.X.SX32 R7, R0, R235.reuse, 0x2, P0 ;  /* 0x000000eb00077211 */ /* 0x080fe400000f16ff */
[----:B------:R-:W-:Y:S02]  /*7520*/  IADD3 R0, R209, 0xe0, RZ ;  /* 0x000000e0d1007810 */ /* 0x000fe40007ffe0ff */
[-C--:B---3--:R-:W-:Y:S01]  /*7530*/  LEA R10, P3, R14, R234.reuse, 0x2 ;  /* 0x000000ea0e0a7211 */ /* 0x088fe200078610ff */
[----:B------:R1:W-:Y:S01]  /*7540*/  RED.E.ADD.F32.FTZ.RN.STRONG.GPU [R6.64], R123 ;  /* 0x0000007b0600798e */ /* 0x0003e2000c10e784 */
[-C--:B--2---:R-:W-:Y:S01]  /*7550*/  LEA R8, P2, R250, R234.reuse, 0x2 ;  /* 0x000000eafa087211 */ /* 0x084fe200078410ff */
[----:B------:R-:W-:Y:S01]  /*7560*/  IMAD.IADD R0, R238, 0x1, R0 ;  /* 0x00000001ee007824 */ /* 0x000fe200078e0200 */
[-C--:B------:R-:W-:Y:S02]  /*7570*/  LEA.HI.X.SX32 R11, R14, R235.reuse, 0x2, P3 ;  /* 0x000000eb0e0b7211 */ /* 0x080fe400018f16ff */
[----:B------:R-:W-:Y:S01]  /*7580*/  RED.E.ADD.F32.FTZ.RN.STRONG.GPU [R234.64+0x380], R128 ;  /* 0x00038080ea00798e */ /* 0x000fe2000c10e784 */
[-C--:B------:R-:W-:Y:S02]  /*7590*/  LEA.HI.X.SX32 R9, R250, R235.reuse, 0x2, P2 ;  /* 0x000000ebfa097211 */ /* 0x080fe400010f16ff */
[CC--:B----4-:R-:W-:Y:S02]  /*75a0*/  LEA R4, P1, R15.reuse, R234.reuse, 0x2 ;  /* 0x000000ea0f047211 */ /* 0x0d0fe400078210ff */
[----:B------:R-:W-:Y:S01]  /*75b0*/  RED.E.ADD.F32.FTZ.RN.STRONG.GPU [R196.64+0x380], R129 ;  /* 0x00038081c400798e */ /* 0x000fe2000c10e784 */
[CC--:B------:R-:W-:Y:S02]  /*75c0*/  LEA R12, P0, R0.reuse, R234.reuse, 0x2 ;  /* 0x000000ea000c7211 */ /* 0x0c0fe400078010ff */
[-C--:B------:R-:W-:Y:S02]  /*75d0*/  LEA.HI.X.SX32 R5, R15, R235.reuse, 0x2, P1 ;  /* 0x000000eb0f057211 */ /* 0x080fe400008f16ff */
[-C--:B------:R-:W-:Y:S01]  /*75e0*/  LEA.HI.X.SX32 R13, R0, R235.reuse, 0x2, P0 ;  /* 0x000000eb000d7211 */ /* 0x080fe200000f16ff */
[----:B------:R-:W-:Y:S02]  /*75f0*/  IMAD.IADD R0, R238, 0x1, R249 ;  /* 0x00000001ee007824 */ /* 0x000fe400078e02f9 */
[----:B------:R2:W-:Y:S05]  /*7600*/  RED.E.ADD.F32.FTZ.RN.STRONG.GPU [R4.64], R130 ;  /* 0x000000820400798e */ /* 0x0005ea000c10e784 */
[----:B------:R-:W-:Y:S01]  /*7610*/  RED.E.ADD.F32.FTZ.RN.STRONG.GPU [R12.64], R131 ;  /* 0x000000830c00798e */ /* 0x000fe2000c10e784 */
[CC--:B-1----:R-:W-:Y:S04]  /*7620*/  LEA R6, P1, R249.reuse, R234.reuse, 0x2 ;  /* 0x000000eaf9067211 */ /* 0x0c2fe800078210ff */
[----:B------:R-:W-:Y:S01]  /*7630*/  RED.E.ADD.F32.FTZ.RN.STRONG.GPU [R10.64], R124 ;  /* 0x0000007c0a00798e */ /* 0x000fe2000c10e784 */
[-C--:B------:R-:W-:Y:S04]  /*7640*/  LEA.HI.X.SX32 R7, R249, R235.reuse, 0x2, P1 ;  /* 0x000000ebf9077211 */ /* 0x080fe800008f16ff */
[----:B------:R-:W-:Y:S01]  /*7650*/  RED.E.ADD.F32.FTZ.RN.STRONG.GPU [R8.64], R125 ;  /* 0x0000007d0800798e */ /* 0x000fe2000c10e784 */
[----:B------:R-:W-:Y:S01]  /*7660*/  PLOP3.LUT P1, PT, PT, PT, UP0, 0x80, 0x0 ;  /* 0x000000000000781c */ /* 0x000fe20003f2f008 */
[----:B------:R-:W-:Y:S03]  /*7670*/  @UP3 UIADD3 UR11, UP0, UR11, -0x100, URZ ;  /* 0xffffff000b0b3890 */ /* 0x000fe6000ff1e03f */
[----:B------:R-:W-:Y:S01]  /*7680*/  RED.E.ADD.F32.FTZ.RN.STRONG.GPU [R6.64], R126 ;  /* 0x0000007e0600798e */ /* 0x000fe2000c10e784 */
[----:B------:R-:W-:Y:S04]  /*7690*/  @UP3 UIADD3.X UR10, UR10, -0x1, URZ, UP0, !UPT ;  /* 0xffffffff0a0a3890 */ /* 0x000fe800087fe43f */
[----:B------:R-:W-:Y:S01]  /*76a0*/  LDSM.16.MT88.4 R8, [R2] ;  /* 0x000000000208783b */ /* 0x000fe20000004200 */
[C---:B--2---:R-:W-:Y:S04]  /*76b0*/  LEA R4, P0, R0.reuse, R234, 0x2 ;  /* 0x000000ea00047211 */ /* 0x044fe800078010ff */
[----:B------:R-:W-:Y:S01]  /*76c0*/  LDSM.16.MT88.4 R12, [R220+0x28000] ;  /* 0x02800000dc0c783b */ /* 0x000fe20000004200 */
[----:B------:R-:W-:Y:S02]  /*76d0*/  LEA.HI.X.SX32 R5, R0, R235, 0x2, P0 ;  /* 0x000000eb00057211 */ /* 0x000fe400000f16ff */
[----:B------:R-:W-:Y:S02]  /*76e0*/  PLOP3.LUT P0, PT, PT, PT, UP2, 0x80, 0x0 ;  /* 0x000000000000781c */ /* 0x000fe40003f0f028 */
[C---:B------:R-:W-:Y:S01]  /*76f0*/  IADD3 R0, R2.reuse, -0x8000, RZ ;  /* 0xffff800002007810 */ /* 0x040fe20007ffe0ff */
[----:B------:R-:W-:Y:S01]  /*7700*/  RED.E.ADD.F32.FTZ.RN.STRONG.GPU [R4.64], R127 ;  /* 0x0000007f0400798e */ /* 0x000fe2000c10e784 */
[----:B------:R-:W-:Y:S04]  /*7710*/  @P1 IADD3 R0, R2, 0x8000, RZ ;  /* 0x0000800002001810 */ /* 0x000fe80007ffe0ff */
        /* <DEDUP_REMOVED lines=295> */
.L_x_394:
        /* <DEDUP_REMOVED lines=18> */
.L_x_395:
[----:B-1----:R-:W2:Y:S01]  /*8ab0*/  LDL.64 R4, [R1+0x48] ;  /* 0x0000480001047983 */ /* 0x002ea20000100a00 */
[----:B------:R-:W-:Y:S01]  /*8ac0*/  USHF.L.U32 UR6, UR22, 0x6, URZ ;  /* 0x0000000616067899 */ /* 0x000fe2000800063f */
[----:B------:R-:W-:Y:S01]  /*8ad0*/  IMAD.U32 R8, RZ, RZ, UR35 ;  /* 0x00000023ff087e24 */ /* 0x000fe2000f8e00ff */
[----:B------:R-:W-:Y:S01]  /*8ae0*/  ULDC.64 UR8, c[0x0][0x3a0] ;  /* 0x0000e80000087ab9 */ /* 0x000fe20000000a00 */
[----:B------:R-:W-:Y:S01]  /*8af0*/  BAR.SYNC.DEFER_BLOCKING 0x0 ;  /* 0x0000000000007b1d */ /* 0x000fe20000010000 */
[----:B------:R-:W-:Y:S02]  /*8b00*/  USHF.R.S32.HI UR10, URZ, 0x1f, UR6 ;  /* 0x0000001f3f0a7899 */ /* 0x000fe40008011406 */
[----:B------:R-:W-:Y:S02]  /*8b10*/  IMAD.U32 R29, RZ, RZ, UR6 ;  /* 0x00000006ff1d7e24 */ /* 0x000fe4000f8e00ff */
[----:B------:R-:W-:Y:S01]  /*8b20*/  UIMAD UR7, UR10, UR8, URZ ;  /* 0x000000080a0772a4 */ /* 0x000fe2000f8e023f */
[----:B------:R-:W1:Y:S01]  /*8b30*/  S2R R31, SR_TID.X ;  /* 0x00000000001f7919 */ /* 0x000e620000002100 */
[----:B------:R-:W-:Y:S02]  /*8b40*/  BSSY B0, `(.L_x_396) ;  /* 0x0000031000007945 */ /* 0x000fe40003800000 */
[----:B------:R-:W-:Y:S01]  /*8b50*/  UIMAD UR8, UR6, UR9, UR7 ;  /* 0x00000009060872a4 */ /* 0x000fe2000f8e0207 */
[----:B------:R-:W3:Y:S01]  /*8b60*/  S2R R80, SR_TID.X ;  /* 0x0000000000507919 */ /* 0x000ee20000002100 */
[----:B------:R-:W-:-:S04]  /*8b70*/  UIMAD UR7, UR22, -0x40, UR16 ;  /* 0xffffffc0160778a4 */ /* 0x000fc8000f8e0210 */
[----:B------:R-:W-:Y:S01]  /*8b80*/  IMAD.U32 R0, RZ, RZ, UR8 ;  /* 0x00000008ff007e24 */ /* 0x000fe2000f8e00ff */
[----:B------:R-:W-:Y:S02]  /*8b90*/  ULDC.64 UR8, c[0x0][0x3b8] ;  /* 0x0000ee0000087ab9 */ /* 0x000fe40000000a00 */
[----:B------:R-:W-:-:S04]  /*8ba0*/  UIMAD UR8, UR58, UR8, URZ ;  /* 0x000000083a0872a4 */ /* 0x000fc8000f8e023f */
[----:B------:R-:W-:Y:S01]  /*8bb0*/  UIMAD UR8, UR35, UR9, UR8 ;  /* 0x00000009230872a4 */ /* 0x000fe2000f8e0208 */
[----:B------:R4:W2:Y:S04]  /*8bc0*/  LDS.128 R44, [R237+0x19000] ;  /* 0x01900000ed2c7984 */ /* 0x0008a80000000c00 */
[----:B------:R4:W2:Y:S01]  /*8bd0*/  LDS.128 R40, [R237+0x1b000] ;  /* 0x01b00000ed287984 */ /* 0x0008a20000000c00 */
[----:B-1----:R-:W-:-:S03]  /*8be0*/  SHF.R.S32.HI R31, RZ, 0x1f, R31 ;  /* 0x0000001fff1f7819 */ /* 0x002fc6000001141f */
[----:B------:R4:W1:Y:S01]  /*8bf0*/  LDS.128 R36, [R237+0x1d000] ;  /* 0x01d00000ed247984 */ /* 0x0008620000000c00 */
[----:B---3--:R-:W-:-:S03]  /*8c00*/  LEA.HI R31, R31, R80, RZ, 0x3 ;  /* 0x000000501f1f7211 */ /* 0x008fc600078f18ff */
[----:B------:R4:W3:Y:S01]  /*8c10*/  LDS.128 R32, [R237+0x1f000] ;  /* 0x01f00000ed207984 */ /* 0x0008e20000000c00 */
[----:B------:R-:W-:-:S03]  /*8c20*/  SHF.R.S32.HI R31, RZ, 0x3, R31 ;  /* 0x00000003ff1f7819 */ /* 0x000fc6000001141f */
[----:B------:R4:W1:Y:S01]  /*8c30*/  LDS.128 R60, [R237+0x20000] ;  /* 0x02000000ed3c7984 */ /* 0x0008620000000c00 */
[----:B------:R-:W-:-:S03]  /*8c40*/  ISETP.GE.AND P2, PT, R31, UR7, PT ;  /* 0x000000071f007c0c */ /* 0x000fc6000bf46270 */
        /* <DEDUP_REMOVED lines=8> */
[--C-:B--2---:R-:W-:Y:S01]  /*8cd0*/  SHF.R.S32.HI R7, RZ, 0x1f, R4.reuse ;  /* 0x0000001fff077819 */ /* 0x104fe20000011404 */
[----:B------:R-:W-:-:S04]  /*8ce0*/  IMAD.MOV.U32 R6, RZ, RZ, R4 ;  /* 0x000000ffff067224 */ /* 0x000fc800078e0004 */
[----:B------:R-:W-:-:S05]  /*8cf0*/  IMAD.WIDE.U32 R4, R29, c[0x0][0x3a0], R6 ;  /* 0x0000e8001d047a25 */ /* 0x000fca00078e0006 */
[----:B------:R-:W-:-:S04]  /*8d00*/  IADD3 R4, P0, R4, UR13, RZ ;  /* 0x0000000d04047c10 */ /* 0x000fc8000ff1e0ff */
[----:B------:R-:W-:-:S05]  /*8d10*/  IADD3.X R5, R5, UR14, R0, P0, !PT ;  /* 0x0000000e05057c10 */ /* 0x000fca00087fe400 */
[----:B------:R-:W-:-:S05]  /*8d20*/  IMAD.WIDE.U32 R8, R8, c[0x0][0x3b8], R4 ;  /* 0x0000ee0008087a25 */ /* 0x000fca00078e0004 */
[----:B------:R-:W-:Y:S01]  /*8d30*/  IADD3 R28, R9, UR8, RZ ;  /* 0x00000008091c7c10 */ /* 0x000fe2000fffe0ff */
[----:B------:R-:W-:Y:S05]  /*8d40*/  @P2 BRA `(.L_x_397) ;  /* 0x0000010000002947 */ /* 0x000fea0003800000 */
[----:B-1-34-:R-:W1:Y:S01]  /*8d50*/  LDS.128 R20, [R237+0x1c000] ;  /* 0x01c00000ed147984 */ /* 0x01ae620000000c00 */
[----:B------:R-:W-:Y:S01]  /*8d60*/  MOV R4, R8 ;  /* 0x0000000800047202 */ /* 0x000fe20000000f00 */
[----:B------:R-:W-:Y:S01]  /*8d70*/  IMAD R0, R30, c[0x0][0x3a0], RZ ;  /* 0x0000e8001e007a24 */ /* 0x000fe200078e02ff */
[----:B------:R-:W-:Y:S01]  /*8d80*/  MOV R5, R28 ;  /* 0x0000001c00057202 */ /* 0x000fe20000000f00 */
[----:B------:R-:W2:Y:S02]  /*8d90*/  LDS.128 R16, [R237+0x1a000] ;  /* 0x01a00000ed107984 */ /* 0x000ea40000000c00 */
[C---:B------:R-:W-:Y:S02]  /*8da0*/  IMAD R0, R31.reuse, c[0x0][0x3a4], R0 ;  /* 0x0000e9001f007a24 */ /* 0x040fe400078e0200 */
[----:B------:R-:W3:Y:S01]  /*8db0*/  LDS.128 R12, [R237+0x18000] ;  /* 0x01800000ed0c7984 */ /* 0x000ee20000000c00 */
[----:B------:R-:W-:-:S03]  /*8dc0*/  IMAD.WIDE.U32 R10, R31, c[0x0][0x3a0], R4 ;  /* 0x0000e8001f0a7a25 */ /* 0x000fc600078e0004 */
[----:B------:R-:W4:Y:S02]  /*8dd0*/  LDS.128 R24, [R237+0x1e000] ;  /* 0x01e00000ed187984 */ /* 0x000f240000000c00 */
[----:B------:R-:W-:Y:S02]  /*8de0*/  IADD3 R0, R0, R11, RZ ;  /* 0x0000000b00007210 */ /* 0x000fe40007ffe0ff */
[----:B------:R-:W-:-:S04]  /*8df0*/  LEA R4, P0, R10, c[0x0][0x340], 0x1 ;  /* 0x0000d0000a047a11 */ /* 0x000fc800078008ff */
[----:B------:R-:W-:-:S05]  /*8e00*/  LEA.HI.X R5, R10, c[0x0][0x344], R0, 0x1, P0 ;  /* 0x0000d1000a057a11 */ /* 0x000fca00000f0c00 */
[----:B-1----:R1:W-:Y:S04]  /*8e10*/  STG.E.128 [R4.64+0x100], R20 ;  /* 0x0001001404007986 */ /* 0x0023e8000c101d04 */
[----:B--2---:R1:W-:Y:S04]  /*8e20*/  STG.E.128 [R4.64+0x80], R16 ;  /* 0x0000801004007986 */ /* 0x0043e8000c101d04 */
[----:B---3--:R1:W-:Y:S04]  /*8e30*/  STG.E.128 [R4.64], R12 ;  /* 0x0000000c04007986 */ /* 0x0083e8000c101d04 */
[----:B----4-:R1:W-:Y:S02]  /*8e40*/  STG.E.128 [R4.64+0x180], R24 ;  /* 0x0001801804007986 */ /* 0x0103e4000c101d04 */
.L_x_397:
[----:B-1-34-:R-:W-:Y:S05]  /*8e50*/  BSYNC B0 ;  /* 0x0000000000007941 */ /* 0x01afea0003800000 */
.L_x_396:
[----:B------:R-:W-:Y:S01]  /*8e60*/  IADD3 R0, R31, 0x20, RZ ;  /* 0x000000201f007810 */ /* 0x000fe20007ffe0ff */
[----:B------:R-:W-:Y:S03]  /*8e70*/  BSSY B0, `(.L_x_398) ;  /* 0x0000011000007945 */ /* 0x000fe60003800000 */
[----:B------:R-:W-:-:S13]  /*8e80*/  ISETP.GE.AND P1, PT, R0, UR7, PT ;  /* 0x0000000700007c0c */ /* 0x000fda000bf26270 */
[----:B------:R-:W-:Y:S05]  /*8e90*/  @P1 BRA `(.L_x_399) ;  /* 0x000000e000001947 */ /* 0x000fea0003800000 */
[----:B------:R-:W-:Y:S01]  /*8ea0*/  IADD3 R0, P0, R31, 0x20, RZ ;  /* 0x000000201f007810 */ /* 0x000fe20007f1e0ff */
[----:B------:R-:W-:Y:S01]  /*8eb0*/  IMAD.MOV.U32 R4, RZ, RZ, R8 ;  /* 0x000000ffff047224 */ /* 0x000fe200078e0008 */
[----:B------:R-:W-:-:S03]  /*8ec0*/  MOV R5, R28 ;  /* 0x0000001c00057202 */ /* 0x000fc60000000f00 */
[----:B------:R-:W-:Y:S02]  /*8ed0*/  IMAD.X R2, RZ, RZ, R30, P0 ;  /* 0x000000ffff027224 */ /* 0x000fe400000e061e */
[----:B------:R-:W-:-:S04]  /*8ee0*/  IMAD.WIDE.U32 R8, R0, c[0x0][0x3a0], R4 ;  /* 0x0000e80000087a25 */ /* 0x000fc800078e0004 */
[----:B------:R-:W-:Y:S01]  /*8ef0*/  IMAD R2, R2, c[0x0][0x3a0], RZ ;  /* 0x0000e80002027a24 */ /* 0x000fe200078e02ff */
[----:B------:R-:W-:-:S03]  /*8f00*/  LEA R4, P0, R8, c[0x0][0x340], 0x1 ;  /* 0x0000d00008047a11 */ /* 0x000fc600078008ff */
[----:B------:R-:W-:-:S05]  /*8f10*/  IMAD R0, R0, c[0x0][0x3a4], R2 ;  /* 0x0000e90000007a24 */ /* 0x000fca00078e0202 */
[----:B------:R-:W-:-:S04]  /*8f20*/  IADD3 R0, R0, R9, RZ ;  /* 0x0000000900007210 */ /* 0x000fc80007ffe0ff */
[----:B------:R-:W-:-:S05]  /*8f30*/  LEA.HI.X R5, R8, c[0x0][0x344], R0, 0x1, P0 ;  /* 0x0000d10008057a11 */ /* 0x000fca00000f0c00 */
[----:B------:R1:W-:Y:S04]  /*8f40*/  STG.E.128 [R4.64], R44 ;  /* 0x0000002c04007986 */ /* 0x0003e8000c101d04 */
[----:B------:R1:W-:Y:S04]  /*8f50*/  STG.E.128 [R4.64+0x80], R40 ;  /* 0x0000802804007986 */ /* 0x0003e8000c101d04 */
[----:B------:R1:W-:Y:S04]  /*8f60*/  STG.E.128 [R4.64+0x100], R36 ;  /* 0x0001002404007986 */ /* 0x0003e8000c101d04 */
[----:B------:R1:W-:Y:S02]  /*8f70*/  STG.E.128 [R4.64+0x180], R32 ;  /* 0x0001802004007986 */ /* 0x0003e4000c101d04 */
.L_x_399:
[----:B------:R-:W-:Y:S05]  /*8f80*/  BSYNC B0 ;  /* 0x0000000000007941 */ /* 0x000fea0003800000 */
.L_x_398:
        /* <DEDUP_REMOVED lines=15> */
[----:B-1----:R-:W-:Y:S01]  /*9080*/  MOV R4, R6 ;  /* 0x0000000600047202 */ /* 0x002fe20000000f00 */
[----:B------:R-:W-:Y:S01]  /*9090*/  IMAD R0, R30, c[0x0][0x3a8], RZ ;  /* 0x0000ea001e007a24 */ /* 0x000fe200078e02ff */
[----:B------:R-:W-:-:S03]  /*90a0*/  MOV R5, R2 ;  /* 0x0000000200057202 */ /* 0x000fc60000000f00 */
[C---:B------:R-:W-:Y:S02]  /*90b0*/  IMAD R0, R31.reuse, c[0x0][0x3ac], R0 ;  /* 0x0000eb001f007a24 */ /* 0x040fe400078e0200 */
[----:B------:R-:W-:-:S05]  /*90c0*/  IMAD.WIDE.U32 R8, R31, c[0x0][0x3a8], R4 ;  /* 0x0000ea001f087a25 */ /* 0x000fca00078e0004 */
[----:B------:R-:W-:Y:S02]  /*90d0*/  IADD3 R0, R0, R9, RZ ;  /* 0x0000000900007210 */ /* 0x000fe40007ffe0ff */
[----:B------:R-:W-:-:S04]  /*90e0*/  LEA R4, P0, R8, c[0x0][0x348], 0x1 ;  /* 0x0000d20008047a11 */ /* 0x000fc800078008ff */
[----:B------:R-:W-:-:S05]  /*90f0*/  LEA.HI.X R5, R8, c[0x0][0x34c], R0, 0x1, P0 ;  /* 0x0000d30008057a11 */ /* 0x000fca00000f0c00 */
[----:B------:R1:W-:Y:S04]  /*9100*/  STG.E.128 [R4.64], R60 ;  /* 0x0000003c04007986 */ /* 0x0003e8000c101d04 */
[----:B------:R1:W-:Y:S04]  /*9110*/  STG.E.128 [R4.64+0x80], R56 ;  /* 0x0000803804007986 */ /* 0x0003e8000c101d04 */
[----:B------:R1:W-:Y:S04]  /*9120*/  STG.E.128 [R4.64+0x100], R52 ;  /* 0x0001003404007986 */ /* 0x0003e8000c101d04 */
[----:B------:R1:W-:Y:S02]  /*9130*/  STG.E.128 [R4.64+0x180], R48 ;  /* 0x0001803004007986 */ /* 0x0003e4000c101d04 */
.L_x_401:
[----:B------:R-:W-:Y:S05]  /*9140*/  BSYNC B0 ;  /* 0x0000000000007941 */ /* 0x000fea0003800000 */
.L_x_400:
        /* <DEDUP_REMOVED lines=14> */
.L_x_384:
[----:B------:R-:W-:Y:S05]  /*9230*/  BSYNC B1 ;  /* 0x0000000000017941 */ /* 0x000fea0003800000 */
.L_x_370:
        /* <DEDUP_REMOVED lines=11> */
.L_x_402:
[----:B------:R-:W-:Y:S05]  /*92f0*/  EXIT ;  /* 0x000000000000794d */ /* 0x000fea0003800000 */
.L_x_404:
        /* <DEDUP_REMOVED lines=16> */
.L_x_1028:


//--------------------- .text._ZN5flash44flash_bwd_dq_dk_dv_loop_seqk_parallel_kernelI23Flash_bwd_kernel_traitsILi256ELi64ELi64ELi8ELi4ELi2ELi2ELb0ELb0EN7cutlass10bfloat16_tE19Flash_kernel_traitsILi256ELi64ELi64ELi8ES3_EELb0ELb1ELb0ELb1ELb0ELb0ELb0EEEvNS_16Flash_bwd_paramsE --------------------------
	.section	.text._ZN5flash44flash_bwd_dq_dk_dv_loop_seqk_parallel_kernelI23Flash_bwd_kernel_traitsILi256ELi64ELi64ELi8ELi4ELi2ELi2ELb0ELb0EN7cutlass10bfloat16_tE19Flash_kernel_traitsILi256ELi64ELi64ELi8ES3_EELb0ELb1ELb0ELb1ELb0ELb0ELb0EEEvNS_16Flash_bwd_paramsE,"ax",@progbits
	.sectioninfo	@"SHI_REGISTERS=255"
	.align	128
        .global         _ZN5flash44flash_bwd_dq_dk_dv_loop_seqk_parallel_kernelI23Flash_bwd_kernel_traitsILi256ELi64ELi64ELi8ELi4ELi2ELi2ELb0ELb0EN7cutlass10bfloat16_tE19Flash_kernel_traitsILi256ELi64ELi64ELi8ES3_EELb0ELb1ELb0ELb1ELb0ELb0ELb0EEEvNS_16Flash_bwd_paramsE
        .type           _ZN5flash44flash_bwd_dq_dk_dv_loop_seqk_parallel_kernelI23Flash_bwd_kernel_traitsILi256ELi64ELi64ELi8ELi4ELi2ELi2ELb0ELb0EN7cutlass10bfloat16_tE19Flash_kernel_traitsILi256ELi64ELi64ELi8ES3_EELb0ELb1ELb0ELb1ELb0ELb0ELb0EEEvNS_16Flash_bwd_paramsE,@function
        .size           _ZN5flash44flash_bwd_dq_dk_dv_loop_seqk_parallel_kernelI23Flash_bwd_kernel_traitsILi256ELi64ELi64ELi8ELi4ELi2ELi2ELb0ELb0EN7cutlass10bfloat16_tE19Flash_kernel_traitsILi256ELi64ELi64ELi8ES3_EELb0ELb1ELb0ELb1ELb0ELb0ELb0EEEvNS_16Flash_bwd_paramsE,(.L_x_1029 - _ZN5flash44flash_bwd_dq_dk_dv_loop_seqk_parallel_kernelI23Flash_bwd_kernel_traitsILi256ELi64ELi64ELi8ELi4ELi2ELi2ELb0ELb0EN7cutlass10bfloat16_tE19Flash_kernel_traitsILi256ELi64ELi64ELi8ES3_EELb0ELb1ELb0ELb1ELb0ELb0ELb0EEEvNS_16Flash_bwd_paramsE)
        .other          _ZN5flash44flash_bwd_dq_dk_dv_loop_seqk_parallel_kernelI23Flash_bwd_kernel_traitsILi256ELi64ELi64ELi8ELi4ELi2ELi2ELb0ELb0EN7cutlass10bfloat16_tE19Flash_kernel_traitsILi256ELi64ELi64ELi8ES3_EELb0ELb1ELb0ELb1ELb0ELb0ELb0EEEvNS_16Flash_bwd_paramsE,@"STO_CUDA_ENTRY STV_DEFAULT"
_ZN5flash44flash_bwd_dq_dk_dv_loop_seqk_parallel_kernelI23Flash_bwd_kernel_traitsILi256ELi64ELi64ELi8ELi4ELi2ELi2ELb0ELb0EN7cutlass10bfloat16_tE19Flash_kernel_traitsILi256ELi64ELi64ELi8ES3_EELb0ELb1ELb0ELb1ELb0ELb0ELb0EEEvNS_16Flash_bwd_paramsE:
.text._ZN5flash44flash_bwd_dq_dk_dv_loop_seqk_parallel_kernelI23Flash_bwd_kernel_traitsILi256ELi64ELi64ELi8ELi4ELi2ELi2ELb0ELb0EN7cutlass10bfloat16_tE19Flash_kernel_traitsILi256ELi64ELi64ELi8ES3_EELb0ELb1ELb0ELb1ELb0ELb0ELb0EEEvNS_16Flash_bwd_paramsE:
        /* <DEDUP_REMOVED lines=39> */
[C---:B------:R-:W-:Y:S01]  /*0270*/  LOP3.LUT R8, R2.reuse, 0xffffffe0, RZ, 0xc0, !PT ;  /* 0xffffffe002087812 */ /* 0x040fe200078ec0ff */
[----:B------:R-:W-:Y:S01]  /*0280*/  UIMAD UR56, UR8, UR6, UR56 ;  /* 0x00000006083872a4 */ /* 0x000fe2000f8e0238 */
[-C--:B------:R-:W-:Y:S01]  /*0290*/  LEA.HI R3, R3, R0.reuse, RZ, 0x2 ;  /* 0x0000000003037211 */ /* 0x080fe200078f10ff */
[----:B------:R-:W-:Y:S01]  /*02a0*/  UIMAD UR53, UR7, UR34, URZ ;  /* 0x00000022073572a4 */ /* 0x000fe2000f8e023f */
[----:B------:R-:W-:Y:S01]  /*02b0*/  LEA.HI R2, R2, R0, RZ, 0x1 ;  /* 0x0000000002027211 */ /* 0x000fe200078f08ff */
[----:B------:R-:W-:Y:S01]  /*02c0*/  IMAD.IADD R8, R10, 0x1, -R8 ;  /* 0x000000010a087824 */ /* 0x000fe200078e0a08 */
[----:B------:R-:W-:Y:S01]  /*02d0*/  LOP3.LUT R3, R3, 0xfffffffc, RZ, 0xc0, !PT ;  /* 0xfffffffc03037812 */ /* 0x000fe200078ec0ff */
[----:B------:R-:W-:Y:S01]  /*02e0*/  UIMAD UR6, UR34, UR11, UR35 ;  /* 0x0000000b220672a4 */ /* 0x000fe2000f8e0223 */
[----:B------:R-:W-:Y:S01]  /*02f0*/  LOP3.LUT R2, R2, 0xfffffffe, RZ, 0xc0, !PT ;  /* 0xfffffffe02027812 */ /* 0x000fe200078ec0ff */
[----:B------:R-:W-:Y:S01]  /*0300*/  @!UP5 UIMAD UR7, UR34, UR13, UR35 ;  /* 0x0000000d2207d2a4 */ /* 0x000fe2000f8e0223 */
[-C--:B------:R-:W-:Y:S01]  /*0310*/  LEA.HI R5, R4, R10.reuse, RZ, 0x4 ;  /* 0x0000000a04057211 */ /* 0x080fe200078f20ff */
[----:B------:R-:W-:Y:S01]  /*0320*/  IMAD.IADD R231, R0, 0x1, -R3 ;  /* 0x0000000100e77824 */ /* 0x000fe200078e0a03 */
[-C--:B------:R-:W-:Y:S01]  /*0330*/  LEA.HI R12, R4, R10.reuse, RZ, 0x7 ;  /* 0x0000000a040c7211 */ /* 0x080fe200078f38ff */
[----:B------:R-:W-:Y:S01]  /*0340*/  IMAD.IADD R229, R0, 0x1, -R2 ;  /* 0x0000000100e57824 */ /* 0x000fe200078e0a02 */
[CC--:B------:R-:W-:Y:S01]  /*0350*/  LEA.HI R14, R4.reuse, R10.reuse, RZ, 0x6 ;  /* 0x0000000a040e7211 */ /* 0x0c0fe200078f30ff */
[----:B------:R-:W-:Y:S01]  /*0360*/  USHF.L.U32 UR46, UR47, 0x6, URZ ;  /* 0x000000062f2e7899 */ /* 0x000fe2000800063f */
[----:B------:R-:W-:Y:S01]  /*0370*/  LEA.HI R4, R4, R10, RZ, 0x2 ;  /* 0x0000000a04047211 */ /* 0x000fe200078f10ff */
[----:B------:R-:W-:Y:S01]  /*0380*/  ULDC UR50, c[0x0][0x214] ;  /* 0x0000850000327ab9 */ /* 0x000fe20000000800 */
[----:B------:R-:W-:Y:S01]  /*0390*/  SHF.R.S32.HI R3, RZ, 0x4, R5 ;  /* 0x00000004ff037819 */ /* 0x000fe20000011405 */
[----:B------:R-:W-:Y:S01]  /*03a0*/  ULDC UR57, c[0x0][0x1c8] ;  /* 0x0000720000397ab9 */ /* 0x000fe20000000800 */
[--C-:B------:R-:W-:Y:S01]  /*03b0*/  SHF.R.S32.HI R2, RZ, 0x2, R4.reuse ;  /* 0x00000002ff027819 */ /* 0x100fe20000011404 */
[----:B------:R-:W-:Y:S01]  /*03c0*/  ULDC.U8 UR10, c[0x0][0x3d0] ;  /* 0x0000f400000a7ab9 */ /* 0x000fe20000000000 */
[----:B------:R-:W-:Y:S01]  /*03d0*/  SHF.R.S32.HI R0, RZ, 0x1f, R4 ;  /* 0x0000001fff007819 */ /* 0x000fe20000011404 */
[----:B------:R-:W-:Y:S01]  /*03e0*/  ULDC UR51, c[0x0][0x224] ;  /* 0x0000890000337ab9 */ /* 0x000fe20000000800 */
[----:B------:R-:W-:Y:S01]  /*03f0*/  LOP3.LUT R11, R4, 0x7ffffffc, RZ, 0xc0, !PT ;  /* 0x7ffffffc040b7812 */ /* 0x000fe200078ec0ff */
[----:B------:R-:W-:Y:S01]  /*0400*/  @UP5 UIMAD UR55, UR34, UR50, URZ ;  /* 0x00000032223752a4 */ /* 0x000fe2000f8e023f */
[----:B------:R-:W-:Y:S01]  /*0410*/  LEA.HI R0, R0, R2, RZ, 0x3 ;  /* 0x0000000200007211 */ /* 0x000fe200078f18ff */
[----:B------:R-:W-:Y:S01]  /*0420*/  UMOV UR40, URZ ;  /* 0x0000003f00287c82 */ /* 0x000fe20008000000 */
[C---:B------:R-:W-:Y:S01]  /*0430*/  LOP3.LUT R7, R5.reuse, 0xfffffff0, RZ, 0xc0, !PT ;  /* 0xfffffff005077812 */ /* 0x040fe200078ec0ff */
[----:B------:R-:W-:Y:S01]  /*0440*/  IMAD.IADD R15, R10, 0x1, -R11 ;  /* 0x000000010a0f7824 */ /* 0x000fe200078e0a0b */
[----:B------:R-:W-:Y:S01]  /*0450*/  LOP3.LUT R0, R0, 0xfffffff8, RZ, 0xc0, !PT ;  /* 0xfffffff800007812 */ /* 0x000fe200078ec0ff */
[----:B------:R-:W-:Y:S01]  /*0460*/  ULDC.64 UR4, c[0x0][0x118] ;  /* 0x0000460000047ab9 */ /* 0x000fe20000000a00 */
[----:B------:R-:W-:Y:S01]  /*0470*/  LEA.HI R4, R5, R3, RZ, 0x1 ;  /* 0x0000000305047211 */ /* 0x000fe200078f08ff */
[----:B------:R-:W-:Y:S01]  /*0480*/  IMAD.IADD R7, R10, 0x1, -R7 ;  /* 0x000000010a077824 */ /* 0x000fe200078e0a07 */
[----:B------:R-:W-:Y:S01]  /*0490*/  LOP3.LUT R6, R9, 0xfffffff8, RZ, 0xc0, !PT ;  /* 0xfffffff809067812 */ /* 0x000fe200078ec0ff */
[----:B------:R-:W-:Y:S01]  /*04a0*/  IMAD.IADD R5, R2, 0x1, -R0 ;  /* 0x0000000102057824 */ /* 0x000fe200078e0a00 */
[----:B------:R-:W-:Y:S01]  /*04b0*/  SHF.R.S32.HI R0, RZ, 0x3, R9 ;  /* 0x00000003ff007819 */ /* 0x000fe20000011409 */
[----:B------:R-:W-:Y:S01]  /*04c0*/  UMOV UR61, 0x4 ;  /* 0x00000004003d7882 */ /* 0x000fe20000000000 */
[----:B------:R-:W-:Y:S01]  /*04d0*/  LOP3.LUT R4, R4, 0xfffffffe, RZ, 0xc0, !PT ;  /* 0xfffffffe04047812 */ /* 0x000fe200078ec0ff */
[----:B------:R-:W-:Y:S01]  /*04e0*/  IMAD.IADD R6, R10, 0x1, -R6 ;  /* 0x000000010a067824 */ /* 0x000fe200078e0a06 */
[----:B------:R-:W-:Y:S01]  /*04f0*/  SHF.R.S32.HI R2, RZ, 0x1f, R8 ;  /* 0x0000001fff027819 */ /* 0x000fe20000011408 */
[----:B------:R-:W-:Y:S01]  /*0500*/  IMAD.SHL.U32 R0, R0, 0x40, RZ ;  /* 0x0000004000007824 */ /* 0x000fe200078e00ff */
[----:B------:R-:W-:Y:S01]  /*0510*/  ULOP3.LUT UR57, UR35, UR57, URZ, 0x3c, !UPT ;  /* 0x0000003923397292 */ /* 0x000fe2000f8e3c3f */
[----:B------:R-:W-:Y:S01]  /*0520*/  IMAD.SHL.U32 R244, R6, 0x8, RZ ;  /* 0x0000000806f47824 */ /* 0x000fe200078e00ff */
[----:B------:R-:W-:Y:S01]  /*0530*/  LEA.HI R13, R2, R8, RZ, 0x2 ;  /* 0x00000008020d7211 */ /* 0x000fe200078f10ff */
[----:B------:R-:W-:Y:S01]  /*0540*/  IMAD.IADD R10, R3, 0x1, -R4 ;  /* 0x00000001030a7824 */ /* 0x000fe200078e0a04 */
[----:B------:R-:W-:Y:S01]  /*0550*/  LOP3.LUT R0, R0, 0x1c0, RZ, 0xc0, !PT ;  /* 0x000001c000007812 */ /* 0x000fe200078ec0ff */
[----:B------:R-:W-:Y:S01]  /*0560*/  UISETP.NE.AND UP6, UPT, UR10, URZ, UPT ;  /* 0x0000003f0a00728c */ /* 0x000fe2000bfc5270 */
[----:B------:R-:W-:Y:S01]  /*0570*/  SHF.R.S32.HI R3, RZ, 0x1f, R7 ;  /* 0x0000001fff037819 */ /* 0x000fe20000011407 */
[----:B------:R-:W-:Y:S01]  /*0580*/  IMAD.SHL.U32 R226, R10, 0x200, RZ ;  /* 0x000002000ae27824 */ /* 0x000fe200078e00ff */
[----:B------:R-:W-:Y:S01]  /*0590*/  SHF.R.U32.HI R2, RZ, 0x3, R0 ;  /* 0x00000003ff027819 */ /* 0x000fe20000011600 */
[----:B------:R-:W-:Y:S01]  /*05a0*/  USHF.R.S32.HI UR58, URZ, 0x1f, UR35 ;  /* 0x0000001f3f3a7899 */ /* 0x000fe20008011423 */
[----:B------:R-:W-:Y:S01]  /*05b0*/  LOP3.LUT R0, R0, 0x38, R244, 0xf8, !PT ;  /* 0x0000003800007812 */ /* 0x000fe200078ef8f4 */
[----:B------:R-:W-:Y:S01]  /*05c0*/  USHF.R.S32.HI UR60, URZ, 0x1f, UR34 ;  /* 0x0000001f3f3c7899 */ /* 0x000fe20008011422 */
[----:B------:R-:W-:Y:S01]  /*05d0*/  LEA.HI R11, R3, R7, RZ, 0x3 ;  /* 0x00000007030b7211 */ /* 0x000fe200078f18ff */
[----:B------:R-:W-:Y:S01]  /*05e0*/  USHF.R.S32.HI UR59, URZ, 0x1f, UR35 ;  /* 0x0000001f3f3b7899 */ /* 0x000fe20008011423 */
[----:B------:R-:W-:Y:S01]  /*05f0*/  LOP3.LUT R8, R0, R2, RZ, 0x3c, !PT ;  /* 0x0000000200087212 */ /* 0x000fe200078e3cff */
[C---:B------:R-:W-:Y:S01]  /*0600*/  IMAD.SHL.U32 R0, R6.reuse, 0x40, RZ ;  /* 0x0000004006007824 */ /* 0x040fe200078e00ff */
[----:B------:R-:W-:Y:S01]  /*0610*/  LOP3.LUT R2, R11, 0xfffffff8, RZ, 0xc0, !PT ;  /* 0xfffffff80b027812 */ /* 0x000fe200078ec0ff */
[----:B------:R-:W-:Y:S01]  /*0620*/  UIMAD.WIDE.U32 UR42, UR38, UR44, URZ ;  /* 0x0000002c262a72a5 */ /* 0x000fe2000f8e003f */
[----:B------:R-:W-:Y:S01]  /*0630*/  LOP3.LUT P4, RZ, R6, 0x4, RZ, 0xc0, !PT ;  /* 0x0000000406ff7812 */ /* 0x000fe2000788c0ff */
[----:B------:R-:W-:Y:S01]  /*0640*/  UIMAD UR52, UR39, UR44, URZ ;  /* 0x0000002c273472a4 */ /* 0x000fe2000f8e023f */
[----:B------:R-:W-:Y:S01]  /*0650*/  LOP3.LUT R0, R0, 0x1c0, RZ, 0xc0, !PT ;  /* 0x000001c000007812 */ /* 0x000fe200078ec0ff */
[----:B------:R-:W-:Y:S01]  /*0660*/  IMAD.IADD R16, R7, 0x1, -R2 ;  /* 0x0000000107107824 */ /* 0x000fe200078e0a02 */
[----:B------:R-:W-:Y:S01]  /*0670*/  LOP3.LUT P3, RZ, R6, 0x2, RZ, 0xc0, !PT ;  /* 0x0000000206ff7812 */ /* 0x000fe2000786c0ff */
[----:B------:R-:W-:Y:S01]  /*0680*/  IMAD.SHL.U32 R2, R229, 0x10, RZ ;  /* 0x00000010e5027824 */ /* 0x000fe200078e00ff */
[C-C-:B------:R-:W-:Y:S01]  /*0690*/  LOP3.LUT R221, R0.reuse, 0x8, R9.reuse, 0xf8, !PT ;  /* 0x0000000800dd7812 */ /* 0x140fe200078ef809 */
[----:B------:R-:W-:Y:S01]  /*06a0*/  USHF.R.S32.HI UR54, URZ, 0x1f, UR48 ;  /* 0x0000001f3f367899 */ /* 0x000fe20008011430 */
[----:B------:R-:W-:Y:S01]  /*06b0*/  SHF.R.S32.HI R6, RZ, 0x7, R12 ;  /* 0x00000007ff067819 */ /* 0x000fe2000001140c */
[----:B------:R-:W-:Y:S01]  /*06c0*/  STL [R1+0x94], R16 ;  /* 0x0000941001007387 */ /* 0x000fe20000100800 */
[----:B------:R-:W-:Y:S01]  /*06d0*/  LOP3.LUT R4, R0, 0x10, R2, 0xf8, !PT ;  /* 0x0000001000047812 */ /* 0x000fe200078ef802 */
[----:B------:R-:W-:Y:S01]  /*06e0*/  UIMAD UR51, UR6, UR51, URZ ;  /* 0x00000033063372a4 */ /* 0x000fe2000f8e023f */
[----:B------:R-:W-:Y:S01]  /*06f0*/  SHF.R.U32.HI R0, RZ, 0x3, R0 ;  /* 0x00000003ff007819 */ /* 0x000fe20000011600 */
[----:B------:R-:W-:Y:S01]  /*0700*/  IMAD R2, R6, 0x800, R226 ;  /* 0x0000080006027824 */ /* 0x000fe200078e02e2 */
[----:B------:R-:W-:Y:S01]  /*0710*/  LOP3.LUT R3, R5, 0x1, RZ, 0xc0, !PT ;  /* 0x0000000105037812 */ /* 0x000fe200078ec0ff */
[----:B------:R-:W-:Y:S01]  /*0720*/  @!UP5 UIMAD UR50, UR7, UR50, URZ ;  /* 0x000000320732d2a4 */ /* 0x000fe2000f8e023f */
[----:B------:R-:W-:Y:S01]  /*0730*/  LOP3.LUT R221, R221, R0, RZ, 0x3c, !PT ;  /* 0x00000000dddd7212 */ /* 0x000fe200078e3cff */
[----:B------:R-:W-:Y:S01]  /*0740*/  USHF.R.S32.HI UR49, URZ, 0x1f, UR46 ;  /* 0x0000001f3f317899 */ /* 0x000fe2000801142e */
[----:B------:R-:W-:Y:S01]  /*0750*/  ISETP.NE.U32.AND P0, PT, R3, 0x1, PT ;  /* 0x000000010300780c */ /* 0x000fe20003f05070 */
[----:B------:R-:W-:Y:S01]  /*0760*/  IMAD.U32 R3, RZ, RZ, UR14 ;  /* 0x0000000eff037e24 */ /* 0x000fe2000f8e00ff */
[----:B------:R-:W-:Y:S01]  /*0770*/  LOP3.LUT R4, R4, 0x8, R9, 0xf8, !PT ;  /* 0x0000000804047812 */ /* 0x000fe200078ef809 */
[----:B------:R-:W-:Y:S01]  /*0780*/  IMAD.IADD R221, R2, 0x1, R221 ;  /* 0x0000000102dd7824 */ /* 0x000fe200078e02dd */
[----:B------:R-:W-:Y:S01]  /*0790*/  SHF.R.S32.HI R2, RZ, 0x6, R14 ;  /* 0x00000006ff027819 */ /* 0x000fe2000001140e */
[C---:B------:R-:W-:Y:S01]  /*07a0*/  IMAD.SHL.U32 R3, R5.reuse, 0x40, RZ ;  /* 0x0000004005037824 */ /* 0x040fe200078e00ff */
[----:B------:R-:W-:Y:S01]  /*07b0*/  R2P PR, R5, 0x6 ;  /* 0x0000000605007804 */ /* 0x000fe20000000000 */
[----:B------:R-:W-:Y:S01]  /*07c0*/  IMAD.SHL.U32 R221, R221, 0x2, RZ ;  /* 0x00000002dddd7824 */ /* 0x000fe200078e00ff */
[----:B------:R-:W-:Y:S01]  /*07d0*/  LOP3.LUT R226, R226, R4, R0, 0xf6, !PT ;  /* 0x00000004e2e27212 */ /* 0x000fe200078ef600 */
[C---:B------:R-:W-:Y:S01]  /*07e0*/  IMAD R5, R2.reuse, 0x200, R8 ;  /* 0x0000020002057824 */ /* 0x040fe200078e0208 */
[----:B------:R-:W-:Y:S01]  /*07f0*/  LOP3.LUT R0, R3, 0x1c0, RZ, 0xc0, !PT ;  /* 0x000001c003007812 */ /* 0x000fe200078ec0ff */
[----:B------:R-:W-:Y:S01]  /*0800*/  IMAD.SHL.U32 R2, R2, 0x8, RZ ;  /* 0x0000000802027824 */ /* 0x000fe200078e00ff */
[----:B------:R-:W-:Y:S01]  /*0810*/  SEL R222, R222, 0xffffffe0, !P3 ;  /* 0xffffffe0dede7807 */ /* 0x000fe20005800000 */
[----:B------:R-:W-:Y:S01]  /*0820*/  IMAD.SHL.U32 R4, R10, 0x20, RZ ;  /* 0x000000200a047824 */ /* 0x000fe200078e00ff */
[----:B------:R1:W-:Y:S01]  /*0830*/  STL [R1+0x9c], R5 ;  /* 0x00009c0501007387 */ /* 0x0003e20000100800 */
[----:B------:R-:W-:Y:S01]  /*0840*/  SHF.R.U32.HI R3, RZ, 0x3, R0 ;  /* 0x00000003ff037819 */ /* 0x000fe20000011600 */
[----:B------:R-:W-:Y:S01]  /*0850*/  IMAD.SHL.U32 R227, R226, 0x2, RZ ;  /* 0x00000002e2e37824 */ /* 0x000fe200078e00ff */
[----:B------:R-:W-:Y:S01]  /*0860*/  LOP3.LUT R2, R2, 0x18, RZ, 0xc0, !PT ;  /* 0x0000001802027812 */ /* 0x000fe200078ec0ff */
[----:B------:R-:W-:Y:S01]  /*0870*/  IMAD.IADD R222, R221, 0x1, R222 ;  /* 0x00000001ddde7824 */ /* 0x000fe200078e02de */
[----:B------:R-:W-:Y:S01]  /*0880*/  SEL R223, R223, 0xffffffc0, !P4 ;  /* 0xffffffc0dfdf7807 */ /* 0x000fe20006000000 */
[----:B------:R-:W-:Y:S01]  /*0890*/  UMOV UR41, 0xffff8000 ;  /* 0xffff800000297882 */ /* 0x000fe20000000000 */
[----:B------:R-:W-:-:S02]  /*08a0*/  LOP3.LUT R7, R2, 0x20, R4, 0xf8, !PT ;  /* 0x0000002002077812 */ /* 0x000fc400078ef804 */
[----:B------:R-:W-:Y:S01]  /*08b0*/  SEL R248, R248, 0x10, !P0 ;  /* 0x00000010f8f87807 */ /* 0x000fe20004000000 */
[--C-:B------:R-:W-:Y:S02]  /*08c0*/  IMAD R226, R226, 0x2, R223.reuse ;  /* 0x00000002e2e27824 */ /* 0x100fe400078e02df */
[----:B------:R-:W-:Y:S02]  /*08d0*/  IMAD.IADD R224, R221, 0x1, R223 ;  /* 0x00000001dde07824 */ /* 0x000fe400078e02df */
[----:B------:R-:W-:Y:S02]  /*08e0*/  IMAD.IADD R223, R223, 0x1, R222 ;  /* 0x00000001dfdf7824 */ /* 0x000fe400078e02de */
[----:B-1----:R-:W-:-:S05]  /*08f0*/  IMAD.SHL.U32 R5, R6, 0x20, RZ ;  /* 0x0000002006057824 */ /* 0x002fca00078e00ff */
[----:B------:R-:W-:Y:S02]  /*0900*/  LOP3.LUT R4, R0, 0x20, R5, 0xf8, !PT ;  /* 0x0000002000047812 */ /* 0x000fe400078ef805 */
[----:B------:R-:W-:Y:S01]  /*0910*/  LOP3.LUT R5, R3, R0, R2, 0x1e, !PT ;  /* 0x0000000003057212 */ /* 0x000fe200078e1e02 */
[----:B------:R-:W-:Y:S01]  /*0920*/  IMAD.SHL.U32 R0, R15, 0x2, RZ ;  /* 0x000000020f007824 */ /* 0x000fe200078e00ff */
[----:B------:R-:W-:Y:S01]  /*0930*/  LOP3.LUT R3, R4, R3, RZ, 0x3c, !PT ;  /* 0x0000000304037212 */ /* 0x000fe200078e3cff */
[----:B------:R-:W-:Y:S02]  /*0940*/  IMAD.SHL.U32 R4, R16, 0x40, RZ ;  /* 0x0000004010047824 */ /* 0x000fe400078e00ff */
        /* <DEDUP_REMOVED lines=10> */
[----:B------:R-:W-:Y:S01]  /*09f0*/  LOP3.LUT R6, R2, 0x8, R0, 0xf8, !PT ;  /* 0x0000000802067812 */ /* 0x000fe200078ef800 */
[----:B------:R-:W-:Y:S01]  /*0a00*/  IMAD.SHL.U32 R246, R246, 0x2, RZ ;  /* 0x00000002f6f67824 */ /* 0x000fe200078e00ff */
[----:B------:R-:W-:Y:S02]  /*0a10*/  LOP3.LUT R0, R5, 0xfffffe00, RZ, 0xc0, !PT ;  /* 0xfffffe0005007812 */ /* 0x000fe400078ec0ff */
[----:B------:R-:W-:Y:S01]  /*0a20*/  LOP3.LUT R2, R3, R7, R2, 0x1e, !PT ;  /* 0x0000000703027212 */ /* 0x000fe200078e1e02 */
[----:B------:R1:W-:Y:S01]  /*0a30*/  STL [R1+0x98], R4 ;  /* 0x0000980401007387 */ /* 0x0003e20000100800 */
[----:B------:R-:W-:Y:S01]  /*0a40*/  LEA R5, R8, 0x18000, 0x1 ;  /* 0x0001800008057811 */ /* 0x000fe200078e08ff */
[--C-:B------:R-:W-:Y:S01]  /*0a50*/  IMAD R231, R231, 0x400, R0.reuse ;  /* 0x00000400e7e77824 */ /* 0x100fe200078e0200 */
[----:B------:R-:W-:Y:S01]  /*0a60*/  LOP3.LUT R230, R2, R0, RZ, 0xfc, !PT ;  /* 0x0000000002e67212 */ /* 0x000fe200078efcff */
[----:B------:R-:W-:Y:S01]  /*0a70*/  IMAD R229, R229, 0x400, R0 ;  /* 0x00000400e5e57824 */ /* 0x000fe200078e0200 */
[C---:B------:R-:W-:Y:S01]  /*0a80*/  IADD3 R0, R5.reuse, 0x40, RZ ;  /* 0x0000004005007810 */ /* 0x040fe20007ffe0ff */
[----:B------:R1:W-:Y:S01]  /*0a90*/  STL [R1+0x88], R5 ;  /* 0x0000880501007387 */ /* 0x0003e20000100800 */
[----:B------:R-:W-:Y:S01]  /*0aa0*/  @P2 IADD3 R0, R5, -0x40, RZ ;  /* 0xffffffc005002810 */ /* 0x000fe20007ffe0ff */
[----:B------:R-:W-:Y:S01]  /*0ab0*/  IMAD.IADD R249, R246, 0x1, R248 ;  /* 0x00000001f6f97824 */ /* 0x000fe200078e02f8 */
[----:B------:R-:W-:-:S02]  /*0ac0*/  LOP3.LUT R3, R6, R3, RZ, 0x3c, !PT ;  /* 0x0000000306037212 */ /* 0x000fc400078e3cff */
[C---:B------:R-:W-:Y:S01]  /*0ad0*/  IADD3 R247, R246.reuse, 0x20, RZ ;  /* 0x00000020f6f77810 */ /* 0x040fe20007ffe0ff */
[----:B------:R1:W-:Y:S01]  /*0ae0*/  STL [R1+0x8c], R0 ;  /* 0x00008c0001007387 */ /* 0x0003e20000100800 */
[----:B------:R-:W-:Y:S01]  /*0af0*/  @P1 IADD3 R247, R246, -0x20, RZ ;  /* 0xffffffe0f6f71810 */ /* 0x000fe20007ffe0ff */
[----:B------:R-:W-:Y:S02]  /*0b00*/  IMAD.IADD R229, R3, 0x1, R229 ;  /* 0x0000000103e57824 */ /* 0x000fe400078e02e5 */
[----:B------:R-:W-:Y:S02]  /*0b10*/  IMAD.IADD R231, R231, 0x1, R3 ;  /* 0x00000001e7e77824 */ /* 0x000fe400078e0203 */
[----:B------:R-:W-:Y:S01]  /*0b20*/  IMAD.IADD R248, R248, 0x1, R247 ;  /* 0x00000001f8f87824 */ /* 0x000fe200078e02f7 */
[----:B------:R-:W-:Y:S02]  /*0b30*/  LEA R229, R229, 0x28000, 0x1 ;  /* 0x00028000e5e57811 */ /* 0x000fe400078e08ff */
.L_x_451:
        /* <DEDUP_REMOVED lines=27> */
[----:B-1----:R-:W-:-:S02]  /*0cf0*/  IMAD.U32 R4, RZ, RZ, UR6 ;  /* 0x00000006ff047e24 */ /* 0x002fc4000f8e00ff */
[----:B------:R-:W-:-:S10]  /*0d00*/  IMAD.U32 R5, RZ, RZ, UR7 ;  /* 0x00000007ff057e24 */ /* 0x000fd4000f8e00ff */
[----:B------:R-:W5:Y:S01]  /*0d10*/  @P0 LDG.E R4, [R4.64] ;  /* 0x0000000404040981 */ /* 0x000f62000c1e1900 */
[----:B--2---:R-:W-:Y:S02]  /*0d20*/  IMAD.U32 R2, RZ, RZ, UR8 ;  /* 0x00000008ff027e24 */ /* 0x004fe4000f8e00ff */
[----:B------:R-:W-:-:S05]  /*0d30*/  IMAD.U32 R3, RZ, RZ, UR9 ;  /* 0x00000009ff037e24 */ /* 0x000fca000f8e00ff */
[----:B------:R-:W2:Y:S01]  /*0d40*/  @!P1 LDG.E R0, [R2.64] ;  /* 0x0000000402009981 */ /* 0x000ea2000c1e1900 */
[----:B------:R-:W1:Y:S01]  /*0d50*/  S2UR UR29, SR_CTAID.X ;  /* 0x00000000001d79c3 */ /* 0x000e620000002500 */
[----:B------:R-:W-:Y:S02]  /*0d60*/  UMOV UR14, 0xffffffff ;  /* 0xffffffff000e7882 */ /* 0x000fe40000000000 */
[----:B------:R-:W1:Y:S01]  /*0d70*/  S2R R23, SR_TID.X ;  /* 0x0000000000177919 */ /* 0x000e620000002100 */
[----:B------:R-:W-:Y:S02]  /*0d80*/  UMOV UR28, 0xffffffff ;  /* 0xffffffff001c7882 */ /* 0x000fe40000000000 */
[----:B------:R-:W-:Y:S02]  /*0d90*/  ULDC UR7, c[0x0][0xc] ;  /* 0x0000030000077ab9 */ /* 0x000fe40000000800 */
[----:B------:R-:W-:Y:S02]  /*0da0*/  USHF.L.U32 UR7, UR7, 0x6, URZ ;  /* 0x0000000607077899 */ /* 0x000fe4000800063f */
[----:B------:R-:W-:-:S02]  /*0db0*/  UMOV UR22, URZ ;  /* 0x0000003f00167c82 */ /* 0x000fc40008000000 */
[----:B------:R-:W-:Y:S02]  /*0dc0*/  ULDC UR8, c[0x0][0x218] ;  /* 0x0000860000087ab9 */ /* 0x000fe40000000800 */
[----:B-1----:R-:W-:Y:S01]  /*0dd0*/  USHF.L.U32 UR6, UR29, 0x6, URZ ;  /* 0x000000061d067899 */ /* 0x002fe2000800063f */
[----:B------:R-:W-:-:S03]  /*0de0*/  SHF.R.S32.HI R22, RZ, 0x1f, R23 ;  /* 0x0000001fff167819 */ /* 0x000fc60000011417 */
[----:B------:R-:W-:Y:S01]  /*0df0*/  UIMAD UR6, UR7, UR40, UR6 ;  /* 0x00000028070672a4 */ /* 0x000fe2000f8e0206 */
        /* <DEDUP_REMOVED lines=22> */
.L_x_405:
        /* <DEDUP_REMOVED lines=59> */
.L_x_407:
        /* <DEDUP_REMOVED lines=43> */
.L_x_408:
        /* <DEDUP_REMOVED lines=23> */
[----:B------:R-:W-:Y:S02]  /*1730*/  USHF.L.U32 UR11, UR34, 0x7, URZ ;  /* 0x00000007220b7899 */ /* 0x000fe4000800063f */
[----:B------:R-:W-:Y:S02]  /*1740*/  @UP2 UIADD3 UR12, UR9, UR7, URZ ;  /* 0x00000007090c2290 */ /* 0x000fe4000fffe03f */
[----:B------:R-:W-:-:S02]  /*1750*/  USEL UR7, UR6, URZ, UP1 ;  /* 0x0000003f06077287 */ /* 0x000fc40008800000 */
[----:B------:R-:W-:Y:S02]  /*1760*/  USEL UR6, UR11, URZ, UP1 ;  /* 0x0000003f0b067287 */ /* 0x000fe40008800000 */
[----:B------:R-:W-:Y:S02]  /*1770*/  USEL UR29, UR42, UR8, !UP2 ;  /* 0x000000082a1d7287 */ /* 0x000fe4000d000000 */
        /* <DEDUP_REMOVED lines=17> */
.L_x_409:
[----:B------:R-:W-:-:S04]  /*1890*/  UMOV UR11, UR51 ;  /* 0x00000033000b7c82 */ /* 0x000fc80008000000 */
.L_x_410:
[----:B------:R-:W-:Y:S01]  /*18a0*/  UIADD3 UR6, UP4, UP3, UR6, UR46, UR48 ;  /* 0x0000002e06067290 */ /* 0x000fe2000fb9e030 */
[----:B------:R-:W-:Y:S01]  /*18b0*/  IMAD.U32 R2, RZ, RZ, UR5 ;  /* 0x00000005ff027e24 */ /* 0x000fe2000f8e00ff */
[----:B------:R-:W-:Y:S01]  /*18c0*/  SHF.R.S32.HI R245, RZ, 0x1f, R244 ;  /* 0x0000001ffff57819 */ /* 0x000fe200000114f4 */
[----:B------:R-:W-:Y:S01]  /*18d0*/  IMAD.U32 R0, RZ, RZ, UR4 ;  /* 0x00000004ff007e24 */ /* 0x000fe2000f8e00ff */
[----:B------:R-:W-:Y:S01]  /*18e0*/  UIADD3 UR32, UP2, UP1, UR13, UR6, UR29 ;  /* 0x000000060d207290 */ /* 0x000fe2000f95e01d */
[----:B------:R-:W-:Y:S01]  /*18f0*/  IADD3 R9, P0, R12, UR24, RZ ;  /* 0x000000180c097c10 */ /* 0x000fe2000ff1e0ff */
[----:B------:R-:W-:Y:S01]  /*1900*/  UIADD3.X UR6, UR9, UR49, UR54, UP4, UP3 ;  /* 0x0000003109067290 */ /* 0x000fe2000a7e6436 */
[----:B------:R-:W-:Y:S01]  /*1910*/  IMAD.U32 R4, RZ, RZ, UR24 ;  /* 0x00000018ff047e24 */ /* 0x000fe2000f8e00ff */
[----:B------:R-:W-:Y:S01]  /*1920*/  ULDC.64 UR4, c[0x0][0x3c8] ;  /* 0x0000f20000047ab9 */ /* 0x000fe20000000a00 */
[----:B------:R-:W-:Y:S01]  /*1930*/  IADD3.X R13, R20, UR33, RZ, P0, !PT ;  /* 0x00000021140d7c10 */ /* 0x000fe200087fe4ff */
[----:B------:R-:W-:Y:S01]  /*1940*/  UIADD3.X UR29, UR10, UR6, UR12, UP2, UP1 ;  /* 0x000000060a1d7290 */ /* 0x000fe200097e240c */
[----:B------:R-:W-:Y:S01]  /*1950*/  IMAD.U32 R7, RZ, RZ, UR35 ;  /* 0x00000023ff077e24 */ /* 0x000fe2000f8e00ff */
[----:B------:R-:W-:Y:S01]  /*1960*/  BSSY B1, `(.L_x_406) ;  /* 0x00009b5000017945 */ /* 0x000fe20003800000 */
[----:B------:R-:W-:Y:S01]  /*1970*/  ULDC.64 UR6, c[0x0][0x1a8] ;  /* 0x00006a0000067ab9 */ /* 0x000fe20000000a00 */
[----:B------:R-:W-:Y:S01]  /*1980*/  IMAD.U32 R11, RZ, RZ, UR35 ;  /* 0x00000023ff0b7e24 */ /* 0x000fe2000f8e00ff */
[----:B------:R-:W-:Y:S01]  /*1990*/  UIMAD UR6, UR58, UR6, URZ ;  /* 0x000000063a0672a4 */ /* 0x000fe2000f8e023f */
[----:B------:R-:W-:-:S02]  /*19a0*/  IADD3 R251, R244, 0x40, RZ ;  /* 0x00000040f4fb7810 */ /* 0x000fc40007ffe0ff */
[C---:B------:R-:W-:Y:S01]  /*19b0*/  IADD3 R250, R244.reuse, 0x80, RZ ;  /* 0x00000080f4fa7810 */ /* 0x040fe20007ffe0ff */
[----:B------:R-:W-:Y:S01]  /*19c0*/  UIMAD UR9, UR35, UR7, UR6 ;  /* 0x00000007230972a4 */ /* 0x000fe2000f8e0206 */
[----:B------:R-:W-:Y:S02]  /*19d0*/  IADD3 R252, R244, 0xc0, RZ ;  /* 0x000000c0f4fc7810 */ /* 0x000fe40007ffe0ff */
[----:B------:R-:W-:Y:S02]  /*19e0*/  ULDC.64 UR6, c[0x0][0x370] ;  /* 0x0000dc0000067ab9 */ /* 0x000fe40000000a00 */
[----:B------:R-:W-:-:S04]  /*19f0*/  UIMAD UR6, UR33, UR6, URZ ;  /* 0x00000006210672a4 */ /* 0x000fc8000f8e023f */
[----:B------:R-:W-:-:S03]  /*1a00*/  UIMAD UR10, UR24, UR7, UR6 ;  /* 0x00000007180a72a4 */ /* 0x000fc6000f8e0206 */
[----:B------:R-:W-:Y:S02]  /*1a10*/  ULDC.64 UR6, c[0x0][0x378] ;  /* 0x0000de0000067ab9 */ /* 0x000fe40000000a00 */
[----:B------:R-:W-:-:S04]  /*1a20*/  UIMAD UR6, UR58, UR6, URZ ;  /* 0x000000063a0672a4 */ /* 0x000fc8000f8e023f */
[----:B------:R-:W-:Y:S02]  /*1a30*/  UIMAD UR8, UR35, UR7, UR6 ;  /* 0x00000007230872a4 */ /* 0x000fe4000f8e0206 */
[----:B------:R-:W-:-:S04]  /*1a40*/  UIADD3 UR6, UR24, UR11, URZ ;  /* 0x0000000b18067290 */ /* 0x000fc8000fffe03f */
        /* <DEDUP_REMOVED lines=9> */
[----:B------:R3:W4:Y:S01]  /*1ae0*/  R2UR UR4, R0 ;  /* 0x00000000000473c2 */ /* 0x00072200000e0000 */
[----:B------:R-:W-:Y:S02]  /*1af0*/  UIADD3 UR6, -UR16, UR17, UR20 ;  /* 0x0000001110067290 */ /* 0x000fe4000fffe114 */
[----:B------:R-:W-:Y:S02]  /*1b00*/  UMOV UR11, UR7 ;  /* 0x00000007000b7c82 */ /* 0x000fe40008000000 */
[----:B------:R-:W-:Y:S02]  /*1b10*/  UIADD3 UR6, UR6, -UR15, URZ ;  /* 0x8000000f06067290 */ /* 0x000fe4000fffe03f */
[----:B------:R-:W-:Y:S02]  /*1b20*/  UIADD3 UR7, UR36, -0x1, URZ ;  /* 0xffffffff24077890 */ /* 0x000fe4000fffe03f */
[----:B------:R-:W-:-:S04]  /*1b30*/  USHF.R.S32.HI UR15, URZ, 0x1f, UR6 ;  /* 0x0000001f3f0f7899 */ /* 0x000fc80008011406 */
[----:B------:R-:W-:Y:S01]  /*1b40*/  ULEA.HI UR15, UR15, UR6, URZ, 0x6 ;  /* 0x000000060f0f7291 */ /* 0x000fe2000f8f303f */
[----:B-1----:R-:W-:-:S03]  /*1b50*/  LEA.HI R2, R22, R23, RZ, 0x5 ;  /* 0x0000001716027211 */ /* 0x002fc600078f28ff */
[----:B------:R-:W-:-:S04]  /*1b60*/  USHF.R.S32.HI UR15, URZ, 0x6, UR15 ;  /* 0x000000063f0f7899 */ /* 0x000fc8000801140f */
[----:B------:R-:W-:Y:S01]  /*1b70*/  UISETP.LT.AND UP1, UPT, URZ, UR15, UPT ;  /* 0x0000000f3f00728c */ /* 0x000fe2000bf21270 */
[----:B---3--:R-:W-:Y:S02]  /*1b80*/  LOP3.LUT R0, R2, 0xffffffe0, RZ, 0xc0, !PT ;  /* 0xffffffe002007812 */ /* 0x008fe400078ec0ff */
[----:B------:R-:W-:Y:S01]  /*1b90*/  SHF.R.S32.HI R2, RZ, 0x5, R2 ;  /* 0x00000005ff027819 */ /* 0x000fe20000011402 */
[----:B------:R-:W-:Y:S02]  /*1ba0*/  USEL UR15, URZ, UR15, !UP1 ;  /* 0x0000000f3f0f7287 */ /* 0x000fe4000c800000 */
[----:B------:R-:W-:Y:S02]  /*1bb0*/  IMAD.IADD R0, R23, 0x1, -R0 ;  /* 0x0000000117007824 */ /* 0x000fe400078e0a00 */
[----:B------:R-:W-:Y:S02]  /*1bc0*/  UISETP.GT.AND UP1, UPT, UR36, UR15, UPT ;  /* 0x0000000f2400728c */ /* 0x000fe4000bf24270 */
[----:B------:R-:W-:Y:S01]  /*1bd0*/  IMAD R0, R2, UR47, R0 ;  /* 0x0000002f02007c24 */ /* 0x000fe2000f8e0200 */
[----:B------:R-:W-:-:S04]  /*1be0*/  IADD3 R2, P2, R244, UR18, RZ ;  /* 0x00000012f4027c10 */ /* 0x000fc8000ff5e0ff */
[----:B------:R-:W-:Y:S02]  /*1bf0*/  IADD3.X R3, R245, UR21, RZ, P2, !PT ;  /* 0x00000015f5037c10 */ /* 0x000fe400097fe4ff */
[----:B------:R-:W-:-:S03]  /*1c00*/  IADD3 R8, P0, R0, UR32, RZ ;  /* 0x0000002000087c10 */ /* 0x000fc6000ff1e0ff */
[----:B------:R-:W-:Y:S01]  /*1c10*/  IMAD.WIDE.U32 R2, R4, c[0x0][0x370], R2 ;  /* 0x0000dc0004027a25 */ /* 0x000fe200078e0002 */
[----:B------:R-:W-:-:S03]  /*1c20*/  LEA.HI.X.SX32 R10, R0, UR29, 0x1, P0 ;  /* 0x0000001d000a7c11 */ /* 0x000fc600080f0eff */
[----:B------:R-:W-:Y:S01]  /*1c30*/  IMAD R0, R13, c[0x0][0x190], RZ ;  /* 0x000064000d007a24 */ /* 0x000fe200078e02ff */
[----:B------:R-:W-:Y:S01]  /*1c40*/  IADD3 R3, R3, UR10, RZ ;  /* 0x0000000a03037c10 */ /* 0x000fe2000fffe0ff */
[----:B------:R-:W-:-:S04]  /*1c50*/  IMAD.WIDE.U32 R4, R9, c[0x0][0x190], R244 ;  /* 0x0000640009047a25 */ /* 0x000fc800078e00f4 */
[----:B------:R-:W-:Y:S01]  /*1c60*/  IMAD R16, R9, c[0x0][0x194], R0 ;  /* 0x0000650009107a24 */ /* 0x000fe200078e0200 */
[----:B------:R-:W-:Y:S01]  /*1c70*/  IADD3 R6, P0, R4, UR31, RZ ;  /* 0x0000001f04067c10 */ /* 0x000fe2000ff1e0ff */
[----:B------:R-:W-:-:S03]  /*1c80*/  IMAD.WIDE.U32 R2, R7, c[0x0][0x378], R2 ;  /* 0x0000de0007027a25 */ /* 0x000fc600078e0002 */
[----:B------:R-:W-:Y:S01]  /*1c90*/  IADD3.X R7, R5, UR30, R16, P0, !PT ;  /* 0x0000001e05077c10 */ /* 0x000fe200087fe410 */
[----:B------:R-:W-:Y:S01]  /*1ca0*/  IMAD.MOV.U32 R4, RZ, RZ, R2 ;  /* 0x000000ffff047224 */ /* 0x000fe200078e0002 */
[----:B------:R-:W-:Y:S01]  /*1cb0*/  LEA R234, P0, R8, c[0x0][0x350], 0x2 ;  /* 0x0000d40008ea7a11 */ /* 0x000fe200078010ff */
[----:B------:R-:W-:Y:S01]  /*1cc0*/  IMAD R0, R20, c[0x0][0x370], RZ ;  /* 0x0000dc0014007a24 */ /* 0x000fe200078e02ff */
[----:B------:R-:W-:Y:S02]  /*1cd0*/  IADD3 R5, R3, UR8, RZ ;  /* 0x0000000803057c10 */ /* 0x000fe4000fffe0ff */
[----:B------:R-:W-:Y:S01]  /*1ce0*/  LEA.HI.X R235, R8, c[0x0][0x354], R10, 0x2, P0 ;  /* 0x0000d50008eb7a11 */ /* 0x000fe200000f140a */
[----:B------:R-:W-:Y:S01]  /*1cf0*/  IMAD.WIDE.U32 R10, R11, c[0x0][0x1a8], R6 ;  /* 0x00006a000b0a7a25 */ /* 0x000fe200078e0006 */
[----:B------:R-:W-:-:S03]  /*1d00*/  PLOP3.LUT P0, PT, PT, PT, UP1, 0x80, 0x0 ;  /* 0x000000000000781c */ /* 0x000fc60003f0f018 */
[----:B------:R-:W-:Y:S01]  /*1d10*/  IMAD.WIDE.U32 R4, R12, c[0x0][0x370], R4 ;  /* 0x0000dc000c047a25 */ /* 0x000fe200078e0004 */
[----:B------:R-:W-:Y:S02]  /*1d20*/  LEA R240, P3, R10, c[0x0][0x160], 0x1 ;  /* 0x000058000af07a11 */ /* 0x000fe400078608ff */
[----:B------:R-:W-:Y:S01]  /*1d30*/  IADD3 R15, R11, UR9, RZ ;  /* 0x000000090b0f7c10 */ /* 0x000fe2000fffe0ff */
[----:B------:R-:W-:Y:S01]  /*1d40*/  IMAD R0, R12, c[0x0][0x374], R0 ;  /* 0x0000dd000c007a24 */ /* 0x000fe200078e0200 */
[----:B------:R-:W-:Y:S02]  /*1d50*/  LEA R241, P2, R4, c[0x0][0x330], 0x1 ;  /* 0x0000cc0004f17a11 */ /* 0x000fe400078408ff */
[----:B------:R-:W-:Y:S01]  /*1d60*/  LEA.HI.X R242, R10, c[0x0][0x164], R15, 0x1, P3 ;  /* 0x000059000af27a11 */ /* 0x000fe200018f0c0f */
[----:B------:R-:W-:-:S05]  /*1d70*/  IMAD.IADD R8, R5, 0x1, R0 ;  /* 0x0000000105087824 */ /* 0x000fca00078e0200 */
        /* <DEDUP_REMOVED lines=20> */
.L_x_412:
        /* <DEDUP_REMOVED lines=18> */
.L_x_413:
        /* <DEDUP_REMOVED lines=35> */
.L_x_415:
[----:B------:R-:W-:Y:S05]  /*2210*/  BSYNC B0 ;  /* 0x0000000000007941 */ /* 0x000fea0003800000 */
.L_x_414:
        /* <DEDUP_REMOVED lines=21> */
.L_x_417:
[----:B------:R-:W-:Y:S05]  /*2370*/  BSYNC B0 ;  /* 0x0000000000007941 */ /* 0x000fea0003800000 */
.L_x_416:
        /* <DEDUP_REMOVED lines=31> */
.L_x_419:
[----:B------:R-:W-:Y:S05]  /*2570*/  BSYNC B0 ;  /* 0x0000000000007941 */ /* 0x000fea0003800000 */
.L_x_418:
        /* <DEDUP_REMOVED lines=20> */
.L_x_411:
        /* <DEDUP_REMOVED lines=21> */
[----:B------:R-:W-:Y:S01]  /*2810*/  IMAD R0, R9, c[0x0][0x374], R0 ;  /* 0x0000dd0009007a24 */ /* 0x000fe200078e0200 */
        /* <DEDUP_REMOVED lines=34> */
.L_x_422:
[----:B------:R-:W-:Y:S05]  /*2a40*/  BSYNC B0 ;  /* 0x0000000000007941 */ /* 0x000fea0003800000 */
.L_x_421:
        /* <DEDUP_REMOVED lines=48> */
.L_x_424:
[----:B------:R-:W-:Y:S05]  /*2d50*/  BSYNC B0 ;  /* 0x0000000000007941 */ /* 0x000fea0003800000 */
.L_x_423:
        /* <DEDUP_REMOVED lines=23> */
.L_x_426:
        /* <DEDUP_REMOVED lines=50> */
.L_x_427:
[----:B------:R-:W-:Y:S05]  /*31f0*/  BSYNC B0 ;  /* 0x0000000000007941 */ /* 0x000fea0003800000 */
.L_x_425:
[----:B------:R-:W-:Y:S01]  /*3200*/  BSSY B0, `(.L_x_428) ;  /* 0x0000046000007945 */ /* 0x000fe20003800000 */
[----:B--2---:R-:W-:-:S02]  /*3210*/  IMAD R4, R13, c[0x0][0x194], RZ ;  /* 0x000065000d047a24 */ /* 0x004fc400078e02ff */
        /* <DEDUP_REMOVED lines=19> */
.L_x_429:
        /* <DEDUP_REMOVED lines=49> */
.L_x_430:
[----:B------:R-:W-:Y:S05]  /*3660*/  BSYNC B0 ;  /* 0x0000000000007941 */ /* 0x000fea0003800000 */
.L_x_428:
[----:B------:R-:W5:Y:S01]  /*3670*/  LDL R24, [R1+0x98] ;  /* 0x0000980001187983 */ /* 0x000f620000100800 */
[----:B------:R-:W-:Y:S01]  /*3680*/  ULDC.64 UR8, c[0x0][0x198] ;  /* 0x0000660000087ab9 */ /* 0x000fe20000000a00 */
[C---:B--23-5:R-:W-:Y:S01]  /*3690*/  IADD3 R2, R24.reuse, 0x8, RZ ;  /* 0x0000000818027810 */ /* 0x06cfe20007ffe0ff */
[C---:B------:R-:W-:Y:S01]  /*36a0*/  IMAD.SHL.U32 R3, R24.reuse, 0x4, RZ ;  /* 0x0000000418037824 */ /* 0x040fe200078e00ff */
[----:B------:R-:W-:Y:S02]  /*36b0*/  SHF.R.S32.HI R0, RZ, 0x1f, R24 ;  /* 0x0000001fff007819 */ /* 0x000fe40000011418 */
[----:B------:R-:W-:Y:S02]  /*36c0*/  ISETP.GE.AND P3, PT, R24, UR6, PT ;  /* 0x0000000618007c0c */ /* 0x000fe4000bf66270 */
[----:B------:R-:W-:Y:S01]  /*36d0*/  ISETP.GE.AND P2, PT, R2, UR6, PT ;  /* 0x0000000602007c0c */ /* 0x000fe2000bf46270 */
[----:B------:R2:W-:Y:S01]  /*36e0*/  STL [R1+0x84], R3 ;  /* 0x0000840301007387 */ /* 0x0005e20000100800 */
[----:B------:R-:W-:Y:S01]  /*36f0*/  SHF.L.U64.HI R4, R24, 0x2, R0 ;  /* 0x0000000218047819 */ /* 0x000fe20000010200 */
[----:B------:R-:W-:Y:S01]  /*3700*/  IMAD.MOV.U32 R0, RZ, RZ, 0x7f800000 ;  /* 0x7f800000ff007424 */ /* 0x000fe200078e00ff */
[----:B------:R-:W-:-:S03]  /*3710*/  IADD3 R2, P1, R3, UR12, RZ ;  /* 0x0000000c03027c10 */ /* 0x000fc6000ff3e0ff */
[----:B------:R3:W-:Y:S01]  /*3720*/  STL [R1+0x80], R4 ;  /* 0x0000800401007387 */ /* 0x0007e20000100800 */
[----:B--2---:R-:W-:-:S05]  /*3730*/  IADD3.X R3, R4, UR11, RZ, P1, !PT ;  /* 0x0000000b04037c10 */ /* 0x004fca0008ffe4ff */
[----:B------:R2:W5:Y:S01]  /*3740*/  @!P2 LDG.E R0, [R2.64+0x20] ;  /* 0x000020040200a981 */ /* 0x000562000c1e1900 */
[----:B---3--:R-:W-:-:S06]  /*3750*/  IMAD.MOV.U32 R4, RZ, RZ, 0x7f800000 ;  /* 0x7f800000ff047424 */ /* 0x008fcc00078e00ff */
[----:B------:R2:W3:Y:S01]  /*3760*/  @!P3 LDG.E R4, [R2.64] ;  /* 0x000000040204b981 */ /* 0x0004e2000c1e1900 */
[----:B------:R-:W-:-:S04]  /*3770*/  USHF.R.S32.HI UR6, URZ, 0x1f, UR20 ;  /* 0x0000001f3f067899 */ /* 0x000fc80008011414 */
[----:B------:R-:W-:-:S04]  /*3780*/  UIMAD UR8, UR6, UR8, URZ ;  /* 0x00000008060872a4 */ /* 0x000fc8000f8e023f */
[----:B------:R-:W-:Y:S02]  /*3790*/  UIMAD UR9, UR20, UR9, UR8 ;  /* 0x00000009140972a4 */ /* 0x000fe4000f8e0208 */
[----:B------:R-:W-:-:S06]  /*37a0*/  UIADD3 UR8, -UR20, UR16, URZ ;  /* 0x0000001014087290 */ /* 0x000fcc000fffe13f */
[----:B------:R-:W-:Y:S01]  /*37b0*/  ISETP.GE.AND P6, PT, R12, UR8, PT ;  /* 0x000000080c007c0c */ /* 0x000fe2000bfc6270 */
[----:B------:R-:W-:-:S04]  /*37c0*/  IMAD.U32 R16, RZ, RZ, UR20 ;  /* 0x00000014ff107e24 */ /* 0x000fc8000f8e00ff */
[----:B--2---:R-:W-:-:S08]  /*37d0*/  IMAD.WIDE.U32 R2, R16, c[0x0][0x198], R244 ;  /* 0x0000660010027a25 */ /* 0x004fd000078e00f4 */
[----:B------:R-:W-:Y:S04]  /*37e0*/  @P6 STS.128 [R237+0x18000], RZ ;  /* 0x018000ffed006388 */ /* 0x000fe80000000c00 */
[----:B------:R-:W-:Y:S04]  /*37f0*/  @P6 STS.128 [R237+0x1a000], RZ ;  /* 0x01a000ffed006388 */ /* 0x000fe80000000c00 */
[----:B------:R-:W-:Y:S04]  /*3800*/  @P6 STS.128 [R237+0x1c000], RZ ;  /* 0x01c000ffed006388 */ /* 0x000fe80000000c00 */
[----:B------:R-:W-:Y:S01]  /*3810*/  @P6 STS.128 [R237+0x1e000], RZ ;  /* 0x01e000ffed006388 */ /* 0x000fe20000000c00 */
[----:B------:R-:W-:Y:S01]  /*3820*/  IADD3 R2, P1, R2, UR26, RZ ;  /* 0x0000001a02027c10 */ /* 0x000fe2000ff3e0ff */
[----:B------:R-:W-:Y:S02]  /*3830*/  BSSY B0, `(.L_x_431) ;  /* 0x0000037000007945 */ /* 0x000fe40003800000 */
        /* <DEDUP_REMOVED lines=54> */
.L_x_432:
[----:B------:R-:W-:Y:S05]  /*3ba0*/  BSYNC B0 ;  /* 0x0000000000007941 */ /* 0x000fea0003800000 */
.L_x_431:
        /* <DEDUP_REMOVED lines=26> */
[----:B------:R-:W-:-:S03]  /*3d50*/  IADD3 R5, R13, R5, RZ ;  /* 0x000000050d057210 */ /* 0x000fc60007ffe0ff */
[----:B------:R-:W-:Y:S01]  /*3d60*/  IMAD R0, R0, c[0x0][0x19c], R6 ;  /* 0x0000670000007a24 */ /* 0x000fe200078e0206 */
[----:B------:R-:W-:Y:S02]  /*3d70*/  LEA R2, P2, R4, R2, 0x1 ;  /* 0x0000000204027211 */ /* 0x000fe400078408ff */
[----:B------:R-:W-:Y:S01]  /*3d80*/  @!P4 LEA R6, P1, R8, c[0x0][0x168], 0x1 ;  /* 0x00005a000806ca11 */ /* 0x000fe200078208ff */
[----:B------:R-:W-:Y:S01]  /*3d90*/  IMAD.IADD R0, R9, 0x1, R0 ;  /* 0x0000000109007824 */ /* 0x000fe200078e0200 */
        /* <DEDUP_REMOVED lines=24> */
.L_x_434:
[----:B------:R-:W-:Y:S05]  /*3f20*/  BSYNC B0 ;  /* 0x0000000000007941 */ /* 0x000fea0003800000 */
.L_x_433:
        /* <DEDUP_REMOVED lines=62> */
.L_x_436:
[----:B------:R-:W-:Y:S05]  /*4310*/  BSYNC B0 ;  /* 0x0000000000007941 */ /* 0x000fea0003800000 */
.L_x_435:
        /* <DEDUP_REMOVED lines=8> */
[----:B------:R-:W-:Y:S01]  /*43a0*/  IADD3 R12, P2, R12, 0x20, RZ ;  /* 0x000000200c0c7810 */ /* 0x000fe20007f5e0ff */
[----:B------:R-:W-:Y:S01]  /*43b0*/  IMAD.MOV.U32 R6, RZ, RZ, 0x2 ;  /* 0x00000002ff067424 */ /* 0x000fe200078e00ff */
[----:B------:R-:W-:Y:S01]  /*43c0*/  MOV R2, UR19 ;  /* 0x0000001300027c02 */ /* 0x000fe20008000f00 */
[----:B------:R-:W-:Y:S01]  /*43d0*/  IMAD.X R4, RZ, RZ, R18, P1 ;  /* 0x000000ffff047224 */ /* 0x000fe200008e0612 */
[----:B------:R-:W-:-:S02]  /*43e0*/  ISETP.GE.AND P4, PT, R244, c[0x0][0x220], PT ;  /* 0x00008800f4007a0c */ /* 0x000fc40003f86270 */
        /* <DEDUP_REMOVED lines=8> */
[----:B------:R-:W-:Y:S02]  /*4470*/  IMAD R4, R4, c[0x0][0x1a0], RZ ;  /* 0x0000680004047a24 */ /* 0x000fe400078e02ff */
[----:B------:R-:W-:Y:S01]  /*4480*/  IMAD.IADD R3, R3, 0x1, R0 ;  /* 0x0000000103037824 */ /* 0x000fe200078e0200 */
[----:B------:R2:W-:Y:S01]  /*4490*/  @P4 STS.128 [R237+0x21000], RZ ;  /* 0x021000ffed004388 */ /* 0x0005e20000000c00 */
[----:B------:R-:W-:-:S04]  /*44a0*/  IMAD.WIDE.U32 R8, R12, c[0x0][0x1a0], R8 ;  /* 0x000068000c087a25 */ /* 0x000fc800078e0008 */
[----:B------:R-:W-:Y:S02]  /*44b0*/  IMAD R0, R12, c[0x0][0x1a4], R4 ;  /* 0x000069000c007a24 */ /* 0x000fe400078e0204 */
[----:B------:R-:W-:-:S03]  /*44c0*/  IMAD.WIDE.U32 R4, R14, c[0x0][0x1b8], R2 ;  /* 0x00006e000e047a25 */ /* 0x000fc600078e0002 */
[----:B------:R-:W-:Y:S01]  /*44d0*/  IADD3 R0, R9, R0, RZ ;  /* 0x0000000009007210 */ /* 0x000fe20007ffe0ff */
        /* <DEDUP_REMOVED lines=26> */
.L_x_438:
[----:B------:R-:W-:Y:S05]  /*4680*/  BSYNC B0 ;  /* 0x0000000000007941 */ /* 0x000fea0003800000 */
.L_x_437:
[----:B------:R-:W-:Y:S02]  /*4690*/  ULDC.64 UR18, c[0x0][0x318] ;  /* 0x0000c60000127ab9 */ /* 0x000fe40000000a00 */
[----:B------:R-:W-:Y:S01]  /*46a0*/  ULDC.64 UR20, c[0x0][0x320] ;  /* 0x0000c80000147ab9 */ /* 0x000fe20000000a00 */
[----:B------:R-:W-:Y:S01]  /*46b0*/  LEA.HI R0, R22, R23, RZ, 0x7 ;  /* 0x0000001716007211 */ /* 0x000fe200078f38ff */
        /* <DEDUP_REMOVED lines=13> */
[----:B------:R-:W-:-:S05]  /*4790*/  IMAD.U32 R3, RZ, RZ, UR19 ;  /* 0x00000013ff037e24 */ /* 0x000fca000f8e00ff */
[----:B------:R2:W3:Y:S01]  /*47a0*/  @P1 LDG.E R2, [R2.64] ;  /* 0x0000000402021981 */ /* 0x0004e2000c1e1900 */
[----:B------:R-:W3:Y:S01]  /*47b0*/  @P1 MUFU.RCP R4, c[0x0][0x238] ;  /* 0x00008e0000041b08 */ /* 0x000ee20000001000 */
[----:B------:R-:W-:Y:S01]  /*47c0*/  SHF.R.S32.HI R0, RZ, 0x7, R0 ;  /* 0x00000007ff007819 */ /* 0x000fe20000011400 */
[----:B------:R-:W-:Y:S01]  /*47d0*/  CS2R R190, SRZ ;  /* 0x0000000000be7805 */ /* 0x000fe2000001ff00 */
[----:B------:R-:W-:Y:S01]  /*47e0*/  MOV R238, R236 ;  /* 0x000000ec00ee7202 */ /* 0x000fe20000000f00 */
[----:B------:R-:W-:Y:S01]  /*47f0*/  CS2R R188, SRZ ;  /* 0x0000000000bc7805 */ /* 0x000fe2000001ff00 */
[----:B------:R-:W-:Y:S01]  /*4800*/  SHF.L.U32 R0, R0, 0x5, RZ ;  /* 0x0000000500007819 */ /* 0x000fe200000006ff */
        /* <DEDUP_REMOVED lines=18> */
[----:B--2---:R-:W-:Y:S01]  /*4930*/  IMAD.SHL.U32 R3, R23, 0x2, RZ ;  /* 0x0000000217037824 */ /* 0x004fe200078e00ff */
        /* <DEDUP_REMOVED lines=12> */
[----:B------:R-:W-:Y:S01]  /*4a00*/  IADD3 R3, R24, 0x1, RZ ;  /* 0x0000000118037810 */ /* 0x000fe20007ffe0ff */
[----:B------:R-:W-:Y:S01]  /*4a10*/  CS2R R138, SRZ ;  /* 0x00000000008a7805 */ /* 0x000fe2000001ff00 */
[----:B------:R-:W-:Y:S01]  /*4a20*/  SEL R0, R0, R230, !P0 ;  /* 0x000000e600007207 */ /* 0x000fe20004000000 */
[----:B------:R-:W-:Y:S01]  /*4a30*/  STL [R1+0x8], R5 ;  /* 0x0000080501007387 */ /* 0x000fe20000100800 */
[----:B------:R-:W-:Y:S01]  /*4a40*/  CS2R R136, SRZ ;  /* 0x0000000000887805 */ /* 0x000fe2000001ff00 */
[----:B------:R-:W-:Y:S01]  /*4a50*/  CS2R R134, SRZ ;  /* 0x0000000000867805 */ /* 0x000fe2000001ff00 */
[----:B------:R-:W-:Y:S01]  /*4a60*/  CS2R R132, SRZ ;  /* 0x0000000000847805 */ /* 0x000fe2000001ff00 */
[----:B------:R-:W-:Y:S01]  /*4a70*/  IMAD.SHL.U32 R220, R0, 0x2, RZ ;  /* 0x0000000200dc7824 */ /* 0x000fe200078e00ff */
[----:B------:R-:W-:Y:S01]  /*4a80*/  IADD3 R0, R5, 0x19, RZ ;  /* 0x0000001905007810 */ /* 0x000fe20007ffe0ff */
[----:B------:R-:W-:Y:S01]  /*4a90*/  STL [R1+0x90], R3 ;  /* 0x0000900301007387 */ /* 0x000fe20000100800 */
[----:B------:R-:W-:Y:S01]  /*4aa0*/  CS2R R78, SRZ ;  /* 0x00000000004e7805 */ /* 0x000fe2000001ff00 */
[----:B------:R-:W-:Y:S01]  /*4ab0*/  CS2R R76, SRZ ;  /* 0x00000000004c7805 */ /* 0x000fe2000001ff00 */
[----:B------:R-:W-:Y:S01]  /*4ac0*/  CS2R R82, SRZ ;  /* 0x0000000000527805 */ /* 0x000fe2000001ff00 */
[----:B------:R-:W-:Y:S01]  /*4ad0*/  STL [R1+0x40], R0 ;  /* 0x0000400001007387 */ /* 0x000fe20000100800 */
        /* <DEDUP_REMOVED lines=29> */
[----:B------:R-:W-:Y:S01]  /*4cb0*/  IMAD.MOV.U32 R233, RZ, RZ, 0x20 ;  /* 0x00000020ffe97424 */ /* 0x000fe200078e00ff */
[----:B------:R-:W-:Y:S01]  /*4cc0*/  SHF.L.U32 R228, R231, 0x1, RZ ;  /* 0x00000001e7e47819 */ /* 0x000fe200000006ff */
[----:B------:R-:W-:Y:S01]  /*4cd0*/  IMAD.MOV.U32 R232, RZ, RZ, 0x40 ;  /* 0x00000040ffe87424 */ /* 0x000fe200078e00ff */
[----:B------:R-:W-:Y:S01]  /*4ce0*/  UMOV UR6, URZ ;  /* 0x0000003f00067c82 */ /* 0x000fe20008000000 */
[----:B---3--:R-:W-:-:S04]  /*4cf0*/  @P1 FMUL.FTZ R2, R2, R4 ;  /* 0x0000000402021220 */ /* 0x008fc80000410000 */
[----:B------:R2:W3:Y:S02]  /*4d00*/  @P1 R2UR UR8, R2 ;  /* 0x00000000020813c2 */ /* 0x0004e400000e0000 */
[----:B--2---:R-:W-:Y:S01]  /*4d10*/  IADD3 R2, R231, 0x4000, RZ ;  /* 0x00004000e7027810 */ /* 0x004fe20007ffe0ff */
[----:B---3--:R-:W-:-:S03]  /*4d20*/  @UP1 UMOV UR6, UR8 ;  /* 0x0000000800061c82 */ /* 0x008fc60008000000 */
[----:B------:R-:W-:-:S05]  /*4d30*/  SEL R2, R2, R231, !P0 ;  /* 0x000000e702027207 */ /* 0x000fca0004000000 */
[----:B------:R-:W-:Y:S02]  /*4d40*/  IMAD.SHL.U32 R225, R2, 0x2, RZ ;  /* 0x0000000202e17824 */ /* 0x000fe400078e00ff */
[----:B------:R-:W2:Y:S02]  /*4d50*/  I2F R2, R5 ;  /* 0x0000000500027306 */ /* 0x000ea40000201400 */
[----:B--2---:R2:W-:Y:S06]  /*4d60*/  STL [R1+0x60], R2 ;  /* 0x0000600201007387 */ /* 0x0045ec0000100800 */
[----:B--2---:R2:W3:Y:S02]  /*4d70*/  I2F R2, R0 ;  /* 0x0000000000027306 */ /* 0x0044e40000201400 */
[----:B--2---:R-:W-:-:S05]  /*4d80*/  IADD3 R0, R5, 0x18, RZ ;  /* 0x0000001805007810 */ /* 0x004fca0007ffe0ff */
[----:B------:R-:W-:Y:S04]  /*4d90*/  STL [R1+0x20], R0 ;  /* 0x0000200001007387 */ /* 0x000fe80000100800 */
[----:B---3--:R2:W-:Y:S02]  /*4da0*/  STL [R1+0x7c], R2 ;  /* 0x00007c0201007387 */ /* 0x0085e40000100800 */
        /* <DEDUP_REMOVED lines=9> */
[----:B--2---:R-:W-:-:S06]  /*4e40*/  IADD3 R0, R5, 0x9, RZ ;  /* 0x0000000905007810 */ /* 0x004fcc0007ffe0ff */
[----:B------:R-:W2:Y:S01]  /*4e50*/  I2F R3, R0 ;  /* 0x0000000000037306 */ /* 0x000ea20000201400 */
[----:B------:R5:W-:Y:S04]  /*4e60*/  STL [R1+0x14], R0 ;  /* 0x0000140001007387 */ /* 0x000be80000100800 */
[----:B---3--:R3:W-:Y:S04]  /*4e70*/  STL [R1+0x70], R2 ;  /* 0x0000700201007387 */ /* 0x0087e80000100800 */
[----:B--2---:R2:W-:Y:S01]  /*4e80*/  STL [R1+0x6c], R3 ;  /* 0x00006c0301007387 */ /* 0x0045e20000100800 */
[----:B-----5:R-:W-:-:S02]  /*4e90*/  MOV R0, c[0x0][0x22c] ;  /* 0x00008b0000007a02 */ /* 0x020fc40000000f00 */
[----:B---3--:R-:W-:-:S03]  /*4ea0*/  IADD3 R2, R5, 0x8, RZ ;  /* 0x0000000805027810 */ /* 0x008fc60007ffe0ff */
[----:B------:R-:W-:Y:S02]  /*4eb0*/  IMAD R0, R0, c[0x0][0x1c0], RZ ;  /* 0x0000700000007a24 */ /* 0x000fe400078e02ff */
[----:B------:R3:W-:Y:S02]  /*4ec0*/  STL [R1+0x10], R2 ;  /* 0x0000100201007387 */ /* 0x0007e40000100800 */
[C---:B------:R-:W-:Y:S02]  /*4ed0*/  IMAD.SHL.U32 R8, R0.reuse, 0x10, RZ ;  /* 0x0000001000087824 */ /* 0x040fe400078e00ff */
[----:B------:R-:W-:Y:S01]  /*4ee0*/  IMAD.SHL.U32 R239, R0, 0x8, RZ ;  /* 0x0000000800ef7824 */ /* 0x000fe200078e00ff */
[----:B--2---:R-:W2:Y:S02]  /*4ef0*/  I2F R3, R2 ;  /* 0x0000000200037306 */ /* 0x004ea40000201400 */
[C---:B------:R-:W-:Y:S02]  /*4f00*/  IADD3 R7, R8.reuse, 0x20, RZ ;  /* 0x0000002008077810 */ /* 0x040fe40007ffe0ff */
[----:B------:R-:W-:-:S02]  /*4f10*/  IADD3 R6, R8, 0x40, RZ ;  /* 0x0000004008067810 */ /* 0x000fc40007ffe0ff */
[C---:B------:R-:W-:Y:S02]  /*4f20*/  IADD3 R4, R8.reuse, 0x80, RZ ;  /* 0x0000008008047810 */ /* 0x040fe40007ffe0ff */
[C---:B------:R-:W-:Y:S01]  /*4f30*/  IADD3 R7, R239.reuse, R7, RZ ;  /* 0x00000007ef077210 */ /* 0x040fe20007ffe0ff */
[C---:B------:R-:W-:Y:S01]  /*4f40*/  IMAD.IADD R6, R239.reuse, 0x1, R6 ;  /* 0x00000001ef067824 */ /* 0x040fe200078e0206 */
[C---:B------:R-:W-:Y:S02]  /*4f50*/  IADD3 R4, R239.reuse, R4, RZ ;  /* 0x00000004ef047210 */ /* 0x040fe40007ffe0ff */
[C---:B------:R-:W-:Y:S01]  /*4f60*/  IADD3 R0, R8.reuse, 0xe0, RZ ;  /* 0x000000e008007810 */ /* 0x040fe20007ffe0ff */
[C---:B------:R-:W-:Y:S02]  /*4f70*/  IMAD.IADD R7, R239.reuse, 0x1, R7 ;  /* 0x00000001ef077824 */ /* 0x040fe400078e0207 */
[C---:B------:R-:W-:Y:S01]  /*4f80*/  IMAD.IADD R6, R239.reuse, 0x1, R6 ;  /* 0x00000001ef067824 */ /* 0x040fe200078e0206 */
[C---:B------:R-:W-:Y:S01]  /*4f90*/  IADD3 R0, R239.reuse, R0, RZ ;  /* 0x00000000ef007210 */ /* 0x040fe20007ffe0ff */
[----:B--2---:R2:W-:Y:S01]  /*4fa0*/  STL [R1+0x68], R3 ;  /* 0x0000680301007387 */ /* 0x0045e20000100800 */
[----:B------:R-:W-:Y:S01]  /*4fb0*/  IMAD.IADD R4, R239, 0x1, R4 ;  /* 0x00000001ef047824 */ /* 0x000fe200078e0204 */
[----:B---3--:R-:W-:Y:S01]  /*4fc0*/  IADD3 R2, R5, 0x1, RZ ;  /* 0x0000000105027810 */ /* 0x008fe20007ffe0ff */
[C---:B------:R-:W-:Y:S01]  /*4fd0*/  IMAD.IADD R7, R239.reuse, 0x1, R7 ;  /* 0x00000001ef077824 */ /* 0x040fe200078e0207 */
[----:B------:R-:W-:Y:S01]  /*4fe0*/  IADD3 R5, R8, 0x60, RZ ;  /* 0x0000006008057810 */ /* 0x000fe20007ffe0ff */
[C---:B------:R-:W-:Y:S01]  /*4ff0*/  IMAD.IADD R4, R239.reuse, 0x1, R4 ;  /* 0x00000001ef047824 */ /* 0x040fe200078e0204 */
[C---:B------:R-:W-:Y:S01]  /*5000*/  IADD3 R6, R239.reuse, R6, RZ ;  /* 0x00000006ef067210 */ /* 0x040fe20007ffe0ff */
[----:B------:R3:W-:Y:S01]  /*5010*/  STL [R1+0xc], R2 ;  /* 0x00000c0201007387 */ /* 0x0007e20000100800 */
[C---:B------:R-:W-:Y:S01]  /*5020*/  IMAD.IADD R0, R239.reuse, 0x1, R0 ;  /* 0x00000001ef007824 */ /* 0x040fe200078e0200 */
[C---:B------:R-:W-:Y:S01]  /*5030*/  IADD3 R7, R239.reuse, R7, RZ ;  /* 0x00000007ef077210 */ /* 0x040fe20007ffe0ff */
[C---:B------:R-:W-:Y:S01]  /*5040*/  IMAD.IADD R5, R239.reuse, 0x1, R5 ;  /* 0x00000001ef057824 */ /* 0x040fe200078e0205 */
[C---:B------:R-:W-:Y:S01]  /*5050*/  IADD3 R4, R239.reuse, R4, RZ ;  /* 0x00000004ef047210 */ /* 0x040fe20007ffe0ff */
[----:B------:R-:W-:-:S02]  /*5060*/  IMAD.IADD R6, R239, 0x1, R6 ;  /* 0x00000001ef067824 */ /* 0x000fc400078e0206 */
[C---:B------:R-:W-:Y:S01]  /*5070*/  IMAD.IADD R0, R239.reuse, 0x1, R0 ;  /* 0x00000001ef007824 */ /* 0x040fe200078e0200 */
[----:B------:R-:W-:-:S04]  /*5080*/  IADD3 R5, R239, R5, RZ ;  /* 0x00000005ef057210 */ /* 0x000fc80007ffe0ff */
[C---:B------:R-:W-:Y:S01]  /*5090*/  IADD3 R0, R239.reuse, R0, RZ ;  /* 0x00000000ef007210 */ /* 0x040fe20007ffe0ff */
[----:B------:R-:W-:Y:S01]  /*50a0*/  IMAD.IADD R5, R239, 0x1, R5 ;  /* 0x00000001ef057824 */ /* 0x000fe200078e0205 */
[----:B--2---:R-:W-:-:S03]  /*50b0*/  IADD3 R3, R8, 0xa0, RZ ;  /* 0x000000a008037810 */ /* 0x004fc60007ffe0ff */
[C---:B------:R-:W-:Y:S02]  /*50c0*/  IMAD.IADD R5, R239.reuse, 0x1, R5 ;  /* 0x00000001ef057824 */ /* 0x040fe400078e0205 */
[C---:B------:R-:W-:Y:S01]  /*50d0*/  IMAD.IADD R3, R239.reuse, 0x1, R3 ;  /* 0x00000001ef037824 */ /* 0x040fe200078e0203 */
[----:B---3--:R-:W2:Y:S03]  /*50e0*/  I2F R2, R2 ;  /* 0x0000000200027306 */ /* 0x008ea60000201400 */
[----:B------:R-:W-:-:S05]  /*50f0*/  IMAD.IADD R3, R239, 0x1, R3 ;  /* 0x00000001ef037824 */ /* 0x000fca00078e0203 */
[----:B------:R-:W-:-:S05]  /*5100*/  IADD3 R3, R239, R3, RZ ;  /* 0x00000003ef037210 */ /* 0x000fca0007ffe0ff */
[C---:B------:R-:W-:Y:S01]  /*5110*/  IMAD.IADD R3, R239.reuse, 0x1, R3 ;  /* 0x00000001ef037824 */ /* 0x040fe200078e0203 */
[----:B--2---:R2:W-:Y:S04]  /*5120*/  STL [R1+0x64], R2 ;  /* 0x0000640201007387 */ /* 0x0045e80000100800 */
[----:B------:R3:W-:Y:S04]  /*5130*/  STL [R1+0x3c], R7 ;  /* 0x00003c0701007387 */ /* 0x0007e80000100800 */
[----:B------:R5:W-:Y:S04]  /*5140*/  STL [R1+0x38], R6 ;  /* 0x0000380601007387 */ /* 0x000be80000100800 */
[----:B------:R1:W-:Y:S04]  /*5150*/  STL [R1+0x34], R5 ;  /* 0x0000340501007387 */ /* 0x0003e80000100800 */
[----:B------:R4:W-:Y:S04]  /*5160*/  STL [R1+0x30], R4 ;  /* 0x0000300401007387 */ /* 0x0009e80000100800 */
[----:B------:R4:W-:Y:S01]  /*5170*/  STL [R1+0x2c], R3 ;  /* 0x00002c0301007387 */ /* 0x0009e20000100800 */
[----:B--2---:R-:W-:Y:S01]  /*5180*/  IADD3 R2, R8, 0xc0, RZ ;  /* 0x000000c008027810 */ /* 0x004fe20007ffe0ff */
[----:B---3--:R-:W-:-:S04]  /*5190*/  IMAD.IADD R7, R239, 0x1, R7 ;  /* 0x00000001ef077824 */ /* 0x008fc800078e0207 */
[C---:B------:R-:W-:Y:S02]  /*51a0*/  IMAD.IADD R2, R239.reuse, 0x1, R2 ;  /* 0x00000001ef027824 */ /* 0x040fe400078e0202 */
[C---:B-----5:R-:W-:Y:S01]  /*51b0*/  IMAD.IADD R6, R239.reuse, 0x1, R6 ;  /* 0x00000001ef067824 */ /* 0x060fe200078e0206 */
[----:B------:R-:W-:Y:S02]  /*51c0*/  STL [R1+0x5c], R7 ;  /* 0x00005c0701007387 */ /* 0x000fe40000100800 */
[C---:B------:R-:W-:Y:S02]  /*51d0*/  IADD3 R2, R239.reuse, R2, RZ ;  /* 0x00000002ef027210 */ /* 0x040fe40007ffe0ff */
[----:B-1----:R-:W-:-:S03]  /*51e0*/  IADD3 R5, R239, R5, RZ ;  /* 0x00000005ef057210 */ /* 0x002fc60007ffe0ff */
[C---:B------:R-:W-:Y:S02]  /*51f0*/  IMAD.IADD R2, R239.reuse, 0x1, R2 ;  /* 0x00000001ef027824 */ /* 0x040fe400078e0202 */
[C---:B----4-:R-:W-:Y:S02]  /*5200*/  IMAD.IADD R4, R239.reuse, 0x1, R4 ;  /* 0x00000001ef047824 */ /* 0x050fe400078e0204 */
[C---:B------:R-:W-:Y:S02]  /*5210*/  IMAD.IADD R2, R239.reuse, 0x1, R2 ;  /* 0x00000001ef027824 */ /* 0x040fe400078e0202 */
[----:B------:R-:W-:-:S03]  /*5220*/  IMAD.IADD R3, R239, 0x1, R3 ;  /* 0x00000001ef037824 */ /* 0x000fc600078e0203 */
[----:B------:R1:W-:Y:S04]  /*5230*/  STL [R1+0x28], R2 ;  /* 0x0000280201007387 */ /* 0x0003e80000100800 */
[----:B------:R-:W-:Y:S04]  /*5240*/  STL [R1+0x58], R6 ;  /* 0x0000580601007387 */ /* 0x000fe80000100800 */
[----:B------:R2:W-:Y:S04]  /*5250*/  STL [R1+0x24], R0 ;  /* 0x0000240001007387 */ /* 0x0005e80000100800 */
[----:B------:R3:W-:Y:S04]  /*5260*/  STL [R1+0x54], R5 ;  /* 0x0000540501007387 */ /* 0x0007e80000100800 */
[----:B------:R3:W-:Y:S04]  /*5270*/  STL [R1+0x50], R4 ;  /* 0x0000500401007387 */ /* 0x0007e80000100800 */
[----:B------:R3:W-:Y:S01]  /*5280*/  STL [R1+0x4c], R3 ;  /* 0x00004c0301007387 */ /* 0x0007e20000100800 */
[C---:B-1----:R-:W-:Y:S01]  /*5290*/  IADD3 R2, R239.reuse, R2, RZ ;  /* 0x00000002ef027210 */ /* 0x042fe20007ffe0ff */
[----:B--2---:R-:W-:-:S05]  /*52a0*/  IMAD.IADD R0, R239, 0x1, R0 ;  /* 0x00000001ef007824 */ /* 0x004fca00078e0200 */
[----:B------:R3:W-:Y:S04]  /*52b0*/  STL [R1+0x44], R0 ;  /* 0x0000440001007387 */ /* 0x0007e80000100800 */
[----:B------:R3:W-:Y:S02]  /*52c0*/  STL [R1+0x48], R2 ;  /* 0x0000480201007387 */ /* 0x0007e40000100800 */
.L_x_441:
[----:B---3--:R-:W2:Y:S01]  /*52d0*/  LDL R0, [R1+0x94] ;  /* 0x0000940001007983 */ /* 0x008ea20000100800 */
[----:B------:R-:W-:Y:S02]  /*52e0*/  USHF.L.U32 UR8, UR23, 0x6, URZ ;  /* 0x0000000617087899 */ /* 0x000fe4000800063f */
[----:B------:R-:W-:Y:S01]  /*52f0*/  USHF.L.U32 UR9, UR7, 0x6, URZ ;  /* 0x0000000607097899 */ /* 0x000fe2000800063f */
[----:B------:R-:W0:Y:S01]  /*5300*/  LDGDEPBAR ;  /* 0x00000000000079af */ /* 0x000e220000000000 */
[----:B------:R-:W-:Y:S02]  /*5310*/  UIADD3 UR10, UR17, 0x40, UR8 ;  /* 0x00000040110a7890 */ /* 0x000fe4000fffe008 */
[----:B------:R-:W-:Y:S01]  /*5320*/  UIADD3 UR8, UR8, 0x40, URZ ;  /* 0x0000004008087890 */ /* 0x000fe2000fffe03f */
[----:B------:R-:W3:Y:S01]  /*5330*/  LDL R118, [R1+0x90] ;  /* 0x0000900001767983 */ /* 0x000ee20000100800 */
[----:B------:R-:W-:Y:S02]  /*5340*/  UIADD3 UR10, UR10, -UR16, URZ ;  /* 0x800000100a0a7290 */ /* 0x000fe4000fffe03f */
[----:B------:R-:W-:Y:S01]  /*5350*/  UISETP.GT.AND UP3, UPT, UR7, UR15, UPT ;  /* 0x0000000f0700728c */ /* 0x000fe2000bf64270 */
[----:B------:R-:W4:Y:S01]  /*5360*/  LDL R218, [R1] ;  /* 0x0000000001da7983 */ /* 0x000f220000100800 */
[----:B------:R-:W-:Y:S03]  /*5370*/  UISETP.GE.AND UP0, UPT, UR9, UR10, UPT ;  /* 0x0000000a0900728c */ /* 0x000fe6000bf06270 */
[----:B------:R-:W5:Y:S01]  /*5380*/  LDL R113, [R1+0x64] ;  /* 0x0000640001717983 */ /* 0x000f620000100800 */
[----:B------:R-:W-:Y:S03]  /*5390*/  UISETP.LT.AND UP0, UPT, UR8, UR16, UP0 ;  /* 0x000000100800728c */ /* 0x000fe60008701270 */
[----:B------:R-:W3:Y:S04]  /*53a0*/  LDL R112, [R1+0xc] ;  /* 0x00000c0001707983 */ /* 0x000ee80000100800 */
[----:B------:R-:W3:Y:S04]  /*53b0*/  LDL R117, [R1+0x4] ;  /* 0x0000040001757983 */ /* 0x000ee80000100800 */
[----:B------:R-:W3:Y:S04]  /*53c0*/  LDL R115, [R1+0x60] ;  /* 0x0000600001737983 */ /* 0x000ee80000100800 */
[----:B------:R-:W3:Y:S01]  /*53d0*/  LDL R114, [R1+0x8] ;  /* 0x0000080001727983 */ /* 0x000ee20000100800 */
[----:B------:R-:W-:Y:S04]  /*53e0*/  DEPBAR.LE SB0, 0x0 ;  /* 0x000080000000791a */ /* 0x000fe80000000000 */
[----:B------:R-:W-:Y:S06]  /*53f0*/  BAR.SYNC.DEFER_BLOCKING 0x0 ;  /* 0x0000000000007b1d */ /* 0x000fec0000010000 */
[----:B------:R-:W-:Y:S04]  /*5400*/  LDSM.16.M88.4 R16, [R225] ;  /* 0x00000000e110783b */ /* 0x000fe80000000200 */
[----:B------:R-:W1:Y:S04]  /*5410*/  LDSM.16.M88.4 R8, [R221+0x18000] ;  /* 0x01800000dd08783b */ /* 0x000e680000000200 */
[----:B------:R-:W1:Y:S04]  /*5420*/  LDSM.16.M88.4 R84, [R221+0x18800] ;  /* 0x01880000dd54783b */ /* 0x000e680000000200 */
[----:B------:R-:W-:Y:S04]  /*5430*/  LDSM.16.M88.4 R92, [R222+0x18000] ;  /* 0x01800000de5c783b */ /* 0x000fe80000000200 */
[----:B------:R-:W-:Y:S04]  /*5440*/  LDSM.16.M88.4 R96, [R222+0x18800] ;  /* 0x01880000de60783b */ /* 0x000fe80000000200 */
[----:B------:R-:W-:Y:S04]  /*5450*/  LDSM.16.M88.4 R100, [R224+0x18000] ;  /* 0x01800000e064783b */ /* 0x000fe80000000200 */
[----:B------:R-:W-:Y:S04]  /*5460*/  LDSM.16.M88.4 R104, [R224+0x18800] ;  /* 0x01880000e068783b */ /* 0x000fe80000000200 */
[----:B------:R-:W-:Y:S01]  /*5470*/  LDSM.16.M88.4 R108, [R223+0x1e000] ;  /* 0x01e00000df6c783b */ /* 0x000fe20000000200 */
[C---:B-1----:R-:W-:Y:S08]  /*5480*/  HMMA.16816.F32.BF16 R4, R16.reuse, R8, RZ ;  /* 0x000000081004723c */ /* 0x042ff000000418ff */
[C---:B------:R-:W-:Y:S08]  /*5490*/  HMMA.16816.F32.BF16 R8, R16.reuse, R10, RZ ;  /* 0x0000000a1008723c */ /* 0x040ff000000418ff */
[C---:B------:R-:W-:Y:S08]  /*54a0*/  HMMA.16816.F32.BF16 R12, R16.reuse, R84, RZ ;  /* 0x00000054100c723c */ /* 0x040ff000000418ff */
[----:B------:R-:W-:Y:S01]  /*54b0*/  HMMA.16816.F32.BF16 R16, R16, R86, RZ ;  /* 0x000000561010723c */ /* 0x000fe200000418ff */
[----:B--2---:R-:W-:Y:S02]  /*54c0*/  R2P PR, R0, 0x6 ;  /* 0x0000000600007804 */ /* 0x004fe40000000000 */
[----:B------:R-:W-:Y:S03]  /*54d0*/  PLOP3.LUT P0, PT, PT, PT, UP0, 0x80, 0x0 ;  /* 0x000000000000781c */ /* 0x000fe60003f0f008 */
[----:B------:R-:W-:Y:S02]  /*54e0*/  SEL R116, R233, 0xffffffe0, !P1 ;  /* 0xffffffe0e9747807 */ /* 0x000fe40004800000 */
[----:B------:R-:W-:Y:S04]  /*54f0*/  SEL R217, R232, 0xffffffc0, !P2 ;  /* 0xffffffc0e8d97807 */ /* 0x000fe80005000000 */
[C---:B------:R-:W-:Y:S02]  /*5500*/  IADD3 R3, R225.reuse, R116, RZ ;  /* 0x00000074e1037210 */ /* 0x040fe40007ffe0ff */
[-C--:B------:R-:W-:Y:S02]  /*5510*/  IADD3 R2, R225, R217.reuse, RZ ;  /* 0x000000d9e1027210 */ /* 0x080fe40007ffe0ff */
[----:B------:R-:W-:Y:S01]  /*5520*/  IADD3 R0, R3, R217, RZ ;  /* 0x000000d903007210 */ /* 0x000fe20007ffe0ff */
[----:B------:R-:W1:Y:S01]  /*5530*/  LDSM.16.M88.4 R88, [R3] ;  /* 0x000000000358783b */ /* 0x000e620000000200 */
[C---:B----4-:R-:W-:Y:S03]  /*5540*/  FSETP.NEU.FTZ.AND P1, PT, R218.reuse, -INF , PT ;  /* 0xff800000da00780b */ /* 0x050fe60003f3d000 */
[----:B------:R-:W2:Y:S01]  /*5550*/  LDSM.16.M88.4 R84, [R2] ;  /* 0x000000000254783b */ /* 0x000ea20000000200 */
[C---:B-1----:R-:W-:Y:S08]  /*5560*/  HMMA.16816.F32.BF16 R4, R88.reuse, R92, R4 ;  /* 0x0000005c5804723c */ /* 0x042ff00000041804 */
[C---:B------:R-:W-:Y:S01]  /*5570*/  HMMA.16816.F32.BF16 R8, R88.reuse, R94, R8 ;  /* 0x0000005e5808723c */ /* 0x040fe20000041808 */
[----:B------:R-:W-:Y:S07]  /*5580*/  LDSM.16.M88.4 R92, [R223+0x18000] ;  /* 0x01800000df5c783b */ /* 0x000fee0000000200 */
[C---:B------:R-:W-:Y:S08]  /*5590*/  HMMA.16816.F32.BF16 R12, R88.reuse, R96, R12 ;  /* 0x00000060580c723c */ /* 0x040ff0000004180c */
[----:B------:R-:W-:Y:S01]  /*55a0*/  HMMA.16816.F32.BF16 R16, R88, R98, R16 ;  /* 0x000000625810723c */ /* 0x000fe20000041810 */
[----:B------:R-:W1:Y:S04]  /*55b0*/  LDSM.16.M88.4 R88, [R0] ;  /* 0x000000000058783b */ /* 0x000e680000000200 */
[----:B------:R-:W4:Y:S03]  /*55c0*/  LDSM.16.M88.4 R96, [R223+0x18800] ;  /* 0x01880000df60783b */ /* 0x000f260000000200 */
[C---:B--2---:R-:W-:Y:S08]  /*55d0*/  HMMA.16816.F32.BF16 R4, R84.reuse, R100, R4 ;  /* 0x000000645404723c */ /* 0x044ff00000041804 */
[C---:B------:R-:W-:Y:S01]  /*55e0*/  HMMA.16816.F32.BF16 R8, R84.reuse, R102, R8 ;  /* 0x000000665408723c */ /* 0x040fe20000041808 */
[----:B------:R-:W-:Y:S07]  /*55f0*/  LDSM.16.M88.4 R100, [R221+0x1a000] ;  /* 0x01a00000dd64783b */ /* 0x000fee0000000200 */
[C---:B------:R-:W-:Y:S08]  /*5600*/  HMMA.16816.F32.BF16 R12, R84.reuse, R104, R12 ;  /* 0x00000068540c723c */ /* 0x040ff0000004180c */
[----:B------:R-:W-:Y:S01]  /*5610*/  HMMA.16816.F32.BF16 R16, R84, R106, R16 ;  /* 0x0000006a5410723c */ /* 0x000fe20000041810 */
[----:B------:R-:W2:Y:S04]  /*5620*/  LDSM.16.M88.4 R84, [R225+0x2000] ;  /* 0x00200000e154783b */ /* 0x000ea80000000200 */
[----:B------:R-:W3:Y:S03]  /*5630*/  LDSM.16.M88.4 R104, [R221+0x1a800] ;  /* 0x01a80000dd68783b */ /* 0x000ee60000000200 */
[C---:B-1----:R-:W-:Y:S08]  /*5640*/  HMMA.16816.F32.BF16 R4, R88.reuse, R92, R4 ;  /* 0x0000005c5804723c */ /* 0x042ff00000041804 */
[C---:B------:R-:W-:Y:S01]  /*5650*/  HMMA.16816.F32.BF16 R8, R88.reuse, R94, R8 ;  /* 0x0000005e5808723c */ /* 0x040fe20000041808 */
[----:B------:R-:W-:Y:S07]  /*5660*/  LDSM.16.M88.4 R92, [R222+0x1a000] ;  /* 0x01a00000de5c783b */ /* 0x000fee0000000200 */
[C---:B----4-:R-:W-:Y:S08]  /*5670*/  HMMA.16816.F32.BF16 R12, R88.reuse, R96, R12 ;  /* 0x00000060580c723c */ /* 0x050ff0000004180c */
[----:B------:R-:W-:Y:S01]  /*5680*/  HMMA.16816.F32.BF16 R16, R88, R98, R16 ;  /* 0x000000625810723c */ /* 0x000fe20000041810 */
[----:B------:R-:W1:Y:S04]  /*5690*/  LDSM.16.M88.4 R88, [R3+0x2000] ;  /* 0x002000000358783b */ /* 0x000e680000000200 */
[----:B------:R-:W4:Y:S03]  /*56a0*/  LDSM.16.M88.4 R96, [R222+0x1a800] ;  /* 0x01a80000de60783b */ /* 0x000f260000000200 */
[C---:B--2---:R-:W-:Y:S08]  /*56b0*/  HMMA.16816.F32.BF16 R4, R84.reuse, R100, R4 ;  /* 0x000000645404723c */ /* 0x044ff00000041804 */
[C---:B------:R-:W-:Y:S01]  /*56c0*/  HMMA.16816.F32.BF16 R8, R84.reuse, R102, R8 ;  /* 0x000000665408723c */ /* 0x040fe20000041808 */
[----:B------:R-:W-:Y:S07]  /*56d0*/  LDSM.16.M88.4 R100, [R224+0x1a000] ;  /* 0x01a00000e064783b */ /* 0x000fee0000000200 */
[C---:B---3--:R-:W-:Y:S08]  /*56e0*/  HMMA.16816.F32.BF16 R12, R84.reuse, R104, R12 ;  /* 0x00000068540c723c */ /* 0x048ff0000004180c */
        /* <DEDUP_REMOVED lines=50> */
[----:B------:R1:W4:Y:S04]  /*5a10*/  LDSM.16.M88.4 R88, [R3+0x6000] ;  /* 0x006000000358783b */ /* 0x0003280000000200 */
[----:B------:R-:W5:Y:S03]  /*5a20*/  LDSM.16.M88.4 R96, [R222+0x1e800] ;  /* 0x01e80000de60783b */ /* 0x000f660000000200 */
[C---:B--2---:R-:W-:Y:S08]  /*5a30*/  HMMA.16816.F32.BF16 R4, R84.reuse, R100, R4 ;  /* 0x000000645404723c */ /* 0x044ff00000041804 */
[C---:B------:R-:W-:Y:S01]  /*5a40*/  HMMA.16816.F32.BF16 R8, R84.reuse, R102, R8 ;  /* 0x000000665408723c */ /* 0x040fe20000041808 */
[----:B------:R-:W-:Y:S07]  /*5a50*/  LDSM.16.M88.4 R100, [R224+0x1e000] ;  /* 0x01e00000e064783b */ /* 0x000fee0000000200 */
[C---:B---3--:R-:W-:Y:S04]  /*5a60*/  HMMA.16816.F32.BF16 R12, R84.reuse, R104, R12 ;  /* 0x00000068540c723c */ /* 0x048fe8000004180c */
[----:B-1----:R-:W-:Y:S04]  /*5a70*/  FMUL.FTZ R3, R218, 1.4426950216293334961 ;  /* 0x3fb8aa3bda037820 */ /* 0x002fe80000410000 */
[----:B------:R-:W-:Y:S01]  /*5a80*/  HMMA.16816.F32.BF16 R16, R84, R106, R16 ;  /* 0x0000006a5410723c */ /* 0x000fe20000041810 */
[----:B------:R-:W1:Y:S03]  /*5a90*/  LDSM.16.M88.4 R84, [R2+0x6000] ;  /* 0x006000000254783b */ /* 0x000e660000000200 */
[----:B------:R-:W-:Y:S01]  /*5aa0*/  FSEL R3, R3, RZ, P1 ;  /* 0x000000ff03037208 */ /* 0x000fe20000800000 */
[----:B------:R-:W2:Y:S03]  /*5ab0*/  LDSM.16.M88.4 R104, [R224+0x1e800] ;  /* 0x01e80000e068783b */ /* 0x000ea60000000200 */
[C---:B----4-:R-:W-:Y:S08]  /*5ac0*/  HMMA.16816.F32.BF16 R4, R88.reuse, R92, R4 ;  /* 0x0000005c5804723c */ /* 0x050ff00000041804 */
[C---:B------:R-:W-:Y:S01]  /*5ad0*/  HMMA.16816.F32.BF16 R8, R88.reuse, R94, R8 ;  /* 0x0000005e5808723c */ /* 0x040fe20000041808 */
[----:B------:R3:W4:Y:S07]  /*5ae0*/  LDSM.16.M88.4 R92, [R0+0x6000] ;  /* 0x00600000005c783b */ /* 0x00072e0000000200 */
[C---:B-----5:R-:W-:Y:S01]  /*5af0*/  HMMA.16816.F32.BF16 R12, R88.reuse, R96, R12 ;  /* 0x00000060580c723c */ /* 0x060fe2000004180c */
[----:B------:R-:W5:Y:S04]  /*5b00*/  LDL R96, [R1+0x70] ;  /* 0x0000700001607983 */ /* 0x000f680000100800 */
[----:B------:R-:W5:Y:S03]  /*5b10*/  LDL R97, [R1+0x14] ;  /* 0x0000140001617983 */ /* 0x000f660000100800 */
[----:B------:R-:W-:Y:S01]  /*5b20*/  HMMA.16816.F32.BF16 R16, R88, R98, R16 ;  /* 0x000000625810723c */ /* 0x000fe20000041810 */
[----:B------:R-:W5:Y:S04]  /*5b30*/  LDL R99, [R1+0x10] ;  /* 0x0000100001637983 */ /* 0x000f680000100800 */
[----:B------:R-:W5:Y:S03]  /*5b40*/  LDL R98, [R1+0x6c] ;  /* 0x00006c0001627983 */ /* 0x000f660000100800 */
[C---:B-1----:R-:W-:Y:S01]  /*5b50*/  HMMA.16816.F32.BF16 R4, R84.reuse, R100, R4 ;  /* 0x000000645404723c */ /* 0x042fe20000041804 */
[----:B------:R-:W5:Y:S03]  /*5b60*/  LDL R100, [R1+0x68] ;  /* 0x0000680001647983 */ /* 0x000f660000100800 */
[----:B---3--:R-:W-:Y:S01]  /*5b70*/  MOV R0, UR16 ;  /* 0x0000001000007c02 */ /* 0x008fe20008000f00 */
[----:B------:R-:W3:Y:S03]  /*5b80*/  LDL R91, [R1+0x18] ;  /* 0x00001800015b7983 */ /* 0x000ee60000100800 */
[C---:B------:R-:W-:Y:S01]  /*5b90*/  HMMA.16816.F32.BF16 R8, R84.reuse, R102, R8 ;  /* 0x000000665408723c */ /* 0x040fe20000041808 */
[----:B------:R-:W3:Y:S03]  /*5ba0*/  LDL R90, [R1+0x74] ;  /* 0x00007400015a7983 */ /* 0x000ee60000100800 */
[----:B------:R-:W-:Y:S01]  /*5bb0*/  IADD3 R0, R0, -UR17, R118 ;  /* 0x8000001100007c10 */ /* 0x000fe2000fffe076 */
[----:B------:R-:W3:Y:S03]  /*5bc0*/  LDL R89, [R1+0x1c] ;  /* 0x00001c0001597983 */ /* 0x000ee60000100800 */
[C---:B--2---:R-:W-:Y:S04]  /*5bd0*/  HMMA.16816.F32.BF16 R12, R84.reuse, R104, R12 ;  /* 0x00000068540c723c */ /* 0x044fe8000004180c */
[----:B------:R-:W-:Y:S04]  /*5be0*/  @!P0 IADD3 R0, R0, UR9, RZ ;  /* 0x0000000900008c10 */ /* 0x000fe8000fffe0ff */
[----:B------:R-:W-:Y:S01]  /*5bf0*/  HMMA.16816.F32.BF16 R16, R84, R106, R16 ;  /* 0x0000006a5410723c */ /* 0x000fe20000041810 */
[----:B------:R-:W1:Y:S03]  /*5c00*/  LDSM.16.M88.4 R84, [R223+0x1e800] ;  /* 0x01e80000df54783b */ /* 0x000e660000000200 */
[C---:B------:R-:W-:Y:S02]  /*5c10*/  @!P0 IMNMX R88, R0.reuse, UR16, PT ;  /* 0x0000001000588c17 */ /* 0x040fe4000b800200 */
[----:B------:R-:W-:Y:S01]  /*5c20*/  @!P0 IADD3 R2, R0, 0x8, RZ ;  /* 0x0000000800028810 */ /* 0x000fe20007ffe0ff */
[----:B------:R-:W-:Y:S01]  /*5c30*/  FMUL.FTZ R0, R117, 1.4426950216293334961 ;  /* 0x3fb8aa3b75007820 */ /* 0x000fe20000410000 */
[C---:B----4-:R-:W-:Y:S05]  /*5c40*/  HMMA.16816.F32.BF16 R4, R92.reuse, R108, R4 ;  /* 0x0000006c5c04723c */ /* 0x050fea0000041804 */
[-C--:B------:R-:W-:Y:S02]  /*5c50*/  @!P0 ISETP.GE.AND P1, PT, R112, R88.reuse, PT ;  /* 0x000000587000820c */ /* 0x080fe40003f26270 */
[----:B------:R-:W-:Y:S01]  /*5c60*/  @!P0 IMNMX R2, R2, UR16, PT ;  /* 0x0000001002028c17 */ /* 0x000fe2000b800200 */
[C---:B------:R-:W-:Y:S01]  /*5c70*/  HMMA.16816.F32.BF16 R8, R92.reuse, R110, R8 ;  /* 0x0000006e5c08723c */ /* 0x040fe20000041808 */
[----:B------:R-:W2:Y:S02]  /*5c80*/  LDL R110, [R1+0x84] ;  /* 0x00008400016e7983 */ /* 0x000ea40000100800 */
[----:B------:R-:W-:Y:S02]  /*5c90*/  @!P0 ISETP.GE.AND P2, PT, R114, R88, PT ;  /* 0x000000587200820c */ /* 0x000fe40003f46270 */
[----:B------:R-:W4:Y:S11]  /*5ca0*/  LDL R111, [R1+0x80] ;  /* 0x00008000016f7983 */ /* 0x000f360000100800 */
[----:B------:R-:W-:Y:S02]  /*5cb0*/  FFMA.FTZ R5, R113, UR6, R5 ;  /* 0x0000000671057c23 */ /* 0x000fe40008010005 */
[----:B------:R-:W-:Y:S02]  /*5cc0*/  FFMA.FTZ R4, R115, UR6, R4 ;  /* 0x0000000673047c23 */ /* 0x000fe40008010004 */
[----:B------:R-:W-:Y:S01]  /*5cd0*/  FFMA.FTZ R7, R113, UR6, R7 ;  /* 0x0000000671077c23 */ /* 0x000fe20008010007 */
[----:B------:R-:W-:Y:S01]  /*5ce0*/  @!P0 FSEL R5, R5, -INF , !P1 ;  /* 0xff80000005058808 */ /* 0x000fe20004800000 */
[----:B------:R-:W-:Y:S01]  /*5cf0*/  FFMA.FTZ R6, R115, UR6, R6 ;  /* 0x0000000673067c23 */ /* 0x000fe20008010006 */
[----:B------:R-:W-:Y:S01]  /*5d00*/  FSETP.NEU.FTZ.AND P1, PT, R117, -INF , PT ;  /* 0xff8000007500780b */ /* 0x000fe20003f3d000 */
[C---:B-1----:R-:W-:Y:S03]  /*5d10*/  HMMA.16816.F32.BF16 R12, R92.reuse, R84, R12 ;  /* 0x000000545c0c723c */ /* 0x042fe6000004180c */
[----:B------:R-:W-:Y:S01]  /*5d20*/  FSEL R0, R0, RZ, P1 ;  /* 0x000000ff00007208 */ /* 0x000fe20000800000 */
[--C-:B------:R-:W-:Y:S01]  /*5d30*/  FFMA.FTZ R5, R5, c[0x0][0x23c], -R3.reuse ;  /* 0x00008f0005057a23 */ /* 0x100fe20000010803 */
[-C--:B------:R-:W-:Y:S02]  /*5d40*/  @!P0 ISETP.GE.AND P1, PT, R112, R2.reuse, PT ;  /* 0x000000027000820c */ /* 0x080fe40003f26270 */
[----:B------:R-:W-:Y:S01]  /*5d50*/  @!P0 FSEL R4, R4, -INF , !P2 ;  /* 0xff80000004048808 */ /* 0x000fe20005000000 */
[----:B------:R-:W-:Y:S01]  /*5d60*/  HMMA.16816.F32.BF16 R16, R92, R86, R16 ;  /* 0x000000565c10723c */ /* 0x000fe20000041810 */
[----:B------:R1:W-:Y:S02]  /*5d70*/  MUFU.EX2 R106, R5 ;  /* 0x00000005006a7308 */ /* 0x0003e40000000800 */
[----:B------:R-:W-:Y:S01]  /*5d80*/  @!P0 ISETP.GE.AND P2, PT, R114, R2, PT ;  /* 0x000000027200820c */ /* 0x000fe20003f46270 */
[----:B------:R-:W-:Y:S01]  /*5d90*/  FFMA.FTZ R4, R4, c[0x0][0x23c], -R3 ;  /* 0x00008f0004047a23 */ /* 0x000fe20000010803 */
[----:B------:R-:W-:Y:S02]  /*5da0*/  @!P0 FSEL R7, R7, -INF , !P1 ;  /* 0xff80000007078808 */ /* 0x000fe40004800000 */
[----:B------:R-:W-:Y:S02]  /*5db0*/  @!P0 FSEL R6, R6, -INF , !P2 ;  /* 0xff80000006068808 */ /* 0x000fe40005000000 */
[----:B------:R-:W-:Y:S02]  /*5dc0*/  MOV R112, c[0x0][0x22c] ;  /* 0x00008b0000707a02 */ /* 0x000fe40000000f00 */
[----:B------:R1:W-:Y:S01]  /*5dd0*/  MUFU.EX2 R107, R4 ;  /* 0x00000004006b7308 */ /* 0x0003e20000000800 */
[--C-:B------:R-:W-:Y:S02]  /*5de0*/  FFMA.FTZ R7, R7, c[0x0][0x23c], -R0.reuse ;  /* 0x00008f0007077a23 */ /* 0x100fe40000010800 */
[----:B------:R-:W-:Y:S02]  /*5df0*/  FFMA.FTZ R6, R6, c[0x0][0x23c], -R0 ;  /* 0x00008f0006067a23 */ /* 0x000fe40000010800 */
[----:B------:R-:W-:Y:S05]  /*5e00*/  IMAD R112, R112, c[0x0][0x1c0], RZ ;  /* 0x0000700070707a24 */ /* 0x000fea00078e02ff */
[----:B------:R1:W-:Y:S01]  /*5e10*/  MUFU.EX2 R108, R7 ;  /* 0x00000007006c7308 */ /* 0x0003e20000000800 */
[----:B------:R-:W-:Y:S01]  /*5e20*/  LEA R112, -R112, RZ, 0x6 ;  /* 0x000000ff70707211 */ /* 0x000fe200078e31ff */
[----:B-1----:R-:W2:Y:S08]  /*5e30*/  LDL R5, [R1+0x7c] ;  /* 0x00007c0001057983 */ /* 0x002eb00000100800 */
[----:B------:R1:W-:Y:S01]  /*5e40*/  MUFU.EX2 R109, R6 ;  /* 0x00000006006d7308 */ /* 0x0003e20000000800 */
[----:B------:R-:W4:Y:S04]  /*5e50*/  LDL R4, [R1+0x40] ;  /* 0x0000400001047983 */ /* 0x000f280000100800 */
[----:B------:R-:W4:Y:S04]  /*5e60*/  LDL R7, [R1+0x78] ;  /* 0x0000780001077983 */ /* 0x000f280000100800 */
[----:B-1----:R-:W4:Y:S01]  /*5e70*/  LDL R6, [R1+0x20] ;  /* 0x0000200001067983 */ /* 0x002f220000100800 */
[C---:B-----5:R-:W-:Y:S02]  /*5e80*/  FFMA.FTZ R12, R96.reuse, UR6, R12 ;  /* 0x00000006600c7c23 */ /* 0x060fe4000801000c */
[----:B------:R-:W-:Y:S01]  /*5e90*/  FFMA.FTZ R14, R96, UR6, R14 ;  /* 0x00000006600e7c23 */ /* 0x000fe2000801000e */
[-C--:B------:R-:W-:Y:S01]  /*5ea0*/  @!P0 ISETP.GE.AND P1, PT, R99, R88.reuse, PT ;  /* 0x000000586300820c */ /* 0x080fe20003f26270 */
[C---:B------:R-:W-:Y:S02]  /*5eb0*/  FFMA.FTZ R9, R98.reuse, UR6, R9 ;  /* 0x0000000662097c23 */ /* 0x040fe40008010009 */
[----:B------:R-:W-:Y:S02]  /*5ec0*/  FFMA.FTZ R11, R98, UR6, R11 ;  /* 0x00000006620b7c23 */ /* 0x000fe4000801000b */
[C---:B------:R-:W-:Y:S02]  /*5ed0*/  FFMA.FTZ R8, R100.reuse, UR6, R8 ;  /* 0x0000000664087c23 */ /* 0x040fe40008010008 */
[----:B------:R-:W-:Y:S03]  /*5ee0*/  FFMA.FTZ R10, R100, UR6, R10 ;  /* 0x00000006640a7c23 */ /* 0x000fe6000801000a */
[----:B------:R-:W-:Y:S02]  /*5ef0*/  @!P0 FSEL R8, R8, -INF , !P1 ;  /* 0xff80000008088808 */ /* 0x000fe40004800000 */
[----:B------:R-:W-:Y:S01]  /*5f00*/  @!P0 ISETP.GE.AND P1, PT, R97, R88, PT ;  /* 0x000000586100820c */ /* 0x000fe20003f26270 */
[C---:B---3--:R-:W-:Y:S02]  /*5f10*/  FFMA.FTZ R13, R90.reuse, UR6, R13 ;  /* 0x000000065a0d7c23 */ /* 0x048fe4000801000d */
[----:B------:R-:W-:Y:S01]  /*5f20*/  FFMA.FTZ R15, R90, UR6, R15 ;  /* 0x000000065a0f7c23 */ /* 0x000fe2000801000f */
[----:B------:R-:W-:Y:S01]  /*5f30*/  @!P0 FSEL R9, R9, -INF , !P1 ;  /* 0xff80000009098808 */ /* 0x000fe20004800000 */
[--C-:B------:R-:W-:Y:S01]  /*5f40*/  FFMA.FTZ R8, R8, c[0x0][0x23c], -R3.reuse ;  /* 0x00008f0008087a23 */ /* 0x100fe20000010803 */
        /* <DEDUP_REMOVED lines=15> */
[----:B------:R-:W-:Y:S01]  /*6040*/  FFMA.FTZ R13, R13, c[0x0][0x23c], -R3 ;  /* 0x00008f000d0d7a23 */ /* 0x000fe20000010803 */
[----:B------:R-:W-:Y:S01]  /*6050*/  @!P0 FSEL R14, R14, -INF , !P1 ;  /* 0xff8000000e0e8808 */ /* 0x000fe20004800000 */
[----:B------:R-:W-:Y:S01]  /*6060*/  MUFU.EX2 R105, R10 ;  /* 0x0000000a00697308 */ /* 0x000fe20000000800 */
[----:B------:R-:W-:Y:S03]  /*6070*/  @!P0 ISETP.GE.AND P1, PT, R89, R2, PT ;  /* 0x000000025900820c */ /* 0x000fe60003f26270 */
[--C-:B------:R-:W-:Y:S01]  /*6080*/  FFMA.FTZ R14, R14, c[0x0][0x23c], -R0.reuse ;  /* 0x00008f000e0e7a23 */ /* 0x100fe20000010800 */
[----:B------:R-:W-:Y:S05]  /*6090*/  @!P0 FSEL R15, R15, -INF , !P1 ;  /* 0xff8000000f0f8808 */ /* 0x000fea0004800000 */
[----:B------:R-:W-:Y:S01]  /*60a0*/  FFMA.FTZ R15, R15, c[0x0][0x23c], -R0 ;  /* 0x00008f000f0f7a23 */ /* 0x000fe20000010800 */
[----:B------:R-:W1:Y:S10]  /*60b0*/  MUFU.EX2 R104, R11 ;  /* 0x0000000b00687308 */ /* 0x000e740000000800 */
[----:B------:R-:W-:Y:S10]  /*60c0*/  MUFU.EX2 R99, R12 ;  /* 0x0000000c00637308 */ /* 0x000ff40000000800 */
[----:B------:R-:W3:Y:S10]  /*60d0*/  MUFU.EX2 R98, R13 ;  /* 0x0000000d00627308 */ /* 0x000ef40000000800 */
[----:B------:R-:W-:Y:S10]  /*60e0*/  MUFU.EX2 R101, R14 ;  /* 0x0000000e00657308 */ /* 0x000ff40000000800 */
[----:B------:R-:W-:Y:S01]  /*60f0*/  MUFU.EX2 R100, R15 ;  /* 0x0000000f00647308 */ /* 0x000fe20000000800 */
[C---:B--2---:R-:W-:Y:S02]  /*6100*/  FFMA.FTZ R17, R5.reuse, UR6, R17 ;  /* 0x0000000605117c23 */ /* 0x044fe40008010011 */
[----:B------:R-:W-:Y:S01]  /*6110*/  FFMA.FTZ R19, R5, UR6, R19 ;  /* 0x0000000605137c23 */ /* 0x000fe20008010013 */
[----:B-1----:R-:W-:Y:S02]  /*6120*/  F2FP.BF16.PACK_AB R5, R104, R105 ;  /* 0x000000696805723e */ /* 0x002fe400000010ff */
[-C--:B----4-:R-:W-:Y:S04]  /*6130*/  @!P0 ISETP.GE.AND P1, PT, R4, R88.reuse, PT ;  /* 0x000000580400820c */ /* 0x090fe80003f26270 */
[----:B------:R-:W-:Y:S01]  /*6140*/  @!P0 FSEL R17, R17, -INF , !P1 ;  /* 0xff80000011118808 */ /* 0x000fe20004800000 */
[C---:B------:R-:W-:Y:S02]  /*6150*/  FFMA.FTZ R16, R7.reuse, UR6, R16 ;  /* 0x0000000607107c23 */ /* 0x040fe40008010010 */
[----:B------:R-:W-:Y:S01]  /*6160*/  FFMA.FTZ R18, R7, UR6, R18 ;  /* 0x0000000607127c23 */ /* 0x000fe20008010012 */
[C---:B------:R-:W-:Y:S02]  /*6170*/  @!P0 ISETP.GE.AND P2, PT, R6.reuse, R88, PT ;  /* 0x000000580600820c */ /* 0x040fe40003f46270 */
[-C--:B------:R-:W-:Y:S02]  /*6180*/  @!P0 ISETP.GE.AND P1, PT, R6, R2.reuse, PT ;  /* 0x000000020600820c */ /* 0x080fe40003f26270 */
[----:B------:R-:W-:Y:S02]  /*6190*/  @!P0 FSEL R16, R16, -INF , !P2 ;  /* 0xff80000010108808 */ /* 0x000fe40005000000 */
[----:B------:R-:W-:Y:S02]  /*61a0*/  @!P0 FSEL R18, R18, -INF , !P1 ;  /* 0xff80000012128808 */ /* 0x000fe40004800000 */
[----:B------:R-:W-:Y:S01]  /*61b0*/  @!P0 ISETP.GE.AND P1, PT, R4, R2, PT ;  /* 0x000000020400820c */ /* 0x000fe20003f26270 */
[--C-:B------:R-:W-:Y:S01]  /*61c0*/  FFMA.FTZ R16, R16, c[0x0][0x23c], -R3.reuse ;  /* 0x00008f0010107a23 */ /* 0x100fe20000010803 */
[----:B------:R-:W-:Y:S01]  /*61d0*/  F2FP.BF16.PACK_AB R2, R108, R109 ;  /* 0x0000006d6c02723e */ /* 0x000fe200000010ff */
[----:B------:R-:W-:Y:S01]  /*61e0*/  FFMA.FTZ R3, R17, c[0x0][0x23c], -R3 ;  /* 0x00008f0011037a23 */ /* 0x000fe20000010803 */
[----:B------:R-:W-:Y:S01]  /*61f0*/  @!P0 FSEL R19, R19, -INF , !P1 ;  /* 0xff80000013138808 */ /* 0x000fe20004800000 */
[--C-:B------:R-:W-:Y:S01]  /*6200*/  FFMA.FTZ R18, R18, c[0x0][0x23c], -R0.reuse ;  /* 0x00008f0012127a23 */ /* 0x100fe20000010800 */
[----:B------:R-:W-:Y:S01]  /*6210*/  MUFU.EX2 R95, R16 ;  /* 0x00000010005f7308 */ /* 0x000fe20000000800 */
[----:B------:R1:W-:Y:S01]  /*6220*/  STS [R246+0x2a400], R2 ;  /* 0x02a40002f6007388 */ /* 0x0003e20000000800 */
[----:B---3--:R-:W-:Y:S01]  /*6230*/  F2FP.BF16.PACK_AB R4, R98, R99 ;  /* 0x000000636204723e */ /* 0x008fe200000010ff */
[----:B------:R-:W-:Y:S01]  /*6240*/  FFMA.FTZ R0, R19, c[0x0][0x23c], -R0 ;  /* 0x00008f0013007a23 */ /* 0x000fe20000010800 */
[----:B------:R-:W-:Y:S04]  /*6250*/  IADD3 R92, P0, R110, UR14, RZ ;  /* 0x0000000e6e5c7c10 */ /* 0x000fe8000ff1e0ff */
[----:B------:R-:W-:Y:S02]  /*6260*/  IADD3.X R93, R111, UR13, RZ, P0, !PT ;  /* 0x0000000d6f5d7c10 */ /* 0x000fe400087fe4ff */
[----:B------:R2:W1:Y:S01]  /*6270*/  MUFU.EX2 R94, R3 ;  /* 0x00000003005e7308 */ /* 0x0004620000000800 */
[C---:B------:R-:W-:Y:S04]  /*6280*/  LEA R234, P0, R112.reuse, R234, 0x2 ;  /* 0x000000ea70ea7211 */ /* 0x040fe800078010ff */
[----:B------:R-:W-:Y:S02]  /*6290*/  LEA.HI.X.SX32 R235, R112, R235, 0x2, P0 ;  /* 0x000000eb70eb7211 */ /* 0x000fe400000f16ff */
[----:B------:R-:W-:Y:S03]  /*62a0*/  PLOP3.LUT P0, PT, PT, PT, UP3, 0x80, 0x0 ;  /* 0x000000000000781c */ /* 0x000fe60003f0f038 */
[----:B------:R3:W-:Y:S10]  /*62b0*/  MUFU.EX2 R96, R0 ;  /* 0x0000000000607308 */ /* 0x0007f40000000800 */
[----:B------:R-:W4:Y:S01]  /*62c0*/  MUFU.EX2 R97, R18 ;  /* 0x0000001200617308 */ /* 0x000f220000000800 */
[----:B--2---:R-:W-:Y:S02]  /*62d0*/  F2FP.BF16.PACK_AB R3, R106, R107 ;  /* 0x0000006b6a03723e */ /* 0x004fe400000010ff */
[----:B-1----:R-:W-:Y:S03]  /*62e0*/  F2FP.BF16.PACK_AB R2, R94, R95 ;  /* 0x0000005f5e02723e */ /* 0x002fe600000010ff */
[----:B------:R1:W-:Y:S04]  /*62f0*/  STS [R246+0x2a000], R3 ;  /* 0x02a00003f6007388 */ /* 0x0003e80000000800 */
[----:B------:R-:W-:Y:S01]  /*6300*/  STS [R249+0x2a400], R5 ;  /* 0x02a40005f9007388 */ /* 0x000fe20000000800 */
[----:B---3--:R-:W-:Y:S05]  /*6310*/  F2FP.BF16.PACK_AB R0, R102, R103 ;  /* 0x000000676600723e */ /* 0x008fea00000010ff */
[----:B------:R4:W-:Y:S04]  /*6320*/  STS [R249+0x2a000], R0 ;  /* 0x02a00000f9007388 */ /* 0x0009e80000000800 */
[----:B------:R-:W-:Y:S01]  /*6330*/  STS [R247+0x2a000], R4 ;  /* 0x02a00004f7007388 */ /* 0x000fe20000000800 */
[----:B-1----:R-:W-:Y:S05]  /*6340*/  F2FP.BF16.PACK_AB R3, R100, R101 ;  /* 0x000000656403723e */ /* 0x002fea00000010ff */
[----:B------:R1:W-:Y:S04]  /*6350*/  STS [R247+0x2a400], R3 ;  /* 0x02a40003f7007388 */ /* 0x0003e80000000800 */
[----:B------:R-:W-:Y:S01]  /*6360*/  STS [R248+0x2a000], R2 ;  /* 0x02a00002f8007388 */ /* 0x000fe20000000800 */
[----:B----4-:R-:W-:Y:S05]  /*6370*/  F2FP.BF16.PACK_AB R0, R96, R97 ;  /* 0x000000616000723e */ /* 0x010fea00000010ff */
[----:B------:R2:W-:Y:S04]  /*6380*/  STS [R248+0x2a400], R0 ;  /* 0x02a40000f8007388 */ /* 0x0005e80000000800 */
[----:B------:R-:W-:Y:S04]  /*6390*/  LDSM.16.M88.4 R16, [R228+0x10000] ;  /* 0x01000000e410783b */ /* 0x000fe80000000200 */
[----:B------:R-:W3:Y:S04]  /*63a0*/  LDSM.16.M88.4 R8, [R221+0x20000] ;  /* 0x02000000dd08783b */ /* 0x000ee80000000200 */
[----:B------:R-:W4:Y:S01]  /*63b0*/  LDSM.16.M88.4 R84, [R221+0x20800] ;  /* 0x02080000dd54783b */ /* 0x000f220000000200 */
[CC--:B-1----:R-:W-:Y:S02]  /*63c0*/  IADD3 R3, R217.reuse, R228.reuse, RZ ;  /* 0x000000e4d9037210 */ /* 0x0c2fe40007ffe0ff */
[----:B--2---:R-:W-:Y:S04]  /*63d0*/  IADD3 R0, R116, R228, RZ ;  /* 0x000000e474007210 */ /* 0x004fe80007ffe0ff */
[----:B------:R-:W-:Y:S01]  /*63e0*/  IADD3 R2, R217, R0, RZ ;  /* 0x00000000d9027210 */ /* 0x000fe20007ffe0ff */
[----:B------:R-:W-:Y:S01]  /*63f0*/  LDSM.16.M88.4 R88, [R0+0x10000] ;  /* 0x010000000058783b */ /* 0x000fe20000000200 */
[C---:B---3--:R-:W-:Y:S08]  /*6400*/  HMMA.16816.F32.BF16 R4, R16.reuse, R8, RZ ;  /* 0x000000081004723c */ /* 0x048ff000000418ff */
        /* <DEDUP_REMOVED lines=9> */
[----:B------:R-:W-:Y:S04]  /*64a0*/  LDSM.16.M88.4 R84, [R3+0x10000] ;  /* 0x010000000354783b */ /* 0x000fe80000000200 */
[----:B------:R-:W1:Y:S03]  /*64b0*/  LDSM.16.M88.4 R88, [R224+0x20000] ;  /* 0x02000000e058783b */ /* 0x000e660000000200 */
        /* <DEDUP_REMOVED lines=75> */
[----:B------:R1:W-:Y:S04]  /*6970*/  LDSM.16.M88.4 R84, [R0+0x16000] ;  /* 0x016000000054783b */ /* 0x0003e80000000200 */
[----:B------:R-:W2:Y:S04]  /*6980*/  LDSM.16.M88.4 R88, [R222+0x26000] ;  /* 0x02600000de58783b */ /* 0x000ea80000000200 */
[----:B-1----:R-:W3:Y:S01]  /*6990*/  LDG.E R0, [R92.64+0x20] ;  /* 0x000020045c007981 */ /* 0x002ee2000c1e1900 */
[C---:B--2---:R-:W-:Y:S08]  /*69a0*/  HMMA.16816.F32.BF16 R4, R84.reuse, R88, R4 ;  /* 0x000000585404723c */ /* 0x044ff00000041804 */
[C---:B------:R-:W-:Y:S01]  /*69b0*/  HMMA.16816.F32.BF16 R8, R84.reuse, R90, R8 ;  /* 0x0000005a5408723c */ /* 0x040fe20000041808 */
[----:B------:R-:W1:Y:S07]  /*69c0*/  LDSM.16.M88.4 R88, [R222+0x26800] ;  /* 0x02680000de58783b */ /* 0x000e6e0000000200 */
[C---:B-1----:R-:W-:Y:S08]  /*69d0*/  HMMA.16816.F32.BF16 R12, R84.reuse, R88, R12 ;  /* 0x00000058540c723c */ /* 0x042ff0000004180c */
[----:B------:R-:W-:Y:S01]  /*69e0*/  HMMA.16816.F32.BF16 R16, R84, R90, R16 ;  /* 0x0000005a5410723c */ /* 0x000fe20000041810 */
[----:B------:R1:W-:Y:S04]  /*69f0*/  LDSM.16.M88.4 R84, [R3+0x16000] ;  /* 0x016000000354783b */ /* 0x0003e80000000200 */
[----:B------:R-:W2:Y:S04]  /*6a00*/  LDSM.16.M88.4 R88, [R224+0x26000] ;  /* 0x02600000e058783b */ /* 0x000ea80000000200 */
[----:B-1----:R-:W4:Y:S01]  /*6a10*/  LDG.E R3, [R92.64] ;  /* 0x000000045c037981 */ /* 0x002f22000c1e1900 */
[C---:B--2---:R-:W-:Y:S08]  /*6a20*/  HMMA.16816.F32.BF16 R4, R84.reuse, R88, R4 ;  /* 0x000000585404723c */ /* 0x044ff00000041804 */
        /* <DEDUP_REMOVED lines=10> */
[----:B------:R-:W-:Y:S08]  /*6ad0*/  HMMA.16816.F32.BF16 R16, R84, R90, R16 ;  /* 0x0000005a5410723c */ /* 0x000ff00000041810 */
[C---:B---3--:R-:W-:Y:S04]  /*6ae0*/  FADD.FTZ R10, -R0.reuse, R10 ;  /* 0x0000000a000a7221 */ /* 0x048fe80000010100 */
[C---:B------:R-:W-:Y:S02]  /*6af0*/  FADD.FTZ R11, -R0.reuse, R11 ;  /* 0x0000000b000b7221 */ /* 0x040fe40000010100 */
[----:B------:R-:W-:Y:S04]  /*6b00*/  FADD.FTZ R6, -R0, R6 ;  /* 0x0000000600067221 */ /* 0x000fe80000010100 */
[----:B------:R-:W-:Y:S02]  /*6b10*/  FMUL.FTZ R84, R109, R6 ;  /* 0x000000066d547220 */ /* 0x000fe40000410000 */
[C---:B----4-:R-:W-:Y:S02]  /*6b20*/  FADD.FTZ R5, -R3.reuse, R5 ;  /* 0x0000000503057221 */ /* 0x050fe40000010100 */
[C---:B------:R-:W-:Y:S02]  /*6b30*/  FADD.FTZ R12, -R3.reuse, R12 ;  /* 0x0000000c030c7221 */ /* 0x040fe40000010100 */
[C---:B------:R-:W-:Y:S02]  /*6b40*/  FADD.FTZ R13, -R3.reuse, R13 ;  /* 0x0000000d030d7221 */ /* 0x040fe40000010100 */
[C---:B------:R-:W-:Y:S02]  /*6b50*/  FADD.FTZ R16, -R3.reuse, R16 ;  /* 0x0000001003107221 */ /* 0x040fe40000010100 */
[C---:B------:R-:W-:Y:S02]  /*6b60*/  FADD.FTZ R17, -R3.reuse, R17 ;  /* 0x0000001103117221 */ /* 0x040fe40000010100 */
[C---:B------:R-:W-:Y:S02]  /*6b70*/  FADD.FTZ R4, -R3.reuse, R4 ;  /* 0x0000000403047221 */ /* 0x040fe40000010100 */
[C---:B------:R-:W-:Y:S02]  /*6b80*/  FADD.FTZ R8, -R3.reuse, R8 ;  /* 0x0000000803087221 */ /* 0x040fe40000010100 */
[----:B------:R-:W-:Y:S02]  /*6b90*/  FADD.FTZ R9, -R3, R9 ;  /* 0x0000000903097221 */ /* 0x000fe40000010100 */
[----:B------:R-:W-:Y:S02]  /*6ba0*/  FMUL.FTZ R89, R106, R5 ;  /* 0x000000056a597220 */ /* 0x000fe40000410000 */
[----:B------:R-:W-:Y:S02]  /*6bb0*/  FMUL.FTZ R86, R99, R12 ;  /* 0x0000000c63567220 */ /* 0x000fe40000410000 */
[----:B------:R-:W-:Y:S02]  /*6bc0*/  FMUL.FTZ R85, R98, R13 ;  /* 0x0000000d62557220 */ /* 0x000fe40000410000 */
[----:B------:R-:W-:Y:S02]  /*6bd0*/  FMUL.FTZ R88, R95, R16 ;  /* 0x000000105f587220 */ /* 0x000fe40000410000 */
[----:B------:R-:W-:Y:S02]  /*6be0*/  FMUL.FTZ R87, R94, R17 ;  /* 0x000000115e577220 */ /* 0x000fe40000410000 */
[----:B------:R-:W-:Y:S02]  /*6bf0*/  FADD.FTZ R5, -R0, R7 ;  /* 0x0000000700057221 */ /* 0x000fe40000010100 */
[----:B------:R-:W-:Y:S02]  /*6c00*/  FMUL.FTZ R17, R105, R10 ;  /* 0x0000000a69117220 */ /* 0x000fe40000410000 */
[----:B------:R-:W-:Y:S02]  /*6c10*/  FMUL.FTZ R16, R104, R11 ;  /* 0x0000000b68107220 */ /* 0x000fe40000410000 */
        /* <DEDUP_REMOVED lines=27> */
[----:B------:R-:W-:Y:S02]  /*6dd0*/  ISETP.GE.AND P1, PT, R252, c[0x0][0x220], PT ;  /* 0x00008800fc007a0c */ /* 0x000fe40003f26270 */
[C---:B------:R-:W-:Y:S03]  /*6de0*/  LEA R0, P5, R7.reuse, R0, 0x5 ;  /* 0x0000000007007211 */ /* 0x040fe600078a28ff */
[----:B------:R-:W-:Y:S02]  /*6df0*/  IADD3 R236, R236, UR8, RZ ;  /* 0x00000008ecec7c10 */ /* 0x000fe4000fffe0ff */
[----:B------:R-:W-:Y:S02]  /*6e00*/  IADD3 R238, R238, UR8, RZ ;  /* 0x00000008eeee7c10 */ /* 0x000fe4000fffe0ff */
[C-C-:B------:R-:W-:Y:S01]  /*6e10*/  LEA.HI.X R4, R7.reuse, R4, R8.reuse, 0x5, P5 ;  /* 0x0000000407047211 */ /* 0x140fe200028f2c08 */
[----:B------:R1:W-:Y:S01]  /*6e20*/  @P4 STS [R236], RZ ;  /* 0x000000ffec004388 */ /* 0x0003e20000000800 */
[----:B------:R-:W-:Y:S02]  /*6e30*/  @!P4 LEA R6, P5, R7, R2, 0x6 ;  /* 0x000000020706c211 */ /* 0x000fe400078a30ff */
[----:B------:R-:W-:Y:S01]  /*6e40*/  IADD3 R225, R225, UR8, RZ ;  /* 0x00000008e1e17c10 */ /* 0x000fe2000fffe0ff */
[----:B------:R1:W-:Y:S01]  /*6e50*/  @P4 STS [R236+0x4], RZ ;  /* 0x000004ffec004388 */ /* 0x0003e20000000800 */
[----:B------:R-:W-:Y:S03]  /*6e60*/  @!P4 LEA.HI.X R7, R7, R3, R8, 0x6, P5 ;  /* 0x000000030707c211 */ /* 0x000fe600028f3408 */
[----:B------:R1:W-:Y:S04]  /*6e70*/  @P4 STS [R236+0x8], RZ ;  /* 0x000008ffec004388 */ /* 0x0003e80000000800 */
[----:B------:R1:W-:Y:S04]  /*6e80*/  @P4 STS [R236+0xc], RZ ;  /* 0x00000cffec004388 */ /* 0x0003e80000000800 */
        /* <DEDUP_REMOVED lines=39> */
[----:B------:R1:W-:Y:S01]  /*7100*/  @P3 STS [R236+0x300c], RZ ;  /* 0x00300cffec003388 */ /* 0x0003e20000000800 */
[C---:B--2---:R-:W-:Y:S04]  /*7110*/  @!P3 LEA R6, P4, R0.reuse, R240, 0x1 ;  /* 0x000000f00006b211 */ /* 0x044fe800078808ff */
[C-C-:B------:R-:W-:Y:S02]  /*7120*/  @!P3 LEA.HI.X R7, R0.reuse, R242, R4.reuse, 0x1, P4 ;  /* 0x000000f20007b211 */ /* 0x140fe400020f0c04 */
[C---:B------:R-:W-:Y:S03]  /*7130*/  @!P2 LEA R8, P4, R0.reuse, R240, 0x1 ;  /* 0x000000f00008a211 */ /* 0x040fe600078808ff */
[----:B------:R-:W-:Y:S01]  /*7140*/  @!PT LDS RZ, [RZ] ;  /* 0x00000000fffff984 */ /* 0x000fe20000000800 */
[----:B------:R-:W-:Y:S01]  /*7150*/  @!PT LDS RZ, [RZ] ;  /* 0x00000000fffff984 */ /* 0x000fe20000000800 */
[----:B------:R-:W-:Y:S01]  /*7160*/  @!PT LDS RZ, [RZ] ;  /* 0x00000000fffff984 */ /* 0x000fe20000000800 */
[----:B------:R2:W-:Y:S01]  /*7170*/  @!P3 LDGSTS.E.BYPASS.LTC128B.128 [R238+0x3000], [R6.64+0x80] ;  /* 0x0300008006eebfae */ /* 0x0005e2000b901d44 */
[C---:B------:R-:W-:Y:S03]  /*7180*/  @!P2 LEA.HI.X R9, R0.reuse, R242, R4, 0x1, P4 ;  /* 0x000000f20009a211 */ /* 0x040fe600020f0c04 */
        /* <DEDUP_REMOVED lines=20> */
[----:B------:R-:W0:Y:S02]  /*72d0*/  LDGDEPBAR ;  /* 0x00000000000079af */ /* 0x000e240000000000 */
.L_x_439:
[----:B-1----:R-:W-:Y:S01]  /*72e0*/  F2FP.BF16.PACK_AB R6, R89, R90 ;  /* 0x0000005a5906723e */ /* 0x002fe200000010ff */
[----:B------:R-:W-:Y:S01]  /*72f0*/  IMAD.SHL.U32 R216, R230, 0x2, RZ ;  /* 0x00000002e6d87824 */ /* 0x000fe200078e00ff */
        /* <DEDUP_REMOVED lines=12> */
[----:B------:R-:W-:Y:S06]  /*73c0*/  STS [R247+0x28400], R0 ;  /* 0x02840000f7007388 */ /* 0x000fec0000000800 */
[----:B------:R-:W-:Y:S06]  /*73d0*/  STS [R248+0x28000], R8 ;  /* 0x02800008f8007388 */ /* 0x000fec0000000800 */
[----:B------:R-:W-:Y:S06]  /*73e0*/  STS [R248+0x28400], R7 ;  /* 0x02840007f8007388 */ /* 0x000fec0000000800 */
[----:B------:R-:W-:Y:S06]  /*73f0*/  BAR.SYNC.DEFER_BLOCKING 0x0 ;  /* 0x0000000000007b1d */ /* 0x000fec0000010000 */
[----:B------:R-:W-:Y:S06]  /*7400*/  LDSM.16.MT88.4 R4, [R227+0x2a000] ;  /* 0x02a00000e304783b */ /* 0x000fec0000004200 */
[----:B------:R-:W1:Y:S06]  /*7410*/  LDSM.16.MT88.4 R8, [R216+0x10000] ;  /* 0x01000000d808783b */ /* 0x000e6c0000004200 */
[----:B------:R-:W2:Y:S01]  /*7420*/  LDSM.16.MT88.4 R12, [R226+0x2a000] ;  /* 0x02a00000e20c783b */ /* 0x000ea20000004200 */
[-C--:B-1----:R-:W-:Y:S08]  /*7430*/  HMMA.16816.F32.BF16 R20, R4, R8.reuse, R20 ;  /* 0x000000080414723c */ /* 0x082ff00000041814 */
[C---:B--2---:R-:W-:Y:S08]  /*7440*/  HMMA.16816.F32.BF16 R24, R12.reuse, R8, R24 ;  /* 0x000000080c18723c */ /* 0x044ff00000041818 */
[-C--:B------:R-:W-:Y:S08]  /*7450*/  HMMA.16816.F32.BF16 R28, R12, R10.reuse, R28 ;  /* 0x0000000a0c1c723c */ /* 0x080ff0000004181c */
[C---:B------:R-:W-:Y:S01]  /*7460*/  HMMA.16816.F32.BF16 R32, R4.reuse, R10, R32 ;  /* 0x0000000a0420723c */ /* 0x040fe20000041820 */
[----:B------:R-:W1:Y:S07]  /*7470*/  LDSM.16.MT88.4 R8, [R216+0x12000] ;  /* 0x01200000d808783b */ /* 0x000e6e0000004200 */
[-C--:B-1----:R-:W-:Y:S08]  /*7480*/  HMMA.16816.F32.BF16 R36, R4, R8.reuse, R36 ;  /* 0x000000080424723c */ /* 0x082ff00000041824 */
[C---:B------:R-:W-:Y:S08]  /*7490*/  HMMA.16816.F32.BF16 R40, R12.reuse, R8, R40 ;  /* 0x000000080c28723c */ /* 0x040ff00000041828 */
        /* <DEDUP_REMOVED lines=10> */
[-C--:B------:R-:W-:Y:S01]  /*7540*/  HMMA.16816.F32.BF16 R76, R12, R10.reuse, R76 ;  /* 0x0000000a0c4c723c */ /* 0x080fe2000004184c */
[----:B------:R-:W-:Y:S07]  /*7550*/  LDSM.16.MT88.4 R12, [R227+0x2a800] ;  /* 0x02a80000e30c783b */ /* 0x000fee0000004200 */
[----:B------:R-:W-:Y:S01]  /*7560*/  HMMA.16816.F32.BF16 R80, R4, R10, R80 ;  /* 0x0000000a0450723c */ /* 0x000fe20000041850 */
        /* <DEDUP_REMOVED lines=60> */
[----:B------:R-:W1:Y:S06]  /*7930*/  LDSM.16.MT88.4 R4, [R216+0x17800] ;  /* 0x01780000d804783b */ /* 0x000e6c0000004200 */
[----:B------:R-:W-:Y:S01]  /*7940*/  BAR.SYNC.DEFER_BLOCKING 0x0 ;  /* 0x0000000000007b1d */ /* 0x000fe20000010000 */
[-C--:B-1----:R-:W-:Y:S08]  /*7950*/  HMMA.16816.F32.BF16 R68, R12, R4.reuse, R68 ;  /* 0x000000040c44723c */ /* 0x082ff00000041844 */
        /* <DEDUP_REMOVED lines=17> */
[C---:B------:R-:W-:Y:S02]  /*7a70*/  @!P6 LEA R12, P2, R5.reuse, R2, 0x6 ;  /* 0x00000002050ce211 */ /* 0x040fe400078430ff */
[C---:B------:R-:W-:Y:S01]  /*7a80*/  LEA R0, P1, R5.reuse, R0, 0x5 ;  /* 0x0000000005007211 */ /* 0x040fe200078228ff */
[----:B------:R-:W-:Y:S01]  /*7a90*/  @!PT LDS RZ, [RZ] ;  /* 0x00000000fffff984 */ /* 0x000fe20000000800 */
[----:B------:R-:W-:Y:S01]  /*7aa0*/  @!PT LDS RZ, [RZ] ;  /* 0x00000000fffff984 */ /* 0x000fe20000000800 */
[----:B------:R-:W-:Y:S01]  /*7ab0*/  @!PT LDS RZ, [RZ] ;  /* 0x00000000fffff984 */ /* 0x000fe20000000800 */
[----:B------:R1:W-:Y:S01]  /*7ac0*/  @!P6 LDGSTS.E.BYPASS.LTC128B.128 [R237+0x10000], [R2.64] ;  /* 0x1000000002edefae */ /* 0x0003e2000b901d44 */
[C-C-:B------:R-:W-:Y:S02]  /*7ad0*/  @!P6 LEA.HI.X R13, R5.reuse, R3, R6.reuse, 0x6, P2 ;  /* 0x00000003050de211 */ /* 0x140fe400010f3406 */
[CC--:B------:R-:W-:Y:S01]  /*7ae0*/  @!P4 LEA R8, P2, R0.reuse, R241.reuse, 0x1 ;  /* 0x000000f10008c211 */ /* 0x0c0fe200078408ff */
[----:B------:R1:W-:Y:S01]  /*7af0*/  @P5 STS.128 [R237+0x12000], RZ ;  /* 0x012000ffed005388 */ /* 0x0003e20000000c00 */
[----:B------:R-:W-:Y:S02]  /*7b00*/  LEA.HI.X R4, R5, R4, R6, 0x5, P1 ;  /* 0x0000000405047211 */ /* 0x000fe400008f2c06 */
[C---:B------:R-:W-:Y:S01]  /*7b10*/  @!P5 LEA R10, P1, R0.reuse, R241, 0x1 ;  /* 0x000000f1000ad211 */ /* 0x040fe200078208ff */
[----:B------:R-:W-:Y:S01]  /*7b20*/  @!PT LDS RZ, [RZ] ;  /* 0x00000000fffff984 */ /* 0x000fe20000000800 */
[----:B------:R-:W-:Y:S01]  /*7b30*/  @!PT LDS RZ, [RZ] ;  /* 0x00000000fffff984 */ /* 0x000fe20000000800 */
[----:B------:R-:W-:Y:S01]  /*7b40*/  @!PT LDS RZ, [RZ] ;  /* 0x00000000fffff984 */ /* 0x000fe20000000800 */
[----:B------:R1:W-:Y:S01]  /*7b50*/  @!P5 LDGSTS.E.BYPASS.LTC128B.128 [R237+0x12000], [R2.64+0x80] ;  /* 0x1200008002eddfae */ /* 0x0003e2000b901d44 */
[CCC-:B------:R-:W-:Y:S02]  /*7b60*/  @!P4 LEA.HI.X R9, R0.reuse, R243.reuse, R4.reuse, 0x1, P2 ;  /* 0x000000f30009c211 */ /* 0x1c0fe400010f0c04 */
[C---:B------:R-:W-:Y:S01]  /*7b70*/  @!P5 LEA.HI.X R11, R0.reuse, R243, R4, 0x1, P1 ;  /* 0x000000f3000bd211 */ /* 0x040fe200008f0c04 */
        /* <DEDUP_REMOVED lines=35> */
.L_x_440:
[----:B------:R-:W-:Y:S01]  /*7db0*/  LDSM.16.M88.4 R128, [R229] ;  /* 0x00000000e580783b */ /* 0x000fe20000000200 */
[----:B-1----:R-:W-:Y:S01]  /*7dc0*/  IMAD.MOV.U32 R2, RZ, RZ, R111 ;  /* 0x000000ffff027224 */ /* 0x002fe200078e006f */
[----:B------:R-:W-:Y:S01]  /*7dd0*/  ULOP3.LUT UR8, UR7, 0x1, URZ, 0xc0, !UPT ;  /* 0x0000000107087892 */ /* 0x000fe2000f8ec03f */
[----:B------:R-:W-:Y:S01]  /*7de0*/  IMAD.MOV.U32 R3, RZ, RZ, R110 ;  /* 0x000000ffff037224 */ /* 0x000fe200078e006e */
[----:B------:R-:W1:Y:S01]  /*7df0*/  LDSM.16.MT88.4 R16, [R216+0x18000] ;  /* 0x01800000d810783b */ /* 0x000e620000004200 */
[----:B------:R-:W-:Y:S01]  /*7e00*/  IMAD.IADD R0, R229, 0x1, R116 ;  /* 0x00000001e5007824 */ /* 0x000fe200078e0274 */
[----:B------:R-:W-:Y:S02]  /*7e10*/  UISETP.NE.U32.AND UP0, UPT, UR8, 0x1, UPT ;  /* 0x000000010800788c */ /* 0x000fe4000bf05070 */
[----:B------:R-:W2:Y:S01]  /*7e20*/  LDSM.16.M88.4 R124, [R229+0x1000] ;  /* 0x00100000e57c783b */ /* 0x000ea20000000200 */
[----:B------:R-:W-:Y:S02]  /*7e30*/  UISETP.GT.AND UP2, UPT, UR7, UR15, UPT ;  /* 0x0000000f0700728c */ /* 0x000fe4000bf44270 */
[----:B------:R-:W-:Y:S01]  /*7e40*/  @UP3 UIADD3 UR9, UP1, UR12, -0x100, URZ ;  /* 0xffffff000c093890 */ /* 0x000fe2000ff3e03f */
[----:B------:R-:W3:Y:S01]  /*7e50*/  LDSM.16.MT88.4 R96, [R216+0x1a000] ;  /* 0x01a00000d860783b */ /* 0x000ee20000004200 */
[----:B------:R-:W-:Y:S02]  /*7e60*/  UIADD3 UR7, UR7, -0x1, URZ ;  /* 0xffffffff07077890 */ /* 0x000fe4000fffe03f */
[----:B------:R-:W-:Y:S01]  /*7e70*/  @UP3 UIADD3.X UR8, UR11, -0x1, URZ, UP1, !UPT ;  /* 0xffffffff0b083890 */ /* 0x000fe20008ffe43f */
[----:B------:R-:W4:Y:S04]  /*7e80*/  LDSM.16.MT88.4 R112, [R216+0x1c000] ;  /* 0x01c00000d870783b */ /* 0x000f280000004200 */
[----:B------:R-:W5:Y:S04]  /*7e90*/  LDSM.16.MT88.4 R196, [R216+0x1e000] ;  /* 0x01e00000d8c4783b */ /* 0x000f680000004200 */
[----:B------:R-:W-:Y:S04]  /*7ea0*/  LDSM.16.MT88.4 R204, [R216+0x18800] ;  /* 0x01880000d8cc783b */ /* 0x000fe80000004200 */
[----:B------:R-:W3:Y:S04]  /*7eb0*/  LDSM.16.M88.4 R200, [R0] ;  /* 0x0000000000c8783b */ /* 0x000ee80000000200 */
[----:B------:R4:W3:Y:S04]  /*7ec0*/  LDSM.16.M88.4 R208, [R0+0x1000] ;  /* 0x0010000000d0783b */ /* 0x0008e80000000200 */
[----:B------:R-:W3:Y:S01]  /*7ed0*/  LDSM.16.MT88.4 R212, [R216+0x1a800] ;  /* 0x01a80000d8d4783b */ /* 0x000ee20000004200 */
[-C--:B-1----:R-:W-:Y:S08]  /*7ee0*/  HMMA.16816.F32.BF16 R4, R128, R16.reuse, RZ ;  /* 0x000000108004723c */ /* 0x082ff000000418ff */
[C---:B--2---:R-:W-:Y:S04]  /*7ef0*/  HMMA.16816.F32.BF16 R8, R124.reuse, R16, RZ ;  /* 0x000000107c08723c */ /* 0x044fe800000418ff */
[----:B----4-:R-:W-:Y:S04]  /*7f00*/  IMAD.IADD R0, R217, 0x1, R0 ;  /* 0x00000001d9007824 */ /* 0x010fe800078e0200 */
[-C--:B------:R-:W-:Y:S08]  /*7f10*/  HMMA.16816.F32.BF16 R12, R124, R18.reuse, RZ ;  /* 0x000000127c0c723c */ /* 0x080ff000000418ff */
[C---:B------:R-:W-:Y:S08]  /*7f20*/  HMMA.16816.F32.BF16 R16, R128.reuse, R18, RZ ;  /* 0x000000128010723c */ /* 0x040ff000000418ff */
[-C--:B---3--:R-:W-:Y:S08]  /*7f30*/  HMMA.16816.F32.BF16 R84, R128, R96.reuse, RZ ;  /* 0x000000608054723c */ /* 0x088ff000000418ff */
[C---:B------:R-:W-:Y:S08]  /*7f40*/  HMMA.16816.F32.BF16 R88, R124.reuse, R96, RZ ;  /* 0x000000607c58723c */ /* 0x040ff000000418ff */
[-C--:B------:R-:W-:Y:S08]  /*7f50*/  HMMA.16816.F32.BF16 R92, R124, R98.reuse, RZ ;  /* 0x000000627c5c723c */ /* 0x080ff000000418ff */
[C---:B------:R-:W-:Y:S08]  /*7f60*/  HMMA.16816.F32.BF16 R96, R128.reuse, R98, RZ ;  /* 0x000000628060723c */ /* 0x040ff000000418ff */
[-C--:B------:R-:W-:Y:S08]  /*7f70*/  HMMA.16816.F32.BF16 R100, R128, R112.reuse, RZ ;  /* 0x000000708064723c */ /* 0x080ff000000418ff */
[C---:B------:R-:W-:Y:S08]  /*7f80*/  HMMA.16816.F32.BF16 R104, R124.reuse, R112, RZ ;  /* 0x000000707c68723c */ /* 0x040ff000000418ff */
[-C--:B------:R-:W-:Y:S08]  /*7f90*/  HMMA.16816.F32.BF16 R108, R124, R114.reuse, RZ ;  /* 0x000000727c6c723c */ /* 0x080ff000000418ff */
[C---:B------:R-:W-:Y:S08]  /*7fa0*/  HMMA.16816.F32.BF16 R112, R128.reuse, R114, RZ ;  /* 0x000000728070723c */ /* 0x040ff000000418ff */
[-C--:B-----5:R-:W-:Y:S08]  /*7fb0*/  HMMA.16816.F32.BF16 R116, R128, R196.reuse, RZ ;  /* 0x000000c48074723c */ /* 0x0a0ff000000418ff */
        /* <DEDUP_REMOVED lines=10> */
[C---:B------:R-:W-:Y:S07]  /*8060*/  HMMA.16816.F32.BF16 R88, R208.reuse, R212, R88 ;  /* 0x000000d4d058723c */ /* 0x040fee0000041858 */
[----:B------:R-:W-:Y:S01]  /*8070*/  IMAD.IADD R212, R229, 0x1, R217 ;  /* 0x00000001e5d47824 */ /* 0x000fe200078e02d9 */
[-C--:B------:R-:W-:Y:S08]  /*8080*/  HMMA.16816.F32.BF16 R92, R208, R214.reuse, R92 ;  /* 0x000000d6d05c723c */ /* 0x080ff0000004185c */
[C---:B------:R-:W-:Y:S08]  /*8090*/  HMMA.16816.F32.BF16 R96, R200.reuse, R214, R96 ;  /* 0x000000d6c860723c */ /* 0x040ff00000041860 */
[-C--:B-1----:R-:W-:Y:S08]  /*80a0*/  HMMA.16816.F32.BF16 R100, R200, R196.reuse, R100 ;  /* 0x000000c4c864723c */ /* 0x082ff00000041864 */
[C---:B------:R-:W-:Y:S08]  /*80b0*/  HMMA.16816.F32.BF16 R104, R208.reuse, R196, R104 ;  /* 0x000000c4d068723c */ /* 0x040ff00000041868 */
[-C--:B------:R-:W-:Y:S08]  /*80c0*/  HMMA.16816.F32.BF16 R108, R208, R198.reuse, R108 ;  /* 0x000000c6d06c723c */ /* 0x080ff0000004186c */
[C---:B------:R-:W-:Y:S01]  /*80d0*/  HMMA.16816.F32.BF16 R112, R200.reuse, R198, R112 ;  /* 0x000000c6c870723c */ /* 0x040fe20000041870 */
[----:B------:R-:W-:Y:S04]  /*80e0*/  LDSM.16.M88.4 R196, [R212] ;  /* 0x00000000d4c4783b */ /* 0x000fe80000000200 */
[----:B------:R-:W-:Y:S03]  /*80f0*/  LDSM.16.M88.4 R212, [R212+0x1000] ;  /* 0x00100000d4d4783b */ /* 0x000fe60000000200 */
        /* <DEDUP_REMOVED lines=25> */
[----:B------:R1:W3:Y:S07]  /*8290*/  LDSM.16.M88.4 R212, [R0+0x1000] ;  /* 0x0010000000d4783b */ /* 0x0002ee0000000200 */
[----:B------:R-:W-:Y:S01]  /*82a0*/  HMMA.16816.F32.BF16 R128, R196, R210, R128 ;  /* 0x000000d2c480723c */ /* 0x000fe20000041880 */
[----:B------:R-:W4:Y:S04]  /*82b0*/  LDSM.16.MT88.4 R196, [R216+0x1b800] ;  /* 0x01b80000d8c4783b */ /* 0x000f280000004200 */
[----:B------:R-:W5:Y:S03]  /*82c0*/  LDSM.16.MT88.4 R208, [R216+0x1d800] ;  /* 0x01d80000d8d0783b */ /* 0x000f660000004200 */
[-C--:B--2---:R-:W-:Y:S01]  /*82d0*/  HMMA.16816.F32.BF16 R4, R200, R204.reuse, R4 ;  /* 0x000000ccc804723c */ /* 0x084fe20000041804 */
[----:B-1----:R1:W2:Y:S07]  /*82e0*/  LDL R0, [R1+0x4] ;  /* 0x0000040001007983 */ /* 0x0022ae0000100800 */
[C---:B---3--:R-:W-:Y:S07]  /*82f0*/  HMMA.16816.F32.BF16 R8, R212.reuse, R204, R8 ;  /* 0x000000ccd408723c */ /* 0x048fee0000041808 */
[----:B------:R-:W-:Y:S01]  /*8300*/  IMAD.MOV.U32 R204, RZ, RZ, R218 ;  /* 0x000000ffffcc7224 */ /* 0x000fe200078e00da */
[-C--:B------:R-:W-:Y:S01]  /*8310*/  HMMA.16816.F32.BF16 R12, R212, R206.reuse, R12 ;  /* 0x000000ced40c723c */ /* 0x080fe2000004180c */
[----:B------:R-:W3:Y:S03]  /*8320*/  LDSM.16.MT88.4 R216, [R216+0x1f800] ;  /* 0x01f80000d8d8783b */ /* 0x000ee60000004200 */
[----:B------:R-:W-:Y:S04]  /*8330*/  IMAD.MOV.U32 R205, RZ, RZ, c[0x0][0x22c] ;  /* 0x00008b00ffcd7624 */ /* 0x000fe800078e00ff */
[C---:B------:R-:W-:Y:S04]  /*8340*/  HMMA.16816.F32.BF16 R16, R200.reuse, R206, R16 ;  /* 0x000000cec810723c */ /* 0x040fe80000041810 */
[----:B------:R-:W-:Y:S03]  /*8350*/  IMAD R205, R205, c[0x0][0x1c0], RZ ;  /* 0x00007000cdcd7a24 */ /* 0x000fe600078e02ff */
[----:B------:R-:W-:Y:S01]  /*8360*/  IMAD.MOV.U32 R206, RZ, RZ, c[0x0][0x22c] ;  /* 0x00008b00ffce7624 */ /* 0x000fe200078e00ff */
[-C--:B----4-:R-:W-:Y:S01]  /*8370*/  HMMA.16816.F32.BF16 R84, R200, R196.reuse, R84 ;  /* 0x000000c4c854723c */ /* 0x090fe20000041854 */
[----:B------:R-:W-:Y:S03]  /*8380*/  IMAD.MOV.U32 R207, RZ, RZ, c[0x0][0x22c] ;  /* 0x00008b00ffcf7624 */ /* 0x000fe600078e00ff */
[----:B------:R-:W-:Y:S02]  /*8390*/  IMAD.SHL.U32 R205, R205, 0x10, RZ ;  /* 0x00000010cdcd7824 */ /* 0x000fe400078e00ff */
[----:B------:R-:W-:Y:S02]  /*83a0*/  IMAD R206, R206, c[0x0][0x1c0], RZ ;  /* 0x00007000cece7a24 */ /* 0x000fe400078e02ff */
[C---:B------:R-:W-:Y:S04]  /*83b0*/  HMMA.16816.F32.BF16 R88, R212.reuse, R196, R88 ;  /* 0x000000c4d458723c */ /* 0x040fe80000041858 */
[----:B------:R-:W-:Y:S02]  /*83c0*/  IMAD R206, R206, 0x18, RZ ;  /* 0x00000018cece7824 */ /* 0x000fe400078e02ff */
[----:B------:R-:W-:Y:S01]  /*83d0*/  IMAD R207, R207, c[0x0][0x1c0], RZ ;  /* 0x00007000cfcf7a24 */ /* 0x000fe200078e02ff */
[----:B------:R-:W-:Y:S01]  /*83e0*/  @P0 IADD3 R196, P1, R3, UR12, RZ ;  /* 0x0000000c03c40c10 */ /* 0x000fe2000ff3e0ff */
[-C--:B------:R-:W-:Y:S01]  /*83f0*/  HMMA.16816.F32.BF16 R92, R212, R198.reuse, R92 ;  /* 0x000000c6d45c723c */ /* 0x080fe2000004185c */
[----:B------:R-:W-:Y:S03]  /*8400*/  @UP3 UMOV UR12, UR9 ;  /* 0x00000009000c3c82 */ /* 0x000fe60008000000 */
[----:B------:R-:W-:Y:S01]  /*8410*/  @P0 IADD3.X R197, R2, UR11, RZ, P1, !PT ;  /* 0x0000000b02c50c10 */ /* 0x000fe20008ffe4ff */
[----:B------:R-:W-:Y:S01]  /*8420*/  IMAD R207, R207, 0x28, RZ ;  /* 0x00000028cfcf7824 */ /* 0x000fe200078e02ff */
[CC--:B------:R-:W-:Y:S01]  /*8430*/  LEA R2, P1, R239.reuse, R234.reuse, 0x2 ;  /* 0x000000eaef027211 */ /* 0x0c0fe200078210ff */
[----:B------:R-:W-:Y:S01]  /*8440*/  @UP3 UMOV UR11, UR8 ;  /* 0x00000008000b3c82 */ /* 0x000fe20008000000 */
[C---:B------:R-:W-:Y:S01]  /*8450*/  HMMA.16816.F32.BF16 R96, R200.reuse, R198, R96 ;  /* 0x000000c6c860723c */ /* 0x040fe20000041860 */
[----:B------:R-:W4:Y:S03]  /*8460*/  @P0 LDG.E R204, [R196.64+-0x100] ;  /* 0xffff0004c4cc0981 */ /* 0x000f26000c1e1900 */
[-C--:B------:R-:W-:Y:S04]  /*8470*/  LEA.HI.X.SX32 R3, R239, R235.reuse, 0x2, P1 ;  /* 0x000000ebef037211 */ /* 0x080fe800008f16ff */
[-C--:B-----5:R-:W-:Y:S08]  /*8480*/  HMMA.16816.F32.BF16 R100, R200, R208.reuse, R100 ;  /* 0x000000d0c864723c */ /* 0x0a0ff00000041864 */
        /* <DEDUP_REMOVED lines=9> */
[-C--:B---3--:R-:W-:Y:S08]  /*8520*/  HMMA.16816.F32.BF16 R116, R200, R216.reuse, R116 ;  /* 0x000000d8c874723c */ /* 0x088ff00000041874 */
[C---:B------:R-:W-:Y:S08]  /*8530*/  HMMA.16816.F32.BF16 R120, R212.reuse, R216, R120 ;  /* 0x000000d8d478723c */ /* 0x040ff00000041878 */
[-C--:B------:R-:W-:Y:S08]  /*8540*/  HMMA.16816.F32.BF16 R124, R212, R218.reuse, R124 ;  /* 0x000000dad47c723c */ /* 0x080ff0000004187c */
[----:B------:R-:W-:Y:S01]  /*8550*/  HMMA.16816.F32.BF16 R128, R200, R218, R128 ;  /* 0x000000dac880723c */ /* 0x000fe20000041880 */
[----:B--2---:R-:W2:Y:S04]  /*8560*/  @P0 LDG.E R0, [R196.64+-0xe0] ;  /* 0xffff2004c4000981 */ /* 0x004ea8000c1e1900 */
[----:B------:R3:W-:Y:S04]  /*8570*/  RED.E.ADD.F32.FTZ.RN.STRONG.GPU [R234.64], R4 ;  /* 0x00000004ea00798e */ /* 0x0007e8000c10e784 */
[----:B------:R5:W-:Y:S03]  /*8580*/  RED.E.ADD.F32.FTZ.RN.STRONG.GPU [R2.64], R5 ;  /* 0x000000050200798e */ /* 0x000be6000c10e784 */
[CC--:B---3--:R-:W-:Y:S04]  /*8590*/  LEA R4, P1, R206.reuse, R234.reuse, 0x2 ;  /* 0x000000eace047211 */ /* 0x0c8fe800078210ff */
[-C--:B-----5:R-:W-:Y:S01]  /*85a0*/  LEA.HI.X.SX32 R5, R206, R235.reuse, 0x2, P1 ;  /* 0x000000ebce057211 */ /* 0x0a0fe200008f16ff */
[----:B------:R-:W-:Y:S04]  /*85b0*/  IMAD.MOV.U32 R206, RZ, RZ, c[0x0][0x22c] ;  /* 0x00008b00ffce7624 */ /* 0x000fe800078e00ff */
[----:B------:R-:W-:Y:S04]  /*85c0*/  IMAD R206, R206, c[0x0][0x1c0], RZ ;  /* 0x00007000cece7a24 */ /* 0x000fe800078e02ff */
[----:B------:R-:W-:Y:S01]  /*85d0*/  IMAD R206, R206, 0x30, RZ ;  /* 0x00000030cece7824 */ /* 0x000fe200078e02ff */
[----:B--2---:R2:W-:Y:S04]  /*85e0*/  @P0 STL [R1+0x4], R0 ;  /* 0x0000040001000387 */ /* 0x0045e80000100800 */
[----:B--2---:R-:W2:Y:S04]  /*85f0*/  LDL R0, [R1+0x3c] ;  /* 0x00003c0001007983 */ /* 0x004ea80000100800 */
[----:B----4-:R3:W-:Y:S01]  /*8600*/  @P0 STL [R1], R204 ;  /* 0x000000cc01000387 */ /* 0x0107e20000100800 */
[CC--:B------:R-:W-:Y:S04]  /*8610*/  LEA R196, P0, R205.reuse, R234.reuse, 0x2 ;  /* 0x000000eacdc47211 */ /* 0x0c0fe800078010ff */
[-C--:B------:R-:W-:Y:S02]  /*8620*/  LEA.HI.X.SX32 R197, R205, R235.reuse, 0x2, P0 ;  /* 0x000000ebcdc57211 */ /* 0x080fe400000f16ff */
[CC--:B------:R-:W-:Y:S03]  /*8630*/  LEA R198, P0, R209.reuse, R234.reuse, 0x2 ;  /* 0x000000ead1c67211 */ /* 0x0c0fe600078010ff */
[----:B------:R4:W-:Y:S01]  /*8640*/  RED.E.ADD.F32.FTZ.RN.STRONG.GPU [R196.64], R6 ;  /* 0x00000006c400798e */ /* 0x0009e2000c10e784 */
[-C--:B------:R-:W-:Y:S03]  /*8650*/  LEA.HI.X.SX32 R199, R209, R235.reuse, 0x2, P0 ;  /* 0x000000ebd1c77211 */ /* 0x080fe600000f16ff */
[----:B------:R5:W-:Y:S04]  /*8660*/  RED.E.ADD.F32.FTZ.RN.STRONG.GPU [R4.64], R7 ;  /* 0x000000070400798e */ /* 0x000be8000c10e784 */
[----:B------:R1:W-:Y:S04]  /*8670*/  RED.E.ADD.F32.FTZ.RN.STRONG.GPU [R198.64], R8 ;  /* 0x00000008c600798e */ /* 0x0003e8000c10e784 */
[----:B---3--:R-:W3:Y:S01]  /*8680*/  LDL R204, [R1+0x5c] ;  /* 0x00005c0001cc7983 */ /* 0x008ee20000100800 */
[CC--:B----4-:R-:W-:Y:S02]  /*8690*/  LEA R196, P2, R207.reuse, R234.reuse, 0x2 ;  /* 0x000000eacfc47211 */ /* 0x0d0fe400078410ff */
[CC--:B------:R-:W-:Y:S02]  /*86a0*/  LEA R6, P1, R206.reuse, R234.reuse, 0x2 ;  /* 0x000000eace067211 */ /* 0x0c0fe400078210ff */
[-C--:B------:R-:W-:Y:S01]  /*86b0*/  LEA.HI.X.SX32 R197, R207, R235.reuse, 0x2, P2 ;  /* 0x000000ebcfc57211 */ /* 0x080fe200010f16ff */
[----:B------:R-:W-:Y:S01]  /*86c0*/  IMAD.MOV.U32 R207, RZ, RZ, c[0x0][0x22c] ;  /* 0x00008b00ffcf7624 */ /* 0x000fe200078e00ff */
[-C--:B-----5:R-:W-:Y:S01]  /*86d0*/  LEA.HI.X.SX32 R7, R206, R235.reuse, 0x2, P1 ;  /* 0x000000ebce077211 */ /* 0x0a0fe200008f16ff */
[----:B------:R-:W-:Y:S01]  /*86e0*/  IMAD.MOV.U32 R206, RZ, RZ, c[0x0][0x22c] ;  /* 0x00008b00ffce7624 */ /* 0x000fe200078e00ff */
[-C--:B------:R-:W-:Y:S01]  /*86f0*/  LEA R4, P0, R208, R234.reuse, 0x2 ;  /* 0x000000ead0047211 */ /* 0x080fe200078010ff */
[----:B------:R4:W-:Y:S01]  /*8700*/  RED.E.ADD.F32.FTZ.RN.STRONG.GPU [R196.64], R9 ;  /* 0x00000009c400798e */ /* 0x0009e2000c10e784 */
[----:B------:R-:W-:Y:S02]  /*8710*/  IMAD R207, R207, c[0x0][0x1c0], RZ ;  /* 0x00007000cfcf7a24 */ /* 0x000fe400078e02ff */
[----:B------:R-:W-:Y:S01]  /*8720*/  IMAD R206, R206, c[0x0][0x1c0], RZ ;  /* 0x00007000cece7a24 */ /* 0x000fe200078e02ff */
[----:B------:R5:W-:Y:S01]  /*8730*/  RED.E.ADD.F32.FTZ.RN.STRONG.GPU [R6.64], R10 ;  /* 0x0000000a0600798e */ /* 0x000be2000c10e784 */
[-C--:B------:R-:W-:Y:S01]  /*8740*/  LEA.HI.X.SX32 R5, R208, R235.reuse, 0x2, P0 ;  /* 0x000000ebd0057211 */ /* 0x080fe200000f16ff */
[----:B------:R-:W-:Y:S02]  /*8750*/  IMAD.SHL.U32 R207, R207, 0x10, RZ ;  /* 0x00000010cfcf7824 */ /* 0x000fe400078e00ff */
[----:B------:R-:W-:Y:S02]  /*8760*/  IMAD.SHL.U32 R206, R206, 0x10, RZ ;  /* 0x00000010cece7824 */ /* 0x000fe400078e00ff */
[----:B------:R5:W-:Y:S01]  /*8770*/  RED.E.ADD.F32.FTZ.RN.STRONG.GPU [R4.64], R11 ;  /* 0x0000000b0400798e */ /* 0x000be2000c10e784 */
[----:B------:R-:W-:Y:S02]  /*8780*/  IADD3 R208, R207, 0x20, RZ ;  /* 0x00000020cfd07810 */ /* 0x000fe40007ffe0ff */
[----:B------:R-:W-:Y:S01]  /*8790*/  IADD3 R206, R206, 0x20, RZ ;  /* 0x00000020cece7810 */ /* 0x000fe20007ffe0ff */
[----:B------:R-:W-:Y:S02]  /*87a0*/  RED.E.ADD.F32.FTZ.RN.STRONG.GPU [R234.64+0x80], R16 ;  /* 0x00008010ea00798e */ /* 0x000fe4000c10e784 */
[----:B------:R-:W-:Y:S01]  /*87b0*/  IMAD.IADD R208, R239, 0x1, R208 ;  /* 0x00000001efd07824 */ /* 0x000fe200078e02d0 */
[CC--:B-1----:R-:W-:Y:S01]  /*87c0*/  LEA R8, P0, R206.reuse, R234.reuse, 0x2 ;  /* 0x000000eace087211 */ /* 0x0c2fe200078010ff */
[----:B------:R-:W-:Y:S04]  /*87d0*/  RED.E.ADD.F32.FTZ.RN.STRONG.GPU [R2.64+0x80], R17 ;  /* 0x000080110200798e */ /* 0x000fe8000c10e784 */
[----:B----4-:R-:W4:Y:S01]  /*87e0*/  LDL R197, [R1+0x38] ;  /* 0x0000380001c57983 */ /* 0x010f220000100800 */
[-C--:B------:R-:W-:Y:S02]  /*87f0*/  LEA.HI.X.SX32 R9, R206, R235.reuse, 0x2, P0 ;  /* 0x000000ebce097211 */ /* 0x080fe400000f16ff */
[C---:B------:R-:W-:Y:S01]  /*8800*/  IADD3 R206, R207.reuse, 0x20, RZ ;  /* 0x00000020cfce7810 */ /* 0x040fe20007ffe0ff */
[----:B------:R-:W4:Y:S01]  /*8810*/  LDL R196, [R1+0x58] ;  /* 0x0000580001c47983 */ /* 0x000f220000100800 */
[----:B------:R-:W-:Y:S02]  /*8820*/  IADD3 R207, R207, 0x20, RZ ;  /* 0x00000020cfcf7810 */ /* 0x000fe40007ffe0ff */
[CC--:B-----5:R-:W-:Y:S01]  /*8830*/  LEA R6, P1, R208.reuse, R234.reuse, 0x2 ;  /* 0x000000ead0067211 */ /* 0x0e0fe200078210ff */
[----:B------:R1:W-:Y:S01]  /*8840*/  RED.E.ADD.F32.FTZ.RN.STRONG.GPU [R8.64], R18 ;  /* 0x000000120800798e */ /* 0x0003e2000c10e784 */
[C---:B------:R-:W-:Y:S02]  /*8850*/  IMAD.IADD R206, R239.reuse, 0x1, R206 ;  /* 0x00000001efce7824 */ /* 0x040fe400078e02ce */
[C---:B------:R-:W-:Y:S01]  /*8860*/  IMAD.IADD R207, R239.reuse, 0x1, R207 ;  /* 0x00000001efcf7824 */ /* 0x040fe200078e02cf */
[-C--:B------:R-:W-:Y:S01]  /*8870*/  LEA.HI.X.SX32 R7, R208, R235.reuse, 0x2, P1 ;  /* 0x000000ebd0077211 */ /* 0x080fe200008f16ff */
[C---:B------:R-:W-:Y:S02]  /*8880*/  IMAD.IADD R206, R239.reuse, 0x1, R206 ;  /* 0x00000001efce7824 */ /* 0x040fe400078e02ce */
[C---:B------:R-:W-:Y:S02]  /*8890*/  IMAD.IADD R207, R239.reuse, 0x1, R207 ;  /* 0x00000001efcf7824 */ /* 0x040fe400078e02cf */
[----:B------:R-:W-:Y:S01]  /*88a0*/  RED.E.ADD.F32.FTZ.RN.STRONG.GPU [R6.64], R19 ;  /* 0x000000130600798e */ /* 0x000fe2000c10e784 */
[----:B------:R-:W-:Y:S02]  /*88b0*/  IMAD.IADD R206, R239, 0x1, R206 ;  /* 0x00000001efce7824 */ /* 0x000fe400078e02ce */
[CC--:B------:R-:W-:Y:S04]  /*88c0*/  LEA R10, P0, R207.reuse, R234.reuse, 0x2 ;  /* 0x000000eacf0a7211 */ /* 0x0c0fe800078010ff */
[-C--:B------:R-:W-:Y:S01]  /*88d0*/  LEA.HI.X.SX32 R11, R207, R235.reuse, 0x2, P0 ;  /* 0x000000ebcf0b7211 */ /* 0x080fe200000f16ff */
[----:B------:R-:W-:Y:S04]  /*88e0*/  IMAD.MOV.U32 R207, RZ, RZ, c[0x0][0x22c] ;  /* 0x00008b00ffcf7624 */ /* 0x000fe800078e00ff */
[----:B------:R5:W-:Y:S01]  /*88f0*/  RED.E.ADD.F32.FTZ.RN.STRONG.GPU [R10.64], R12 ;  /* 0x0000000c0a00798e */ /* 0x000be2000c10e784 */
[----:B------:R-:W-:Y:S04]  /*8900*/  IMAD R207, R207, c[0x0][0x1c0], RZ ;  /* 0x00007000cfcf7a24 */ /* 0x000fe800078e02ff */
[----:B------:R-:W-:Y:S01]  /*8910*/  IMAD.SHL.U32 R207, R207, 0x10, RZ ;  /* 0x00000010cfcf7824 */ /* 0x000fe200078e00ff */
[CC--:B-1----:R-:W-:Y:S04]  /*8920*/  LEA R8, P2, R206.reuse, R234.reuse, 0x2 ;  /* 0x000000eace087211 */ /* 0x0c2fe800078410ff */
[-C--:B------:R-:W-:Y:S02]  /*8930*/  LEA.HI.X.SX32 R9, R206, R235.reuse, 0x2, P2 ;  /* 0x000000ebce097211 */ /* 0x080fe400010f16ff */
[C---:B------:R-:W-:Y:S02]  /*8940*/  IADD3 R199, R207.reuse, 0x40, RZ ;  /* 0x00000040cfc77810 */ /* 0x040fe40007ffe0ff */
[----:B------:R-:W-:Y:S01]  /*8950*/  IADD3 R198, R207, 0x40, RZ ;  /* 0x00000040cfc67810 */ /* 0x000fe20007ffe0ff */
[----:B------:R1:W-:Y:S02]  /*8960*/  RED.E.ADD.F32.FTZ.RN.STRONG.GPU [R8.64], R13 ;  /* 0x0000000d0800798e */ /* 0x0003e4000c10e784 */
[C---:B------:R-:W-:Y:S02]  /*8970*/  IMAD.IADD R199, R239.reuse, 0x1, R199 ;  /* 0x00000001efc77824 */ /* 0x040fe400078e02c7 */
[C---:B------:R-:W-:Y:S02]  /*8980*/  IMAD.IADD R198, R239.reuse, 0x1, R198 ;  /* 0x00000001efc67824 */ /* 0x040fe400078e02c6 */
[C---:B------:R-:W-:Y:S02]  /*8990*/  IMAD.IADD R199, R239.reuse, 0x1, R199 ;  /* 0x00000001efc77824 */ /* 0x040fe400078e02c7 */
[C---:B------:R-:W-:Y:S01]  /*89a0*/  IMAD.IADD R198, R239.reuse, 0x1, R198 ;  /* 0x00000001efc67824 */ /* 0x040fe200078e02c6 */
[----:B-----5:R-:W5:Y:S03]  /*89b0*/  LDL R12, [R1+0x54] ;  /* 0x00005400010c7983 */ /* 0x020f660000100800 */
[----:B------:R-:W-:Y:S05]  /*89c0*/  IMAD.IADD R198, R239, 0x1, R198 ;  /* 0x00000001efc67824 */ /* 0x000fea00078e02c6 */
[CC--:B-1----:R-:W-:Y:S01]  /*89d0*/  LEA R8, P2, R198.reuse, R234.reuse, 0x2 ;  /* 0x000000eac6087211 */ /* 0x0c2fe200078410ff */
[----:B------:R-:W5:Y:S03]  /*89e0*/  LDL R13, [R1+0x50] ;  /* 0x00005000010d7983 */ /* 0x000f660000100800 */
[-C--:B------:R-:W-:Y:S02]  /*89f0*/  LEA.HI.X.SX32 R9, R198, R235.reuse, 0x2, P2 ;  /* 0x000000ebc6097211 */ /* 0x080fe400010f16ff */
[CC--:B--2---:R-:W-:Y:S04]  /*8a00*/  LEA R4, P1, R0.reuse, R234.reuse, 0x2 ;  /* 0x000000ea00047211 */ /* 0x0c4fe800078210ff */
[-C--:B------:R-:W-:Y:S01]  /*8a10*/  LEA.HI.X.SX32 R5, R0, R235.reuse, 0x2, P1 ;  /* 0x000000eb00057211 */ /* 0x080fe200008f16ff */
[----:B------:R-:W-:Y:S04]  /*8a20*/  IMAD.MOV.U32 R0, RZ, RZ, c[0x0][0x22c] ;  /* 0x00008b00ff007624 */ /* 0x000fe800078e00ff */
[----:B------:R1:W-:Y:S01]  /*8a30*/  RED.E.ADD.F32.FTZ.RN.STRONG.GPU [R4.64], R14 ;  /* 0x0000000e0400798e */ /* 0x0003e2000c10e784 */
[----:B------:R-:W-:Y:S04]  /*8a40*/  IMAD R0, R0, c[0x0][0x1c0], RZ ;  /* 0x0000700000007a24 */ /* 0x000fe800078e02ff */
[----:B------:R-:W-:Y:S05]  /*8a50*/  IMAD.SHL.U32 R0, R0, 0x10, RZ ;  /* 0x0000001000007824 */ /* 0x000fea00078e00ff */
[----:B------:R-:W-:Y:S02]  /*8a60*/  IADD3 R0, R0, 0x40, RZ ;  /* 0x0000004000007810 */ /* 0x000fe40007ffe0ff */
[CC--:B---3--:R-:W-:Y:S04]  /*8a70*/  LEA R6, P0, R204.reuse, R234.reuse, 0x2 ;  /* 0x000000eacc067211 */ /* 0x0c8fe800078010ff */
[-C--:B------:R-:W-:Y:S02]  /*8a80*/  LEA.HI.X.SX32 R7, R204, R235.reuse, 0x2, P0 ;  /* 0x000000ebcc077211 */ /* 0x080fe400000f16ff */
[----:B------:R-:W-:Y:S01]  /*8a90*/  IADD3 R204, R207, 0x40, RZ ;  /* 0x00000040cfcc7810 */ /* 0x000fe20007ffe0ff */
[----:B-1----:R-:W2:Y:S01]  /*8aa0*/  LDL R14, [R1+0x30] ;  /* 0x00003000010e7983 */ /* 0x002ea20000100800 */
[CC--:B------:R-:W-:Y:S01]  /*8ab0*/  LEA R4, P0, R0.reuse, R234.reuse, 0x2 ;  /* 0x000000ea00047211 */ /* 0x0c0fe200078010ff */
[----:B------:R-:W-:Y:S02]  /*8ac0*/  IMAD.MOV.U32 R207, RZ, RZ, c[0x0][0x22c] ;  /* 0x00008b00ffcf7624 */ /* 0x000fe400078e00ff */
[----:B------:R1:W-:Y:S01]  /*8ad0*/  RED.E.ADD.F32.FTZ.RN.STRONG.GPU [R6.64], R15 ;  /* 0x0000000f0600798e */ /* 0x0003e2000c10e784 */
[-C--:B------:R-:W-:Y:S01]  /*8ae0*/  LEA.HI.X.SX32 R5, R0, R235.reuse, 0x2, P0 ;  /* 0x000000eb00057211 */ /* 0x080fe200000f16ff */
[----:B------:R-:W-:Y:S01]  /*8af0*/  IMAD.IADD R204, R239, 0x1, R204 ;  /* 0x00000001efcc7824 */ /* 0x000fe200078e02cc */
[-C--:B------:R-:W-:Y:S01]  /*8b00*/  LEA R10, P0, R199, R234.reuse, 0x2 ;  /* 0x000000eac70a7211 */ /* 0x080fe200078010ff */
[----:B------:R-:W3:Y:S01]  /*8b10*/  LDL R0, [R1+0x34] ;  /* 0x0000340001007983 */ /* 0x000ee20000100800 */
[----:B------:R-:W-:Y:S02]  /*8b20*/  IMAD R207, R207, c[0x0][0x1c0], RZ ;  /* 0x00007000cfcf7a24 */ /* 0x000fe400078e02ff */
[-C--:B------:R-:W-:Y:S01]  /*8b30*/  LEA.HI.X.SX32 R11, R199, R235.reuse, 0x2, P0 ;  /* 0x000000ebc70b7211 */ /* 0x080fe200000f16ff */
[----:B------:R-:W-:Y:S01]  /*8b40*/  RED.E.ADD.F32.FTZ.RN.STRONG.GPU [R234.64+0x100], R84 ;  /* 0x00010054ea00798e */ /* 0x000fe2000c10e784 */
[----:B------:R-:W-:Y:S03]  /*8b50*/  IMAD.SHL.U32 R207, R207, 0x10, RZ ;  /* 0x00000010cfcf7824 */ /* 0x000fe600078e00ff */
[----:B------:R-:W-:Y:S02]  /*8b60*/  RED.E.ADD.F32.FTZ.RN.STRONG.GPU [R2.64+0x100], R85 ;  /* 0x000100550200798e */ /* 0x000fe4000c10e784 */
[----:B------:R-:W-:Y:S01]  /*8b70*/  IADD3 R16, R207, 0x60, RZ ;  /* 0x00000060cf107810 */ /* 0x000fe20007ffe0ff */
[----:B------:R-:W-:Y:S01]  /*8b80*/  IMAD.MOV.U32 R207, RZ, RZ, c[0x0][0x22c] ;  /* 0x00008b00ffcf7624 */ /* 0x000fe200078e00ff */
[----:B------:R4:W-:Y:S03]  /*8b90*/  RED.E.ADD.F32.FTZ.RN.STRONG.GPU [R4.64], R86 ;  /* 0x000000560400798e */ /* 0x0009e6000c10e784 */
[----:B------:R-:W-:Y:S04]  /*8ba0*/  IMAD R207, R207, c[0x0][0x1c0], RZ ;  /* 0x00007000cfcf7a24 */ /* 0x000fe800078e02ff */
[----:B------:R-:W-:Y:S01]  /*8bb0*/  IMAD.SHL.U32 R207, R207, 0x10, RZ ;  /* 0x00000010cfcf7824 */ /* 0x000fe200078e00ff */
[CC--:B-1----:R-:W-:Y:S04]  /*8bc0*/  LEA R6, P1, R204.reuse, R234.reuse, 0x2 ;  /* 0x000000eacc067211 */ /* 0x0c2fe800078210ff */
[-C--:B------:R-:W-:Y:S01]  /*8bd0*/  LEA.HI.X.SX32 R7, R204, R235.reuse, 0x2, P1 ;  /* 0x000000ebcc077211 */ /* 0x080fe200008f16ff */
[----:B------:R-:W-:Y:S04]  /*8be0*/  IMAD.MOV.U32 R204, RZ, RZ, c[0x0][0x22c] ;  /* 0x00008b00ffcc7624 */ /* 0x000fe800078e00ff */
[----:B------:R1:W-:Y:S01]  /*8bf0*/  RED.E.ADD.F32.FTZ.RN.STRONG.GPU [R6.64], R87 ;  /* 0x000000570600798e */ /* 0x0003e2000c10e784 */
[----:B------:R-:W-:Y:S03]  /*8c00*/  IMAD R204, R204, c[0x0][0x1c0], RZ ;  /* 0x00007000cccc7a24 */ /* 0x000fe600078e02ff */
[----:B------:R-:W-:Y:S01]  /*8c10*/  RED.E.ADD.F32.FTZ.RN.STRONG.GPU [R10.64], R88 ;  /* 0x000000580a00798e */ /* 0x000fe2000c10e784 */
[----:B------:R-:W-:Y:S01]  /*8c20*/  IMAD.SHL.U32 R204, R204, 0x10, RZ ;  /* 0x00000010cccc7824 */ /* 0x000fe200078e00ff */
[CC--:B----4-:R-:W-:Y:S02]  /*8c30*/  LEA R4, P1, R197.reuse, R234.reuse, 0x2 ;  /* 0x000000eac5047211 */ /* 0x0d0fe400078210ff */
[----:B------:R4:W-:Y:S02]  /*8c40*/  RED.E.ADD.F32.FTZ.RN.STRONG.GPU [R8.64], R89 ;  /* 0x000000590800798e */ /* 0x0009e4000c10e784 */
[C---:B------:R-:W-:Y:S02]  /*8c50*/  IADD3 R17, R204.reuse, 0x60, RZ ;  /* 0x00000060cc117810 */ /* 0x040fe40007ffe0ff */
[-C--:B------:R-:W-:Y:S01]  /*8c60*/  LEA.HI.X.SX32 R5, R197, R235.reuse, 0x2, P1 ;  /* 0x000000ebc5057211 */ /* 0x080fe200008f16ff */
[----:B------:R-:W-:Y:S01]  /*8c70*/  LDSM.16.MT88.4 R84, [R220+0x4000] ;  /* 0x00400000dc54783b */ /* 0x000fe20000004200 */
[----:B------:R-:W-:Y:S01]  /*8c80*/  IADD3 R15, R204, 0x60, RZ ;  /* 0x00000060cc0f7810 */ /* 0x000fe20007ffe0ff */
[C---:B------:R-:W-:Y:S02]  /*8c90*/  IMAD.IADD R17, R239.reuse, 0x1, R17 ;  /* 0x00000001ef117824 */ /* 0x040fe400078e0211 */
[----:B------:R4:W-:Y:S02]  /*8ca0*/  RED.E.ADD.F32.FTZ.RN.STRONG.GPU [R4.64], R90 ;  /* 0x0000005a0400798e */ /* 0x0009e4000c10e784 */
[C---:B------:R-:W-:Y:S04]  /*8cb0*/  IMAD.IADD R15, R239.reuse, 0x1, R15 ;  /* 0x00000001ef0f7824 */ /* 0x040fe800078e020f */
[C---:B------:R-:W-:Y:S01]  /*8cc0*/  IMAD.IADD R15, R239.reuse, 0x1, R15 ;  /* 0x00000001ef0f7824 */ /* 0x040fe200078e020f */
[CC--:B-1----:R-:W-:Y:S03]  /*8cd0*/  LEA R6, P0, R196.reuse, R234.reuse, 0x2 ;  /* 0x000000eac4067211 */ /* 0x0c2fe600078010ff */
[----:B------:R-:W-:Y:S01]  /*8ce0*/  IMAD.IADD R15, R239, 0x1, R15 ;  /* 0x00000001ef0f7824 */ /* 0x000fe200078e020f */
[-C--:B------:R-:W-:Y:S04]  /*8cf0*/  LEA.HI.X.SX32 R7, R196, R235.reuse, 0x2, P0 ;  /* 0x000000ebc4077211 */ /* 0x080fe800000f16ff */
[CC--:B----4-:R-:W-:Y:S01]  /*8d00*/  LEA R8, P2, R15.reuse, R234.reuse, 0x2 ;  /* 0x000000ea0f087211 */ /* 0x0d0fe200078410ff */
[----:B------:R1:W-:Y:S03]  /*8d10*/  RED.E.ADD.F32.FTZ.RN.STRONG.GPU [R6.64], R91 ;  /* 0x0000005b0600798e */ /* 0x0003e6000c10e784 */
[-C--:B------:R-:W-:Y:S01]  /*8d20*/  LEA.HI.X.SX32 R9, R15, R235.reuse, 0x2, P2 ;  /* 0x000000eb0f097211 */ /* 0x080fe200010f16ff */
[----:B------:R-:W-:Y:S01]  /*8d30*/  RED.E.ADD.F32.FTZ.RN.STRONG.GPU [R234.64+0x180], R96 ;  /* 0x00018060ea00798e */ /* 0x000fe2000c10e784 */
[CC--:B------:R-:W-:Y:S03]  /*8d40*/  LEA R4, P0, R16.reuse, R234.reuse, 0x2 ;  /* 0x000000ea10047211 */ /* 0x0c0fe600078010ff */
[----:B------:R-:W-:Y:S01]  /*8d50*/  RED.E.ADD.F32.FTZ.RN.STRONG.GPU [R2.64+0x180], R97 ;  /* 0x000180610200798e */ /* 0x000fe2000c10e784 */
[-C--:B------:R-:W-:Y:S03]  /*8d60*/  LEA.HI.X.SX32 R5, R16, R235.reuse, 0x2, P0 ;  /* 0x000000eb10057211 */ /* 0x080fe600000f16ff */
[----:B------:R-:W-:Y:S01]  /*8d70*/  LDSM.16.MT88.4 R88, [R220+0x6000] ;  /* 0x00600000dc58783b */ /* 0x000fe20000004200 */
[----:B------:R-:W-:Y:S01]  /*8d80*/  IADD3 R16, R204, 0x60, RZ ;  /* 0x00000060cc107810 */ /* 0x000fe20007ffe0ff */
[----:B------:R-:W-:Y:S02]  /*8d90*/  IMAD.MOV.U32 R204, RZ, RZ, c[0x0][0x22c] ;  /* 0x00008b00ffcc7624 */ /* 0x000fe400078e00ff */
[----:B------:R-:W-:Y:S02]  /*8da0*/  RED.E.ADD.F32.FTZ.RN.STRONG.GPU [R4.64], R98 ;  /* 0x000000620400798e */ /* 0x000fe4000c10e784 */
[C---:B------:R-:W-:Y:S02]  /*8db0*/  IMAD.IADD R16, R239.reuse, 0x1, R16 ;  /* 0x00000001ef107824 */ /* 0x040fe400078e0210 */
[----:B------:R-:W-:Y:S02]  /*8dc0*/  IMAD R204, R204, c[0x0][0x1c0], RZ ;  /* 0x00007000cccc7a24 */ /* 0x000fe400078e02ff */
[----:B------:R-:W-:Y:S02]  /*8dd0*/  IMAD.IADD R16, R239, 0x1, R16 ;  /* 0x00000001ef107824 */ /* 0x000fe400078e0210 */
[----:B------:R-:W-:Y:S01]  /*8de0*/  IMAD.SHL.U32 R204, R204, 0x10, RZ ;  /* 0x00000010cccc7824 */ /* 0x000fe200078e00ff */
[CC--:B-1----:R-:W-:Y:S02]  /*8df0*/  LEA R6, P1, R17.reuse, R234.reuse, 0x2 ;  /* 0x000000ea11067211 */ /* 0x0c2fe400078210ff */
[CC--:B------:R-:W-:Y:S02]  /*8e00*/  LEA R10, P0, R16.reuse, R234.reuse, 0x2 ;  /* 0x000000ea100a7211 */ /* 0x0c0fe400078010ff */
[-C--:B------:R-:W-:Y:S02]  /*8e10*/  LEA.HI.X.SX32 R7, R17, R235.reuse, 0x2, P1 ;  /* 0x000000eb11077211 */ /* 0x080fe400008f16ff */
[-C--:B------:R-:W-:Y:S02]  /*8e20*/  LEA.HI.X.SX32 R11, R16, R235.reuse, 0x2, P0 ;  /* 0x000000eb100b7211 */ /* 0x080fe400000f16ff */
[C---:B------:R-:W-:Y:S01]  /*8e30*/  IADD3 R17, R204.reuse, 0x80, RZ ;  /* 0x00000080cc117810 */ /* 0x040fe20007ffe0ff */
[----:B------:R5:W-:Y:S01]  /*8e40*/  RED.E.ADD.F32.FTZ.RN.STRONG.GPU [R6.64], R99 ;  /* 0x000000630600798e */ /* 0x000be2000c10e784 */
[C---:B------:R-:W-:Y:S02]  /*8e50*/  IADD3 R16, R204.reuse, 0x80, RZ ;  /* 0x00000080cc107810 */ /* 0x040fe40007ffe0ff */
[----:B------:R-:W-:Y:S01]  /*8e60*/  IADD3 R15, R204, 0x80, RZ ;  /* 0x00000080cc0f7810 */ /* 0x000fe20007ffe0ff */
[----:B------:R-:W-:Y:S01]  /*8e70*/  RED.E.ADD.F32.FTZ.RN.STRONG.GPU [R10.64], R92 ;  /* 0x0000005c0a00798e */ /* 0x000fe2000c10e784 */
[C---:B------:R-:W-:Y:S02]  /*8e80*/  IMAD.IADD R17, R239.reuse, 0x1, R17 ;  /* 0x00000001ef117824 */ /* 0x040fe400078e0211 */
[C---:B------:R-:W-:Y:S01]  /*8e90*/  IMAD.IADD R16, R239.reuse, 0x1, R16 ;  /* 0x00000001ef107824 */ /* 0x040fe200078e0210 */
[----:B------:R1:W-:Y:S01]  /*8ea0*/  RED.E.ADD.F32.FTZ.RN.STRONG.GPU [R8.64], R93 ;  /* 0x0000005d0800798e */ /* 0x0003e2000c10e784 */
[C---:B------:R-:W-:Y:S02]  /*8eb0*/  IMAD.IADD R15, R239.reuse, 0x1, R15 ;  /* 0x00000001ef0f7824 */ /* 0x040fe400078e020f */
[C---:B------:R-:W-:Y:S01]  /*8ec0*/  IMAD.IADD R16, R239.reuse, 0x1, R16 ;  /* 0x00000001ef107824 */ /* 0x040fe200078e0210 */
[----:B------:R-:W-:Y:S01]  /*8ed0*/  LDSM.16.MT88.4 R96, [R226+0x28800] ;  /* 0x02880000e260783b */ /* 0x000fe20000004200 */
[C---:B------:R-:W-:Y:S02]  /*8ee0*/  IMAD.IADD R15, R239.reuse, 0x1, R15 ;  /* 0x00000001ef0f7824 */ /* 0x040fe400078e020f */
[----:B------:R-:W-:Y:S02]  /*8ef0*/  IMAD.MOV.U32 R204, RZ, RZ, c[0x0][0x22c] ;  /* 0x00008b00ffcc7624 */ /* 0x000fe400078e00ff */
[----:B------:R-:W-:Y:S02]  /*8f00*/  IMAD.IADD R15, R239, 0x1, R15 ;  /* 0x00000001ef0f7824 */ /* 0x000fe400078e020f */
[----:B------:R-:W-:Y:S04]  /*8f10*/  IMAD R204, R204, c[0x0][0x1c0], RZ ;  /* 0x00007000cccc7a24 */ /* 0x000fe800078e02ff */
[----:B------:R-:W-:Y:S01]  /*8f20*/  IMAD.SHL.U32 R204, R204, 0x10, RZ ;  /* 0x00000010cccc7824 */ /* 0x000fe200078e00ff */
[CC--:B-----5:R-:W-:Y:S04]  /*8f30*/  LEA R6, P0, R12.reuse, R234.reuse, 0x2 ;  /* 0x000000ea0c067211 */ /* 0x0e0fe800078010ff */
[-C--:B------:R-:W-:Y:S02]  /*8f40*/  LEA.HI.X.SX32 R7, R12, R235.reuse, 0x2, P0 ;  /* 0x000000eb0c077211 */ /* 0x080fe400000f16ff */
[----:B------:R-:W4:Y:S01]  /*8f50*/  LDL R12, [R1+0x2c] ;  /* 0x00002c00010c7983 */ /* 0x000f220000100800 */
[CC--:B-1----:R-:W-:Y:S04]  /*8f60*/  LEA R8, P2, R15.reuse, R234.reuse, 0x2 ;  /* 0x000000ea0f087211 */ /* 0x0c2fe800078410ff */
[-C--:B------:R-:W-:Y:S02]  /*8f70*/  LEA.HI.X.SX32 R9, R15, R235.reuse, 0x2, P2 ;  /* 0x000000eb0f097211 */ /* 0x080fe400010f16ff */
[----:B------:R-:W-:Y:S05]  /*8f80*/  IADD3 R15, R204, 0xa0, RZ ;  /* 0x000000a0cc0f7810 */ /* 0x000fea0007ffe0ff */
[C---:B------:R-:W-:Y:S04]  /*8f90*/  IMAD.IADD R15, R239.reuse, 0x1, R15 ;  /* 0x00000001ef0f7824 */ /* 0x040fe800078e020f */
[C---:B------:R-:W-:Y:S04]  /*8fa0*/  IMAD.IADD R15, R239.reuse, 0x1, R15 ;  /* 0x00000001ef0f7824 */ /* 0x040fe800078e020f */
[----:B------:R-:W-:Y:S01]  /*8fb0*/  IMAD.IADD R15, R239, 0x1, R15 ;  /* 0x00000001ef0f7824 */ /* 0x000fe200078e020f */
[CC--:B---3--:R-:W-:Y:S04]  /*8fc0*/  LEA R4, P1, R0.reuse, R234.reuse, 0x2 ;  /* 0x000000ea00047211 */ /* 0x0c8fe800078210ff */
        /* <DEDUP_REMOVED lines=30> */
[CC--:B--2---:R-:W-:Y:S04]  /*91b0*/  LEA R4, P1, R14.reuse, R234.reuse, 0x2 ;  /* 0x000000ea0e047211 */ /* 0x0c4fe800078210ff */
[-C--:B------:R-:W-:Y:S02]  /*91c0*/  LEA.HI.X.SX32 R5, R14, R235.reuse, 0x2, P1 ;  /* 0x000000eb0e057211 */ /* 0x080fe400008f16ff */
[----:B------:R-:W2:Y:S01]  /*91d0*/  LDL R14, [R1+0x28] ;  /* 0x00002800010e7983 */ /* 0x000ea20000100800 */
[CC--:B-1----:R-:W-:Y:S03]  /*91e0*/  LEA R6, P0, R13.reuse, R234.reuse, 0x2 ;  /* 0x000000ea0d067211 */ /* 0x0c2fe600078010ff */
[----:B------:R1:W-:Y:S01]  /*91f0*/  RED.E.ADD.F32.FTZ.RN.STRONG.GPU [R4.64], R106 ;  /* 0x0000006a0400798e */ /* 0x0003e2000c10e784 */
[-C--:B------:R-:W-:Y:S02]  /*9200*/  LEA.HI.X.SX32 R7, R13, R235.reuse, 0x2, P0 ;  /* 0x000000eb0d077211 */ /* 0x080fe400000f16ff */
        /* <DEDUP_REMOVED lines=13> */
[----:B------:R-:W2:Y:S01]  /*92e0*/  LDL R13, [R1+0x48] ;  /* 0x00004800010d7983 */ /* 0x000ea20000100800 */
        /* <DEDUP_REMOVED lines=13> */
[CC--:B----4-:R-:W-:Y:S04]  /*93c0*/  LEA R4, P1, R12.reuse, R234.reuse, 0x2 ;  /* 0x000000ea0c047211 */ /* 0x0d0fe800078210ff */
[-C--:B------:R-:W-:Y:S02]  /*93d0*/  LEA.HI.X.SX32 R5, R12, R235.reuse, 0x2, P1 ;  /* 0x000000eb0c057211 */ /* 0x080fe400008f16ff */
[----:B------:R-:W3:Y:S04]  /*93e0*/  LDL R12, [R1+0x24] ;  /* 0x00002400010c7983 */ /* 0x000ee80000100800 */
[----:B------:R1:W-:Y:S01]  /*93f0*/  RED.E.ADD.F32.FTZ.RN.STRONG.GPU [R4.64], R110 ;  /* 0x0000006e0400798e */ /* 0x0003e2000c10e784 */
[CC--:B-----5:R-:W-:Y:S04]  /*9400*/  LEA R6, P0, R0.reuse, R234.reuse, 0x2 ;  /* 0x000000ea00067211 */ /* 0x0e0fe800078010ff */
[-C--:B------:R-:W-:Y:S02]  /*9410*/  LEA.HI.X.SX32 R7, R0, R235.reuse, 0x2, P0 ;  /* 0x000000eb00077211 */ /* 0x080fe400000f16ff */
[CC--:B-1----:R-:W-:Y:S01]  /*9420*/  LEA R4, P0, R15.reuse, R234.reuse, 0x2 ;  /* 0x000000ea0f047211 */ /* 0x0c2fe200078010ff */
[----:B------:R-:W4:Y:S03]  /*9430*/  LDL R0, [R1+0x44] ;  /* 0x0000440001007983 */ /* 0x000f260000100800 */
[-C--:B------:R-:W-:Y:S01]  /*9440*/  LEA.HI.X.SX32 R5, R15, R235.reuse, 0x2, P0 ;  /* 0x000000eb0f057211 */ /* 0x080fe200000f16ff */
[----:B------:R1:W-:Y:S01]  /*9450*/  RED.E.ADD.F32.FTZ.RN.STRONG.GPU [R6.64], R111 ;  /* 0x0000006f0600798e */ /* 0x0003e2000c10e784 */
[----:B------:R-:W-:Y:S01]  /*9460*/  IADD3 R15, R204, 0xc0, RZ ;  /* 0x000000c0cc0f7810 */ /* 0x000fe20007ffe0ff */
[----:B------:R-:W-:Y:S01]  /*9470*/  IMAD.MOV.U32 R204, RZ, RZ, c[0x0][0x22c] ;  /* 0x00008b00ffcc7624 */ /* 0x000fe200078e00ff */
[CC--:B------:R-:W-:Y:S01]  /*9480*/  LEA R10, P0, R16.reuse, R234.reuse, 0x2 ;  /* 0x000000ea100a7211 */ /* 0x0c0fe200078010ff */
[----:B------:R-:W-:Y:S02]  /*9490*/  RED.E.ADD.F32.FTZ.RN.STRONG.GPU [R234.64+0x300], R116 ;  /* 0x00030074ea00798e */ /* 0x000fe4000c10e784 */
[C---:B------:R-:W-:Y:S01]  /*94a0*/  IMAD.IADD R15, R239.reuse, 0x1, R15 ;  /* 0x00000001ef0f7824 */ /* 0x040fe200078e020f */
[-C--:B------:R-:W-:Y:S01]  /*94b0*/  LEA.HI.X.SX32 R11, R16, R235.reuse, 0x2, P0 ;  /* 0x000000eb100b7211 */ /* 0x080fe200000f16ff */
[----:B------:R-:W-:Y:S01]  /*94c0*/  RED.E.ADD.F32.FTZ.RN.STRONG.GPU [R2.64+0x300], R117 ;  /* 0x000300750200798e */ /* 0x000fe2000c10e784 */
[----:B------:R-:W-:Y:S02]  /*94d0*/  IMAD R204, R204, c[0x0][0x1c0], RZ ;  /* 0x00007000cccc7a24 */ /* 0x000fe400078e02ff */
[C---:B------:R-:W-:Y:S01]  /*94e0*/  IMAD.IADD R15, R239.reuse, 0x1, R15 ;  /* 0x00000001ef0f7824 */ /* 0x040fe200078e020f */
[----:B------:R2:W-:Y:S01]  /*94f0*/  RED.E.ADD.F32.FTZ.RN.STRONG.GPU [R4.64], R118 ;  /* 0x000000760400798e */ /* 0x0005e2000c10e784 */
[----:B------:R-:W-:Y:S02]  /*9500*/  IMAD.SHL.U32 R204, R204, 0x10, RZ ;  /* 0x00000010cccc7824 */ /* 0x000fe400078e00ff */
[----:B------:R-:W-:Y:S01]  /*9510*/  IMAD.IADD R15, R239, 0x1, R15 ;  /* 0x00000001ef0f7824 */ /* 0x000fe200078e020f */
[----:B------:R-:W-:Y:S04]  /*9520*/  LDSM.16.MT88.4 R108, [R220+0x6800] ;  /* 0x00680000dc6c783b */ /* 0x000fe80000004200 */
[CC--:B------:R-:W-:Y:S04]  /*9530*/  LEA R8, P2, R15.reuse, R234.reuse, 0x2 ;  /* 0x000000ea0f087211 */ /* 0x0c0fe800078410ff */
[-C--:B------:R-:W-:Y:S02]  /*9540*/  LEA.HI.X.SX32 R9, R15, R235.reuse, 0x2, P2 ;  /* 0x000000eb0f097211 */ /* 0x080fe400010f16ff */
[----:B------:R-:W-:Y:S02]  /*9550*/  IADD3 R15, R205, 0xe0, RZ ;  /* 0x000000e0cd0f7810 */ /* 0x000fe40007ffe0ff */
[-C--:B-1----:R-:W-:Y:S03]  /*9560*/  LEA R6, P1, R17, R234.reuse, 0x2 ;  /* 0x000000ea11067211 */ /* 0x082fe600078210ff */
[----:B------:R-:W-:Y:S01]  /*9570*/  IMAD.IADD R15, R239, 0x1, R15 ;  /* 0x00000001ef0f7824 */ /* 0x000fe200078e020f */
[-C--:B------:R-:W-:Y:S02]  /*9580*/  LEA.HI.X.SX32 R7, R17, R235.reuse, 0x2, P1 ;  /* 0x000000eb11077211 */ /* 0x080fe400008f16ff */
[----:B------:R-:W-:Y:S04]  /*9590*/  LDSM.16.MT88.4 R16, [R220+0x2000] ;  /* 0x00200000dc10783b */ /* 0x000fe80000004200 */
[----:B------:R1:W-:Y:S01]  /*95a0*/  RED.E.ADD.F32.FTZ.RN.STRONG.GPU [R6.64], R119 ;  /* 0x000000770600798e */ /* 0x0003e2000c10e784 */
[CC--:B--2---:R-:W-:Y:S03]  /*95b0*/  LEA R4, P1, R14.reuse, R234.reuse, 0x2 ;  /* 0x000000ea0e047211 */ /* 0x0c4fe600078210ff */
[----:B------:R2:W-:Y:S01]  /*95c0*/  RED.E.ADD.F32.FTZ.RN.STRONG.GPU [R10.64], R120 ;  /* 0x000000780a00798e */ /* 0x0005e2000c10e784 */
[-C--:B------:R-:W-:Y:S02]  /*95d0*/  LEA.HI.X.SX32 R5, R14, R235.reuse, 0x2, P1 ;  /* 0x000000eb0e057211 */ /* 0x080fe400008f16ff */
[----:B------:R-:W-:Y:S01]  /*95e0*/  IADD3 R14, R205, 0xe0, RZ ;  /* 0x000000e0cd0e7810 */ /* 0x000fe20007ffe0ff */
[----:B------:R5:W-:Y:S04]  /*95f0*/  RED.E.ADD.F32.FTZ.RN.STRONG.GPU [R8.64], R121 ;  /* 0x000000790800798e */ /* 0x000be8000c10e784 */
[----:B------:R5:W-:Y:S01]  /*9600*/  RED.E.ADD.F32.FTZ.RN.STRONG.GPU [R4.64], R122 ;  /* 0x0000007a0400798e */ /* 0x000be2000c10e784 */
[C---:B------:R-:W-:Y:S04]  /*9610*/  IMAD.IADD R14, R239.reuse, 0x1, R14 ;  /* 0x00000001ef0e7824 */ /* 0x040fe800078e020e */
[----:B------:R-:W-:Y:S01]  /*9620*/  IMAD.IADD R14, R239, 0x1, R14 ;  /* 0x00000001ef0e7824 */ /* 0x000fe200078e020e */
[CC--:B-1----:R-:W-:Y:S04]  /*9630*/  LEA R6, P0, R13.reuse, R234.reuse, 0x2 ;  /* 0x000000ea0d067211 */ /* 0x0c2fe800078010ff */
[-C--:B------:R-:W-:Y:S02]  /*9640*/  LEA.HI.X.SX32 R7, R13, R235.reuse, 0x2, P0 ;  /* 0x000000eb0d077211 */ /* 0x080fe400000f16ff */
[----:B------:R-:W-:Y:S02]  /*9650*/  IADD3 R13, R204, 0xe0, RZ ;  /* 0x000000e0cc0d7810 */ /* 0x000fe40007ffe0ff */
[-C--:B--2---:R-:W-:Y:S01]  /*9660*/  LEA R10, P0, R15, R234.reuse, 0x2 ;  /* 0x000000ea0f0a7211 */ /* 0x084fe200078010ff */
[----:B------:R1:W-:Y:S01]  /*9670*/  RED.E.ADD.F32.FTZ.RN.STRONG.GPU [R6.64], R123 ;  /* 0x0000007b0600798e */ /* 0x0003e2000c10e784 */
[CC--:B-----5:R-:W-:Y:S02]  /*9680*/  LEA R8, P3, R14.reuse, R234.reuse, 0x2 ;  /* 0x000000ea0e087211 */ /* 0x0e0fe400078610ff */
[-C--:B------:R-:W-:Y:S01]  /*9690*/  LEA R4, P1, R13, R234.reuse, 0x2 ;  /* 0x000000ea0d047211 */ /* 0x080fe200078210ff */
[----:B------:R-:W-:Y:S01]  /*96a0*/  RED.E.ADD.F32.FTZ.RN.STRONG.GPU [R234.64+0x380], R128 ;  /* 0x00038080ea00798e */ /* 0x000fe2000c10e784 */
[-C--:B------:R-:W-:Y:S02]  /*96b0*/  LEA.HI.X.SX32 R11, R15, R235.reuse, 0x2, P0 ;  /* 0x000000eb0f0b7211 */ /* 0x080fe400000f16ff */
[-C--:B------:R-:W-:Y:S01]  /*96c0*/  LEA.HI.X.SX32 R5, R13, R235.reuse, 0x2, P1 ;  /* 0x000000eb0d057211 */ /* 0x080fe200008f16ff */
[----:B------:R-:W-:Y:S01]  /*96d0*/  RED.E.ADD.F32.FTZ.RN.STRONG.GPU [R2.64+0x380], R129 ;  /* 0x000380810200798e */ /* 0x000fe2000c10e784 */
[----:B------:R-:W-:Y:S02]  /*96e0*/  IADD3 R13, R205, 0xe0, RZ ;  /* 0x000000e0cd0d7810 */ /* 0x000fe40007ffe0ff */
[-C--:B------:R-:W-:Y:S01]  /*96f0*/  LEA.HI.X.SX32 R9, R14, R235.reuse, 0x2, P3 ;  /* 0x000000eb0e097211 */ /* 0x080fe200018f16ff */
[----:B------:R3:W-:Y:S02]  /*9700*/  RED.E.ADD.F32.FTZ.RN.STRONG.GPU [R4.64], R130 ;  /* 0x000000820400798e */ /* 0x0007e4000c10e784 */
[C---:B------:R-:W-:Y:S02]  /*9710*/  IMAD.IADD R13, R239.reuse, 0x1, R13 ;  /* 0x00000001ef0d7824 */ /* 0x040fe400078e020d */
[----:B------:R-:W-:Y:S02]  /*9720*/  RED.E.ADD.F32.FTZ.RN.STRONG.GPU [R10.64], R131 ;  /* 0x000000830a00798e */ /* 0x000fe4000c10e784 */
[C---:B------:R-:W-:Y:S02]  /*9730*/  IMAD.IADD R13, R239.reuse, 0x1, R13 ;  /* 0x00000001ef0d7824 */ /* 0x040fe400078e020d */
[----:B------:R-:W-:Y:S02]  /*9740*/  RED.E.ADD.F32.FTZ.RN.STRONG.GPU [R8.64], R124 ;  /* 0x0000007c0800798e */ /* 0x000fe4000c10e784 */
[----:B------:R-:W-:Y:S02]  /*9750*/  IMAD.IADD R13, R239, 0x1, R13 ;  /* 0x00000001ef0d7824 */ /* 0x000fe400078e020d */
[----:B------:R-:W-:Y:S03]  /*9760*/  LDSM.16.MT88.4 R8, [R220] ;  /* 0x00000000dc08783b */ /* 0x000fe60000004200 */
[CC--:B-1----:R-:W-:Y:S04]  /*9770*/  LEA R6, P2, R13.reuse, R234.reuse, 0x2 ;  /* 0x000000ea0d067211 */ /* 0x0c2fe800078410ff */
[-C--:B------:R-:W-:Y:S05]  /*9780*/  LEA.HI.X.SX32 R7, R13, R235.reuse, 0x2, P2 ;  /* 0x000000eb0d077211 */ /* 0x080fea00010f16ff */
[----:B------:R-:W-:Y:S01]  /*9790*/  RED.E.ADD.F32.FTZ.RN.STRONG.GPU [R6.64], R125 ;  /* 0x0000007d0600798e */ /* 0x000fe2000c10e784 */
[CC--:B---3--:R-:W-:Y:S04]  /*97a0*/  LEA R4, P1, R12.reuse, R234.reuse, 0x2 ;  /* 0x000000ea0c047211 */ /* 0x0c8fe800078210ff */
[-C--:B------:R-:W-:Y:S02]  /*97b0*/  LEA.HI.X.SX32 R5, R12, R235.reuse, 0x2, P1 ;  /* 0x000000eb0c057211 */ /* 0x080fe400008f16ff */
[----:B------:R-:W-:Y:S01]  /*97c0*/  LDSM.16.MT88.4 R12, [R226+0x28000] ;  /* 0x02800000e20c783b */ /* 0x000fe20000004200 */
[----:B------:R-:W-:Y:S01]  /*97d0*/  PLOP3.LUT P1, PT, PT, PT, UP0, 0x80, 0x0 ;  /* 0x000000000000781c */ /* 0x000fe20003f2f008 */
[----:B------:R-:W-:Y:S02]  /*97e0*/  @UP3 UIADD3 UR14, UP0, UR14, -0x100, URZ ;  /* 0xffffff000e0e3890 */ /* 0x000fe4000ff1e03f */
[----:B------:R-:W-:Y:S02]  /*97f0*/  RED.E.ADD.F32.FTZ.RN.STRONG.GPU [R4.64], R126 ;  /* 0x0000007e0400798e */ /* 0x000fe4000c10e784 */
[----:B------:R-:W-:Y:S02]  /*9800*/  @UP3 UIADD3.X UR13, UR13, -0x1, URZ, UP0, !UPT ;  /* 0xffffffff0d0d3890 */ /* 0x000fe400087fe43f */
        /* <DEDUP_REMOVED lines=23> */
[-C--:B-1----:R-:W-:Y:S05]  /*9980*/  HMMA.16816.F32.BF16 R132, R8, R92.reuse, R132 ;  /* 0x0000005c0884723c */ /* 0x082fea0000041884 */
[C---:B----4-:R-:W-:Y:S03]  /*9990*/  LEA R2, P0, R0.reuse, R234, 0x2 ;  /* 0x000000ea00027211 */ /* 0x050fe600078010ff */
[C---:B------:R-:W-:Y:S04]  /*99a0*/  HMMA.16816.F32.BF16 R136, R96.reuse, R92, R136 ;  /* 0x0000005c6088723c */ /* 0x040fe80000041888 */
[----:B------:R-:W-:Y:S02]  /*99b0*/  LEA.HI.X.SX32 R3, R0, R235, 0x2, P0 ;  /* 0x000000eb00037211 */ /* 0x000fe400000f16ff */
[----:B------:R-:W-:Y:S02]  /*99c0*/  PLOP3.LUT P0, PT, PT, PT, UP2, 0x80, 0x0 ;  /* 0x000000000000781c */ /* 0x000fe40003f0f028 */
[-C--:B------:R-:W-:Y:S01]  /*99d0*/  HMMA.16816.F32.BF16 R140, R96, R94.reuse, R140 ;  /* 0x0000005e608c723c */ /* 0x080fe2000004188c */
[----:B------:R-:W-:Y:S03]  /*99e0*/  RED.E.ADD.F32.FTZ.RN.STRONG.GPU [R2.64], R127 ;  /* 0x0000007f0200798e */ /* 0x000fe6000c10e784 */
[C---:B------:R-:W-:Y:S02]  /*99f0*/  IADD3 R0, R220.reuse, -0x8000, RZ ;  /* 0xffff8000dc007810 */ /* 0x040fe40007ffe0ff */
[----:B------:R-:W-:Y:S02]  /*9a00*/  @P1 IADD3 R0, R220, 0x8000, RZ ;  /* 0x00008000dc001810 */ /* 0x000fe40007ffe0ff */
        /* <DEDUP_REMOVED lines=269> */
.L_x_442:
        /* <DEDUP_REMOVED lines=18> */
.L_x_443:
        /* <DEDUP_REMOVED lines=51> */
[----:B------:R-:W-:Y:S01]  /*af30*/  IMAD R80, R31, c[0x0][0x3a0], RZ ;  /* 0x0000e8001f507a24 */ /* 0x000fe200078e02ff */
[----:B------:R-:W-:-:S02]  /*af40*/  ISETP.GE.AND P1, PT, R28, c[0x0][0x220], PT ;  /* 0x000088001c007a0c */ /* 0x000fc40003f26270 */
[----:B------:R-:W-:Y:S01]  /*af50*/  LDS.128 R12, [R8+0x1e000] ;  /* 0x01e00000080c7984 */ /* 0x000fe20000000c00 */
[----:B------:R-:W-:-:S03]  /*af60*/  ISETP.GE.AND P0, PT, R29, c[0x0][0x220], PT ;  /* 0x000088001d007a0c */ /* 0x000fc60003f06270 */
[----:B------:R5:W4:Y:S02]  /*af70*/  @!P3 LDS.128 R16, [R8+0x18000] ;  /* 0x018000000810b984 */ /* 0x000b240000000c00 */
[----:B-1---5:R-:W-:-:S04]  /*af80*/  IMAD.WIDE.U32 R8, R0, c[0x0][0x3a0], R2 ;  /* 0x0000e80000087a25 */ /* 0x022fc800078e0002 */
[----:B------:R-:W-:-:S04]  /*af90*/  IMAD R2, R0, c[0x0][0x3a4], R80 ;  /* 0x0000e90000027a24 */ /* 0x000fc800078e0250 */
[----:B------:R-:W-:Y:S01]  /*afa0*/  IMAD.IADD R3, R2, 0x1, R9 ;  /* 0x0000000102037824 */ /* 0x000fe200078e0209 */
[----:B------:R-:W-:-:S04]  /*afb0*/  LEA R2, P4, R8, c[0x0][0x340], 0x1 ;  /* 0x0000d00008027a11 */ /* 0x000fc800078808ff */
[----:B------:R-:W-:-:S05]  /*afc0*/  LEA.HI.X R3, R8, c[0x0][0x344], R3, 0x1, P4 ;  /* 0x0000d10008037a11 */ /* 0x000fca00020f0c03 */
[----:B--2---:R1:W-:Y:S04]  /*afd0*/  @!P2 STG.E.128 [R2.64+0x80], R24 ;  /* 0x000080180200a986 */ /* 0x0043e8000c101d04 */
[----:B---3--:R1:W-:Y:S04]  /*afe0*/  @!P1 STG.E.128 [R2.64+0x100], R20 ;  /* 0x0001001402009986 */ /* 0x0083e8000c101d04 */
[----:B----4-:R1:W-:Y:S04]  /*aff0*/  @!P3 STG.E.128 [R2.64], R16 ;  /* 0x000000100200b986 */ /* 0x0103e8000c101d04 */
[----:B------:R1:W-:Y:S02]  /*b000*/  @!P0 STG.E.128 [R2.64+0x180], R12 ;  /* 0x0001800c02008986 */ /* 0x0003e4000c101d04 */
.L_x_445:
[----:B--23--:R-:W-:Y:S05]  /*b010*/  BSYNC B0 ;  /* 0x0000000000007941 */ /* 0x00cfea0003800000 */
.L_x_444:
        /* <DEDUP_REMOVED lines=21> */
.L_x_447:
[----:B------:R-:W-:Y:S05]  /*b170*/  BSYNC B0 ;  /* 0x0000000000007941 */ /* 0x000fea0003800000 */
.L_x_446:
        /* <DEDUP_REMOVED lines=31> */
.L_x_449:
[----:B------:R-:W-:Y:S05]  /*b370*/  BSYNC B0 ;  /* 0x0000000000007941 */ /* 0x000fea0003800000 */
.L_x_448:
[----:B------:R-:W-:Y:S05]  /*b380*/  @P4 BRA `(.L_x_420) ;  /* 0x0000012000004947 */ /* 0x000fea0003800000 */
[----:B------:R-:W-:Y:S01]  /*b390*/  IADD3 R0, P0, R0, 0x20, RZ ;  /* 0x0000002000007810 */ /* 0x000fe20007f1e0ff */
[----:B-1----:R-:W-:Y:S01]  /*b3a0*/  IMAD.MOV.U32 R3, RZ, RZ, R8 ;  /* 0x000000ffff037224 */ /* 0x002fe200078e0008 */
[----:B------:R-:W-:-:S02]  /*b3b0*/  ISETP.GE.AND P2, PT, R10, c[0x0][0x220], PT ;  /* 0x000088000a007a0c */ /* 0x000fc40003f46270 */
        /* <DEDUP_REMOVED lines=15> */
.L_x_420:
[----:B------:R-:W-:Y:S05]  /*b4b0*/  BSYNC B1 ;  /* 0x0000000000017941 */ /* 0x000fea0003800000 */
.L_x_406:
        /* <DEDUP_REMOVED lines=12> */
.L_x_450:
[----:B------:R-:W-:Y:S05]  /*b580*/  EXIT ;  /* 0x000000000000794d */ /* 0x000fea0003800000 */
.L_x_452:
        /* <DEDUP_REMOVED lines=15> */
.L_x_1029:


//--------------------- .text._ZN5flash27flash_bwd_convert_dq_kernelI23Flash_bwd_kernel_traitsILi256ELi64ELi64ELi8ELi4ELi2ELi2ELb0ELb1EN7cutlass10bfloat16_tE19Flash_kernel_traitsILi256ELi64ELi64ELi8ES3_EEEEvNS_16Flash_bwd_paramsEi --------------------------
	.section	.text._ZN5flash27flash_bwd_convert_dq_kernelI23Flash_bwd_kernel_traitsILi256ELi64ELi64ELi8ELi4ELi2ELi2ELb0ELb1EN7cutlass10bfloat16_tE19Flash_kernel_traitsILi256ELi64ELi64ELi8ES3_EEEEvNS_16Flash_bwd_paramsEi,"ax",@progbits
	.sectioninfo	@"SHI_REGISTERS=96"
	.align	128
        .global         _ZN5flash27flash_bwd_convert_dq_kernelI23Flash_bwd_kernel_traitsILi256ELi64ELi64ELi8ELi4ELi2ELi2ELb0ELb1EN7cutlass10bfloat16_tE19Flash_kernel_traitsILi256ELi64ELi64ELi8ES3_EEEEvNS_16Flash_bwd_paramsEi
        .type           _ZN5flash27flash_bwd_convert_dq_kernelI23Flash_bwd_kernel_traitsILi256ELi64ELi64ELi8ELi4ELi2ELi2ELb0ELb1EN7cutlass10bfloat16_tE19Flash_kernel_traitsILi256ELi64ELi64ELi8ES3_EEEEvNS_16Flash_bwd_paramsEi,@function
        .size           _ZN5flash27flash_bwd_convert_dq_kernelI23Flash_bwd_kernel_traitsILi256ELi64ELi64ELi8ELi4ELi2ELi2ELb0ELb1EN7cutlass10bfloat16_tE19Flash_kernel_traitsILi256ELi64ELi64ELi8ES3_EEEEvNS_16Flash_bwd_paramsEi,(.L_x_1030 - _ZN5flash27flash_bwd_convert_dq_kernelI23Flash_bwd_kernel_traitsILi256ELi64ELi64ELi8ELi4ELi2ELi2ELb0ELb1EN7cutlass10bfloat16_tE19Flash_kernel_traitsILi256ELi64ELi64ELi8ES3_EEEEvNS_16Flash_bwd_paramsEi)
        .other          _ZN5flash27flash_bwd_convert_dq_kernelI23Flash_bwd_kernel_traitsILi256ELi64ELi64ELi8ELi4ELi2ELi2ELb0ELb1EN7cutlass10bfloat16_tE19Flash_kernel_traitsILi256ELi64ELi64ELi8ES3_EEEEvNS_16Flash_bwd_paramsEi,@"STO_CUDA_ENTRY STV_DEFAULT"
_ZN5flash27flash_bwd_convert_dq_kernelI23Flash_bwd_kernel_traitsILi256ELi64ELi64ELi8ELi4ELi2ELi2ELb0ELb1EN7cutlass10bfloat16_tE19Flash_kernel_traitsILi256ELi64ELi64ELi8ES3_EEEEvNS_16Flash_bwd_paramsEi:
.text._ZN5flash27flash_bwd_convert_dq_kernelI23Flash_bwd_kernel_traitsILi256ELi64ELi64ELi8ELi4ELi2ELi2ELb0ELb1EN7cutlass10bfloat16_tE19Flash_kernel_traitsILi256ELi64ELi64ELi8ES3_EEEEvNS_16Flash_bwd_paramsEi:
        /* <DEDUP_REMOVED lines=185> */
.L_x_454:
        /* <DEDUP_REMOVED lines=171> */
.L_x_453:
        /* <DEDUP_REMOVED lines=181> */
.L_x_456:
[----:B------:R-:W-:Y:S05]  /*2190*/  BSYNC B0 ;  /* 0x0000000000007941 */ /* 0x000fea0003800000 */
.L_x_455:
        /* <DEDUP_REMOVED lines=22> */
.L_x_457:
        /* <DEDUP_REMOVED lines=16> */
.L_x_1030:


//--------------------- .text._ZN5flash44flash_bwd_dq_dk_dv_loop_seqk_parallel_kernelI23Flash_bwd_kernel_traitsILi256ELi64ELi64ELi8ELi4ELi2ELi2ELb0ELb1EN7cutlass10bfloat16_tE19Flash_kernel_traitsILi256ELi64ELi64ELi8ES3_EELb1ELb1ELb0ELb0ELb0ELb0ELb0EEEvNS_16Flash_bwd_paramsE --------------------------
	.section	.text._ZN5flash44flash_bwd_dq_dk_dv_loop_seqk_parallel_kernelI23Flash_bwd_kernel_traitsILi256ELi64ELi64ELi8ELi4ELi2ELi2ELb0ELb1EN7cutlass10bfloat16_tE19Flash_kernel_traitsILi256ELi64ELi64ELi8ES3_EELb1ELb1ELb0ELb0ELb0ELb0ELb0EEEvNS_16Flash_bwd_paramsE,"ax",@progbits
	.sectioninfo	@"SHI_REGISTERS=255"
	.align	128
        .global         _ZN5flash44flash_bwd_dq_dk_dv_loop_seqk_parallel_kernelI23Flash_bwd_kernel_traitsILi256ELi64ELi64ELi8ELi4ELi2ELi2ELb0ELb1EN7cutlass10bfloat16_tE19Flash_kernel_traitsILi256ELi64ELi64ELi8ES3_EELb1ELb1ELb0ELb0ELb0ELb0ELb0EEEvNS_16Flash_bwd_paramsE
        .type           _ZN5flash44flash_bwd_dq_dk_dv_loop_seqk_parallel_kernelI23Flash_bwd_kernel_traitsILi256ELi64ELi64ELi8ELi4ELi2ELi2ELb0ELb1EN7cutlass10bfloat16_tE19Flash_kernel_traitsILi256ELi64ELi64ELi8ES3_EELb1ELb1ELb0ELb0ELb0ELb0ELb0EEEvNS_16Flash_bwd_paramsE,@function
        .size           _ZN5flash44flash_bwd_dq_dk_dv_loop_seqk_parallel_kernelI23Flash_bwd_kernel_traitsILi256ELi64ELi64ELi8ELi4ELi2ELi2ELb0ELb1EN7cutlass10bfloat16_tE19Flash_kernel_traitsILi256ELi64ELi64ELi8ES3_EELb1ELb1ELb0ELb0ELb0ELb0ELb0EEEvNS_16Flash_bwd_paramsE,(.L_x_1031 - _ZN5flash44flash_bwd_dq_dk_dv_loop_seqk_parallel_kernelI23Flash_bwd_kernel_traitsILi256ELi64ELi64ELi8ELi4ELi2ELi2ELb0ELb1EN7cutlass10bfloat16_tE19Flash_kernel_traitsILi256ELi64ELi64ELi8ES3_EELb1ELb1ELb0ELb0ELb0ELb0ELb0EEEvNS_16Flash_bwd_paramsE)
        .other          _ZN5flash44flash_bwd_dq_dk_dv_loop_seqk_parallel_kernelI23Flash_bwd_kernel_traitsILi256ELi64ELi64ELi8ELi4ELi2ELi2ELb0ELb1EN7cutlass10bfloat16_tE19Flash_kernel_traitsILi256ELi64ELi64ELi8ES3_EELb1ELb1ELb0ELb0ELb0ELb0ELb0EEEvNS_16Flash_bwd_paramsE,@"STO_CUDA_ENTRY STV_DEFAULT"
_ZN5flash44flash_bwd_dq_dk_dv_loop_seqk_parallel_kernelI23Flash_bwd_kernel_traitsILi256ELi64ELi64ELi8ELi4ELi2ELi2ELb0ELb1EN7cutlass10bfloat16_tE19Flash_kernel_traitsILi256ELi64ELi64ELi8ES3_EELb1ELb1ELb0ELb0ELb0ELb0ELb0EEEvNS_16Flash_bwd_paramsE:
.text._ZN5flash44flash_bwd_dq_dk_dv_loop_seqk_parallel_kernelI23Flash_bwd_kernel_traitsILi256ELi64ELi64ELi8ELi4ELi2ELi2ELb0ELb1EN7cutlass10bfloat16_tE19Flash_kernel_traitsILi256ELi64ELi64ELi8ES3_EELb1ELb1ELb0ELb0ELb0ELb0ELb0EEEvNS_16Flash_bwd_paramsE:
        /* <DEDUP_REMOVED lines=12> */
[----:B------:R-:W-:Y:S01]  /*00c0*/  IMAD.MOV.U32 R218, RZ, RZ, 0x20 ;  /* 0x00000020ffda7424 */ /* 0x000fe200078e00ff */
[----:B------:R-:W-:Y:S01]  /*00d0*/  ULDC.U8 UR9, c[0x0][0x328] ;  /* 0x0000ca0000097ab9 */ /* 0x000fe20000000000 */
[----:B------:R-:W-:Y:S01]  /*00e0*/  IMAD.MOV.U32 R214, RZ, RZ, 0x40 ;  /* 0x00000040ffd67424 */ /* 0x000fe200078e00ff */
[----:B------:R-:W-:Y:S01]  /*00f0*/  UISETP.NE.AND UP5, UPT, UR9, URZ, UPT ;  /* 0x0000003f0900728c */ /* 0x000fe2000bfa5270 */
[----:B------:R-:W-:Y:S01]  /*0100*/  IMAD.MOV.U32 R232, RZ, RZ, -0x10 ;  /* 0xfffffff0ffe87424 */ /* 0x000fe200078e00ff */
[----:B------:R-:W-:Y:S02]  /*0110*/  ULDC UR15, c[0x0][0x224] ;  /* 0x00008900000f7ab9 */ /* 0x000fe40000000800 */
[----:B------:R-:W3:Y:S01]  /*0120*/  S2UR UR37, SR_CTAID.Z ;  /* 0x00000000002579c3 */ /* 0x000ee20000002700 */
[----:B------:R-:W-:-:S02]  /*0130*/  ULDC UR48, c[0x0][0x22c] ;  /* 0x00008b0000307ab9 */ /* 0x000fc40000000800 */
[----:B------:R-:W-:Y:S02]  /*0140*/  ULDC UR38, c[0x0][0x1c0] ;  /* 0x0000700000267ab9 */ /* 0x000fe40000000800 */
[----:B------:R-:W-:Y:S02]  /*0150*/  UMOV UR7, 0x80 ;  /* 0x0000008000077882 */ /* 0x000fe40000000000 */
[----:B------:R-:W-:Y:S02]  /*0160*/  ULDC UR6, c[0x0][0x210] ;  /* 0x0000840000067ab9 */ /* 0x000fe40000000800 */
[----:B------:R-:W-:Y:S02]  /*0170*/  ULDC UR58, c[0x0][0x234] ;  /* 0x00008d00003a7ab9 */ /* 0x000fe40000000800 */
[----:B------:R-:W-:Y:S02]  /*0180*/  ULDC UR12, c[0x0][0x1c0] ;  /* 0x00007000000c7ab9 */ /* 0x000fe40000000800 */
[----:B------:R-:W-:Y:S01]  /*0190*/  ULDC UR13, c[0x0][0x1c0] ;  /* 0x00007000000d7ab9 */ /* 0x000fe20000000800 */
[----:B-1----:R-:W-:Y:S01]  /*01a0*/  SHF.R.S32.HI R5, RZ, 0x1f, R6 ;  /* 0x0000001fff057819 */ /* 0x002fe20000011406 */
[----:B------:R-:W-:-:S02]  /*01b0*/  USHF.R.S32.HI UR8, URZ, 0x1f, UR15 ;  /* 0x0000001f3f087899 */ /* 0x000fc4000801140f */
[----:B--2---:R-:W-:Y:S01]  /*01c0*/  UIMAD.WIDE.U32 UR44, UR35, UR15, URZ ;  /* 0x0000000f232c72a5 */ /* 0x004fe2000f8e003f */
[CC--:B------:R-:W-:Y:S01]  /*01d0*/  LEA.HI R0, R5.reuse, R6.reuse, RZ, 0x5 ;  /* 0x0000000605007211 */ /* 0x0c0fe200078f28ff */
[----:B------:R-:W-:Y:S01]  /*01e0*/  UIMAD.WIDE UR38, UR48, UR38, URZ ;  /* 0x00000026302672a5 */ /* 0x000fe2000f8e023f */
[CC--:B------:R-:W-:Y:S01]  /*01f0*/  LEA.HI R10, R5.reuse, R6.reuse, RZ, 0x3 ;  /* 0x00000006050a7211 */ /* 0x0c0fe200078f18ff */
[----:B------:R-:W-:Y:S01]  /*0200*/  USHF.L.U32 UR15, UR35, 0x7, URZ ;  /* 0x00000007230f7899 */ /* 0x000fe2000800063f */
[CC--:B------:R-:W-:Y:S01]  /*0210*/  LEA.HI R3, R5.reuse, R6.reuse, RZ, 0x4 ;  /* 0x0000000605037211 */ /* 0x0c0fe200078f20ff */
[----:B---3--:R-:W-:Y:S01]  /*0220*/  UIMAD UR49, UR37, UR48, URZ ;  /* 0x00000030253172a4 */ /* 0x008fe2000f8e023f */
[CC--:B------:R-:W-:Y:S01]  /*0230*/  LEA.HI R245, R5.reuse, R6.reuse, RZ, 0x7 ;  /* 0x0000000605f57211 */ /* 0x0c0fe200078f38ff */
[----:B------:R-:W-:Y:S01]  /*0240*/  UIMAD UR58, UR7, UR6, UR58 ;  /* 0x00000006073a72a4 */ /* 0x000fe2000f8e023a */
[CC--:B------:R-:W-:Y:S01]  /*0250*/  LEA.HI R12, R5.reuse, R6.reuse, RZ, 0x6 ;  /* 0x00000006050c7211 */ /* 0x0c0fe200078f30ff */
[----:B------:R-:W-:Y:S01]  /*0260*/  USHF.R.S32.HI UR9, URZ, 0x1f, UR35 ;  /* 0x0000001f3f097899 */ /* 0x000fe20008011423 */
[----:B------:R-:W-:Y:S01]  /*0270*/  LEA.HI R5, R5, R6, RZ, 0x2 ;  /* 0x0000000605057211 */ /* 0x000fe200078f10ff */
[----:B------:R-:W-:Y:S01]  /*0280*/  UIMAD UR48, UR48, UR12, URZ ;  /* 0x0000000c303072a4 */ /* 0x000fe2000f8e023f */
[----:B------:R-:W-:Y:S01]  /*0290*/  LOP3.LUT R2, R0, 0xffffffe0, RZ, 0xc0, !PT ;  /* 0xffffffe000027812 */ /* 0x000fe200078ec0ff */
[----:B------:R-:W-:Y:S01]  /*02a0*/  UIMAD UR6, UR35, UR13, UR37 ;  /* 0x0000000d230672a4 */ /* 0x000fe2000f8e0225 */
[----:B------:R-:W-:Y:S01]  /*02b0*/  LOP3.LUT R4, R5, 0x7ffffffc, RZ, 0xc0, !PT ;  /* 0x7ffffffc05047812 */ /* 0x000fe200078ec0ff */
[----:B------:R-:W-:Y:S01]  /*02c0*/  ULDC UR14, c[0x0][0x1c0] ;  /* 0x00007000000e7ab9 */ /* 0x000fe20000000800 */
        /* <DEDUP_REMOVED lines=10> */
[----:B------:R-:W-:Y:S01]  /*0370*/  LEA.HI R0, R0, R2, RZ, 0x1 ;  /* 0x0000000200007211 */ /* 0x000fe200078f08ff */
[----:B------:R-:W-:Y:S01]  /*0380*/  ULDC UR11, c[0x0][0x1c0] ;  /* 0x00007000000b7ab9 */ /* 0x000fe20000000800 */
[----:B------:R-:W-:Y:S01]  /*0390*/  LEA.HI R3, R3, R4, RZ, 0x1 ;  /* 0x0000000403037211 */ /* 0x000fe200078f08ff */
[----:B------:R-:W-:Y:S01]  /*03a0*/  UIMAD UR55, UR8, UR35, URZ ;  /* 0x00000023083772a4 */ /* 0x000fe2000f8e023f */
[----:B------:R-:W-:Y:S01]  /*03b0*/  LOP3.LUT R0, R0, 0xfffffffe, RZ, 0xc0, !PT ;  /* 0xfffffffe00007812 */ /* 0x000fe200078ec0ff */
[----:B------:R-:W-:Y:S01]  /*03c0*/  UIMAD UR7, UR35, UR11, UR37 ;  /* 0x0000000b230772a4 */ /* 0x000fe2000f8e0225 */
[----:B------:R-:W-:Y:S01]  /*03d0*/  LOP3.LUT R3, R3, 0xfffffffe, RZ, 0xc0, !PT ;  /* 0xfffffffe03037812 */ /* 0x000fe200078ec0ff */
[----:B------:R-:W-:Y:S01]  /*03e0*/  @!UP5 UIMAD UR8, UR35, UR14, UR37 ;  /* 0x0000000e2308d2a4 */ /* 0x000fe2000f8e0225 */
[----:B------:R-:W-:Y:S01]  /*03f0*/  LEA.HI R6, R6, R2, RZ, 0x2 ;  /* 0x0000000206067211 */ /* 0x000fe200078f10ff */
[----:B------:R-:W-:Y:S01]  /*0400*/  IMAD.IADD R216, R2, 0x1, -R0 ;  /* 0x0000000102d87824 */ /* 0x000fe200078e0a00 */
[----:B------:R-:W-:Y:S01]  /*0410*/  SHF.R.S32.HI R0, RZ, 0x1f, R5 ;  /* 0x0000001fff007819 */ /* 0x000fe20000011405 */
[----:B------:R-:W-:Y:S01]  /*0420*/  IMAD.IADD R11, R4, 0x1, -R3 ;  /* 0x00000001040b7824 */ /* 0x000fe200078e0a03 */
[----:B------:R-:W-:Y:S01]  /*0430*/  SHF.R.S32.HI R3, RZ, 0x2, R5 ;  /* 0x00000002ff037819 */ /* 0x000fe20000011405 */
[----:B------:R-:W-:Y:S01]  /*0440*/  USHF.L.U32 UR47, UR48, 0x6, URZ ;  /* 0x00000006302f7899 */ /* 0x000fe2000800063f */
[----:B------:R-:W-:Y:S01]  /*0450*/  LOP3.LUT R6, R6, 0xfffffffc, RZ, 0xc0, !PT ;  /* 0xfffffffc06067812 */ /* 0x000fe200078ec0ff */
[----:B------:R-:W-:Y:S01]  /*0460*/  IMAD.SHL.U32 R213, R11, 0x200, RZ ;  /* 0x000002000bd57824 */ /* 0x000fe200078e00ff */
[----:B------:R-:W-:Y:S01]  /*0470*/  LEA.HI R0, R0, R3, RZ, 0x3 ;  /* 0x0000000300007211 */ /* 0x000fe200078f18ff */
[----:B------:R-:W-:Y:S01]  /*0480*/  USHF.L.U32 UR46, UR6, 0x5, URZ ;  /* 0x00000005062e7899 */ /* 0x000fe2000800063f */
[----:B------:R-:W-:Y:S01]  /*0490*/  SHF.R.S32.HI R239, RZ, 0x3, R10 ;  /* 0x00000003ffef7819 */ /* 0x000fe2000001140a */
[----:B------:R-:W-:Y:S01]  /*04a0*/  IMAD.IADD R246, R2, 0x1, -R6 ;  /* 0x0000000102f67824 */ /* 0x000fe200078e0a06 */
[----:B------:R-:W-:Y:S01]  /*04b0*/  LOP3.LUT R0, R0, 0xfffffff8, RZ, 0xc0, !PT ;  /* 0xfffffff800007812 */ /* 0x000fe200078ec0ff */
[----:B------:R-:W-:Y:S01]  /*04c0*/  ULDC UR52, c[0x0][0x214] ;  /* 0x0000850000347ab9 */ /* 0x000fe20000000800 */
[----:B------:R-:W-:Y:S01]  /*04d0*/  SHF.R.S32.HI R5, RZ, 0x1f, R8 ;  /* 0x0000001fff057819 */ /* 0x000fe20000011408 */
[----:B------:R-:W-:Y:S01]  /*04e0*/  IMAD.SHL.U32 R2, R239, 0x40, RZ ;  /* 0x00000040ef027824 */ /* 0x000fe200078e00ff */
[----:B------:R-:W-:Y:S01]  /*04f0*/  SHF.R.S32.HI R245, RZ, 0x7, R245 ;  /* 0x00000007fff57819 */ /* 0x000fe200000114f5 */
[----:B------:R-:W-:Y:S01]  /*0500*/  IMAD.IADD R4, R3, 0x1, -R0 ;  /* 0x0000000103047824 */ /* 0x000fe200078e0a00 */
[----:B------:R-:W-:Y:S01]  /*0510*/  SHF.R.S32.HI R3, RZ, 0x1f, R9 ;  /* 0x0000001fff037819 */ /* 0x000fe20000011409 */
[----:B------:R-:W-:Y:S01]  /*0520*/  IMAD.U32 R252, RZ, RZ, UR15 ;  /* 0x0000000ffffc7e24 */ /* 0x000fe2000f8e00ff */
[----:B------:R-:W-:Y:S01]  /*0530*/  LOP3.LUT R0, R2, 0x1c0, RZ, 0xc0, !PT ;  /* 0x000001c002007812 */ /* 0x000fe200078ec0ff */
[----:B------:R-:W-:Y:S01]  /*0540*/  IMAD.U32 R251, RZ, RZ, UR9 ;  /* 0x00000009fffb7e24 */ /* 0x000fe2000f8e00ff */
[----:B------:R-:W-:Y:S01]  /*0550*/  LEA.HI R227, R3, R9, RZ, 0x2 ;  /* 0x0000000903e37211 */ /* 0x000fe200078f10ff */
[----:B------:R-:W-:Y:S01]  /*0560*/  ULDC UR59, c[0x0][0x1c8] ;  /* 0x00007200003b7ab9 */ /* 0x000fe20000000800 */
[----:B------:R-:W-:Y:S01]  /*0570*/  LOP3.LUT R2, R0, 0x38, R228, 0xf8, !PT ;  /* 0x0000003800027812 */ /* 0x000fe200078ef8e4 */
[----:B------:R-:W-:Y:S01]  /*0580*/  ULDC.U8 UR10, c[0x0][0x3d0] ;  /* 0x0000f400000a7ab9 */ /* 0x000fe20000000000 */
[----:B------:R-:W-:Y:S01]  /*0590*/  SHF.R.U32.HI R0, RZ, 0x3, R0 ;  /* 0x00000003ff007819 */ /* 0x000fe20000011600 */
[----:B------:R-:W-:Y:S01]  /*05a0*/  ULDC UR53, c[0x0][0x224] ;  /* 0x0000890000357ab9 */ /* 0x000fe20000000800 */
[----:B------:R-:W-:Y:S01]  /*05b0*/  LEA.HI R9, R5, R8, RZ, 0x3 ;  /* 0x0000000805097211 */ /* 0x000fe200078f18ff */
[----:B------:R-:W-:Y:S01]  /*05c0*/  @UP5 UIMAD UR57, UR35, UR52, URZ ;  /* 0x00000034233952a4 */ /* 0x000fe2000f8e023f */
[----:B------:R-:W-:Y:S01]  /*05d0*/  LOP3.LUT R6, R2, R0, RZ, 0x3c, !PT ;  /* 0x0000000002067212 */ /* 0x000fe200078e3cff */
[----:B------:R-:W-:Y:S01]  /*05e0*/  IMAD.SHL.U32 R0, R7, 0x40, RZ ;  /* 0x0000004007007824 */ /* 0x000fe200078e00ff */
[----:B------:R-:W-:Y:S01]  /*05f0*/  LOP3.LUT R2, R9, 0xfffffff8, RZ, 0xc0, !PT ;  /* 0xfffffff809027812 */ /* 0x000fe200078ec0ff */
[----:B------:R-:W-:Y:S01]  /*0600*/  UMOV UR41, URZ ;  /* 0x0000003f00297c82 */ /* 0x000fe20008000000 */
[----:B------:R-:W-:Y:S01]  /*0610*/  LOP3.LUT R3, R4, 0x1, RZ, 0xc0, !PT ;  /* 0x0000000104037812 */ /* 0x000fe200078ec0ff */
[----:B------:R-:W-:Y:S01]  /*0620*/  ULDC.64 UR4, c[0x0][0x118] ;  /* 0x0000460000047ab9 */ /* 0x000fe20000000a00 */
[----:B------:R-:W-:Y:S01]  /*0630*/  LOP3.LUT R0, R0, 0x1c0, RZ, 0xc0, !PT ;  /* 0x000001c000007812 */ /* 0x000fe200078ec0ff */
[----:B------:R-:W-:Y:S01]  /*0640*/  IMAD.IADD R8, R8, 0x1, -R2 ;  /* 0x0000000108087824 */ /* 0x000fe200078e0a02 */
[----:B------:R-:W-:Y:S01]  /*0650*/  ISETP.NE.U32.AND P0, PT, R3, 0x1, PT ;  /* 0x000000010300780c */ /* 0x000fe20003f05070 */
[----:B------:R-:W-:Y:S01]  /*0660*/  IMAD.SHL.U32 R2, R216, 0x10, RZ ;  /* 0x00000010d8027824 */ /* 0x000fe200078e00ff */
[----:B------:R-:W-:Y:S01]  /*0670*/  LOP3.LUT R208, R0, 0x8, R10, 0xf8, !PT ;  /* 0x0000000800d07812 */ /* 0x000fe200078ef80a */
[----:B------:R-:W-:Y:S01]  /*0680*/  IMAD.SHL.U32 R3, R4, 0x40, RZ ;  /* 0x0000004004037824 */ /* 0x000fe200078e00ff */
[----:B------:R-:W-:Y:S01]  /*0690*/  LOP3.LUT P4, RZ, R7, 0x4, RZ, 0xc0, !PT ;  /* 0x0000000407ff7812 */ /* 0x000fe2000788c0ff */
[----:B------:R-:W-:Y:S01]  /*06a0*/  ULOP3.LUT UR59, UR37, UR59, URZ, 0x3c, !UPT ;  /* 0x0000003b253b7292 */ /* 0x000fe2000f8e3c3f */
[----:B------:R-:W-:Y:S01]  /*06b0*/  LOP3.LUT R5, R0, 0x10, R2, 0xf8, !PT ;  /* 0x0000001000057812 */ /* 0x000fe200078ef802 */
[----:B------:R-:W-:Y:S01]  /*06c0*/  IMAD R2, R245, 0x800, R213 ;  /* 0x00000800f5027824 */ /* 0x000fe200078e02d5 */
[----:B------:R-:W-:Y:S01]  /*06d0*/  SHF.R.U32.HI R0, RZ, 0x3, R0 ;  /* 0x00000003ff007819 */ /* 0x000fe20000011600 */
[----:B------:R-:W-:Y:S01]  /*06e0*/  UISETP.NE.AND UP6, UPT, UR10, URZ, UPT ;  /* 0x0000003f0a00728c */ /* 0x000fe2000bfc5270 */
[----:B------:R-:W-:Y:S01]  /*06f0*/  LOP3.LUT R5, R5, 0x8, R10, 0xf8, !PT ;  /* 0x0000000805057812 */ /* 0x000fe200078ef80a */
[----:B------:R-:W-:Y:S01]  /*0700*/  USHF.R.S32.HI UR60, URZ, 0x1f, UR37 ;  /* 0x0000001f3f3c7899 */ /* 0x000fe20008011425 */
[----:B------:R-:W-:Y:S01]  /*0710*/  LOP3.LUT R208, R208, R0, RZ, 0x3c, !PT ;  /* 0x00000000d0d07212 */ /* 0x000fe200078e3cff */
[----:B------:R-:W-:Y:S01]  /*0720*/  USHF.R.S32.HI UR61, URZ, 0x1f, UR37 ;  /* 0x0000001f3f3d7899 */ /* 0x000fe20008011425 */
[----:B------:R-:W-:Y:S01]  /*0730*/  LOP3.LUT P3, RZ, R7, 0x2, RZ, 0xc0, !PT ;  /* 0x0000000207ff7812 */ /* 0x000fe2000786c0ff */
[----:B------:R-:W-:Y:S01]  /*0740*/  UIMAD.WIDE.U32 UR42, UR38, UR44, URZ ;  /* 0x0000002c262a72a5 */ /* 0x000fe2000f8e003f */
[----:B------:R-:W-:Y:S01]  /*0750*/  LOP3.LUT R213, R213, R5, R0, 0xf6, !PT ;  /* 0x00000005d5d57212 */ /* 0x000fe200078ef600 */
[----:B------:R-:W-:Y:S01]  /*0760*/  IMAD.IADD R208, R2, 0x1, R208 ;  /* 0x0000000102d07824 */ /* 0x000fe200078e02d0 */
[----:B------:R-:W-:Y:S01]  /*0770*/  SHF.R.S32.HI R2, RZ, 0x6, R12 ;  /* 0x00000006ff027819 */ /* 0x000fe2000001140c */
[----:B------:R-:W-:Y:S01]  /*0780*/  IMAD.SHL.U32 R5, R245, 0x20, RZ ;  /* 0x00000020f5057824 */ /* 0x000fe200078e00ff */
[----:B------:R-:W-:Y:S01]  /*0790*/  LOP3.LUT R0, R3, 0x1c0, RZ, 0xc0, !PT ;  /* 0x000001c003007812 */ /* 0x000fe200078ec0ff */
[----:B------:R-:W-:Y:S01]  /*07a0*/  IMAD.SHL.U32 R209, R208, 0x2, RZ ;  /* 0x00000002d0d17824 */ /* 0x000fe200078e00ff */
[----:B------:R-:W-:Y:S01]  /*07b0*/  R2P PR, R4, 0x6 ;  /* 0x0000000604007804 */ /* 0x000fe20000000000 */
[C---:B------:R-:W-:Y:S01]  /*07c0*/  IMAD R222, R2.reuse, 0x200, R6 ;  /* 0x0000020002de7824 */ /* 0x040fe200078e0206 */
[----:B------:R-:W-:Y:S01]  /*07d0*/  SHF.R.U32.HI R3, RZ, 0x3, R0 ;  /* 0x00000003ff037819 */ /* 0x000fe20000011600 */
[----:B------:R-:W-:Y:S01]  /*07e0*/  IMAD.SHL.U32 R2, R2, 0x8, RZ ;  /* 0x0000000802027824 */ /* 0x000fe200078e00ff */
[C---:B------:R-:W-:Y:S01]  /*07f0*/  LOP3.LUT P6, RZ, R8.reuse, 0x4, RZ, 0xc0, !PT ;  /* 0x0000000408ff7812 */ /* 0x040fe200078cc0ff */
[----:B------:R-:W-:Y:S01]  /*0800*/  IMAD.SHL.U32 R4, R11, 0x20, RZ ;  /* 0x000000200b047824 */ /* 0x000fe200078e00ff */
[----:B------:R-:W-:Y:S01]  /*0810*/  LOP3.LUT P5, RZ, R8, 0x2, RZ, 0xc0, !PT ;  /* 0x0000000208ff7812 */ /* 0x000fe200078ac0ff */
[----:B------:R-:W-:Y:S01]  /*0820*/  IMAD.SHL.U32 R222, R222, 0x2, RZ ;  /* 0x00000002dede7824 */ /* 0x000fe200078e00ff */
[----:B------:R-:W-:Y:S01]  /*0830*/  LOP3.LUT R2, R2, 0x18, RZ, 0xc0, !PT ;  /* 0x0000001802027812 */ /* 0x000fe200078ec0ff */
[----:B------:R-:W-:Y:S01]  /*0840*/  UIMAD UR54, UR39, UR44, URZ ;  /* 0x0000002c273672a4 */ /* 0x000fe2000f8e023f */
[----:B------:R-:W-:Y:S01]  /*0850*/  SEL R212, R214, 0xffffffc0, !P4 ;  /* 0xffffffc0d6d47807 */ /* 0x000fe20006000000 */
[----:B------:R-:W-:Y:S01]  /*0860*/  USHF.R.S32.HI UR56, URZ, 0x1f, UR49 ;  /* 0x0000001f3f387899 */ /* 0x000fe20008011431 */
[----:B------:R-:W-:Y:S01]  /*0870*/  LOP3.LUT R7, R2, 0x20, R4, 0xf8, !PT ;  /* 0x0000002002077812 */ /* 0x000fe200078ef804 */
[----:B------:R-:W-:Y:S01]  /*0880*/  UIMAD UR53, UR7, UR53, URZ ;  /* 0x00000035073572a4 */ /* 0x000fe2000f8e023f */
[----:B------:R-:W-:Y:S01]  /*0890*/  LOP3.LUT R4, R0, 0x20, R5, 0xf8, !PT ;  /* 0x0000002000047812 */ /* 0x000fe200078ef805 */
[----:B------:R-:W-:Y:S01]  /*08a0*/  IMAD.SHL.U32 R5, R8, 0x40, RZ ;  /* 0x0000004008057824 */ /* 0x000fe200078e00ff */
[----:B------:R-:W-:Y:S01]  /*08b0*/  LOP3.LUT R6, R3, R0, R2, 0x1e, !PT ;  /* 0x0000000003067212 */ /* 0x000fe200078e1e02 */
[----:B------:R-:W-:Y:S01]  /*08c0*/  IMAD.SHL.U32 R0, R13, 0x2, RZ ;  /* 0x000000020d007824 */ /* 0x000fe200078e00ff */
[----:B------:R-:W-:Y:S01]  /*08d0*/  LOP3.LUT R3, R4, R3, RZ, 0x3c, !PT ;  /* 0x0000000304037212 */ /* 0x000fe200078e3cff */
[----:B------:R-:W-:Y:S01]  /*08e0*/  @!UP5 UIMAD UR52, UR8, UR52, URZ ;  /* 0x000000340834d2a4 */ /* 0x000fe2000f8e023f */
[----:B------:R-:W-:Y:S01]  /*08f0*/  SEL R214, R214, 0xffffffc0, !P6 ;  /* 0xffffffc0d6d67807 */ /* 0x000fe20007000000 */
[--C-:B------:R-:W-:Y:S01]  /*0900*/  IMAD R4, R246, 0x400, R0.reuse ;  /* 0x00000400f6047824 */ /* 0x100fe200078e0200 */
[----:B------:R-:W-:Y:S01]  /*0910*/  SEL R232, R232, 0x10, !P0 ;  /* 0x00000010e8e87807 */ /* 0x000fe20004000000 */
[----:B------:R-:W-:Y:S01]  /*0920*/  IMAD R2, R216, 0x400, R0 ;  /* 0x00000400d8027824 */ /* 0x000fe200078e0200 */
[----:B------:R-:W-:Y:S01]  /*0930*/  LOP3.LUT R0, R5, 0x1c0, RZ, 0xc0, !PT ;  /* 0x000001c005007812 */ /* 0x000fe200078ec0ff */
[----:B------:R-:W-:Y:S01]  /*0940*/  IMAD.IADD R230, R4, 0x1, R3 ;  /* 0x0000000104e67824 */ /* 0x000fe200078e0203 */
[----:B------:R-:W-:Y:S01]  /*0950*/  SHF.R.S32.HI R227, RZ, 0x2, R227 ;  /* 0x00000002ffe37819 */ /* 0x000fe200000114e3 */
[----:B------:R-:W-:Y:S01]  /*0960*/  IMAD.IADD R6, R2, 0x1, R6 ;  /* 0x0000000102067824 */ /* 0x000fe200078e0206 */
[--C-:B------:R-:W-:Y:S01]  /*0970*/  SHF.R.U32.HI R2, RZ, 0x3, R0.reuse ;  /* 0x00000003ff027819 */ /* 0x100fe20000011600 */
[----:B------:R-:W-:Y:S01]  /*0980*/  IMAD.SHL.U32 R4, R11, 0x8, RZ ;  /* 0x000000080b047824 */ /* 0x000fe200078e00ff */
[----:B------:R-:W-:Y:S01]  /*0990*/  IADD3 R237, R228, 0x40, RZ ;  /* 0x00000040e4ed7810 */ /* 0x000fe20007ffe0ff */
[----:B------:R-:W-:Y:S01]  /*09a0*/  IMAD.SHL.U32 R3, R9, 0x40, RZ ;  /* 0x0000004009037824 */ /* 0x000fe200078e00ff */
[----:B------:R-:W-:Y:S01]  /*09b0*/  LOP3.LUT R5, R2, R7, R0, 0x1e, !PT ;  /* 0x0000000702057212 */ /* 0x000fe200078e1e00 */
[----:B------:R-:W-:Y:S01]  /*09c0*/  IMAD.SHL.U32 R230, R230, 0x2, RZ ;  /* 0x00000002e6e67824 */ /* 0x000fe200078e00ff */
[----:B------:R-:W-:Y:S01]  /*09d0*/  LOP3.LUT R4, R0, 0x8, R4, 0xf8, !PT ;  /* 0x0000000800047812 */ /* 0x000fe200078ef804 */
[----:B------:R-:W-:Y:S01]  /*09e0*/  IMAD R227, R246, 0x10, R227 ;  /* 0x00000010f6e37824 */ /* 0x000fe200078e02e3 */
[----:B------:R-:W-:Y:S01]  /*09f0*/  LOP3.LUT R0, R3, 0xfffffe00, RZ, 0xc0, !PT ;  /* 0xfffffe0003007812 */ /* 0x000fe200078ec0ff */
[----:B------:R-:W-:Y:S01]  /*0a00*/  IMAD.IADD R233, R230, 0x1, R232 ;  /* 0x00000001e6e97824 */ /* 0x000fe200078e02e8 */
[----:B------:R-:W-:Y:S01]  /*0a10*/  LOP3.LUT R2, R4, R2, RZ, 0x3c, !PT ;  /* 0x0000000204027212 */ /* 0x000fe200078e3cff */
[----:B------:R-:W-:Y:S01]  /*0a20*/  USHF.R.S32.HI UR51, URZ, 0x1f, UR47 ;  /* 0x0000001f3f337899 */ /* 0x000fe2000801142f */
[----:B------:R-:W-:Y:S01]  /*0a30*/  IADD3 R231, R230, 0x20, RZ ;  /* 0x00000020e6e77810 */ /* 0x000fe20007ffe0ff */
[--C-:B------:R-:W-:Y:S01]  /*0a40*/  IMAD R216, R216, 0x400, R0.reuse ;  /* 0x00000400d8d87824 */ /* 0x100fe200078e0200 */
        /* <DEDUP_REMOVED lines=11> */
[----:B------:R-:W-:Y:S01]  /*0b00*/  IMAD R2, R208, 0x2, R2 ;  /* 0x00000002d0027824 */ /* 0x000fe200078e0202 */
[----:B------:R-:W-:Y:S01]  /*0b10*/  IADD3 R243, R242, 0x40, RZ ;  /* 0x00000040f2f37810 */ /* 0x000fe20007ffe0ff */
[----:B------:R-:W-:Y:S01]  /*0b20*/  IMAD.IADD R211, R210, 0x1, R218 ;  /* 0x00000001d2d37824 */ /* 0x000fe200078e02da */
[----:B------:R-:W-:Y:S01]  /*0b30*/  IADD3 R236, R228, 0x80, RZ ;  /* 0x00000080e4ec7810 */ /* 0x000fe20007ffe0ff */
[----:B------:R-:W-:Y:S01]  /*0b40*/  IMAD.IADD R217, R214, 0x1, R216 ;  /* 0x00000001d6d97824 */ /* 0x000fe200078e02d8 */
[----:B------:R-:W-:Y:S01]  /*0b50*/  IADD3 R238, R228, 0xc0, RZ ;  /* 0x000000c0e4ee7810 */ /* 0x000fe20007ffe0ff */
[----:B------:R-:W-:Y:S01]  /*0b60*/  IMAD R208, R208, 0x2, R212 ;  /* 0x00000002d0d07824 */ /* 0x000fe200078e02d4 */
[----:B------:R-:W-:Y:S01]  /*0b70*/  @P2 IADD3 R243, R242, -0x40, RZ ;  /* 0xffffffc0f2f32810 */ /* 0x000fe20007ffe0ff */
[----:B------:R-:W-:Y:S01]  /*0b80*/  IMAD.IADD R3, R212, 0x1, R2 ;  /* 0x00000001d4037824 */ /* 0x000fe200078e0202 */
[----:B------:R-:W-:Y:S01]  /*0b90*/  USHF.R.S32.HI UR50, URZ, 0x1f, UR46 ;  /* 0x0000001f3f327899 */ /* 0x000fe2000801142e */
[----:B------:R-:W-:Y:S01]  /*0ba0*/  IMAD R212, R213, 0x2, R212 ;  /* 0x00000002d5d47824 */ /* 0x000fe200078e02d4 */
[----:B------:R-:W-:Y:S01]  /*0bb0*/  ULDC.U8 UR32, c[0x0][0x2d8] ;  /* 0x0000b60000207ab9 */ /* 0x000fe20000000000 */
[----:B------:R-:W-:-:S02]  /*0bc0*/  IMAD.IADD R215, R210, 0x1, R214 ;  /* 0x00000001d2d77824 */ /* 0x000fc400078e02d6 */
[----:B------:R-:W-:Y:S02]  /*0bd0*/  IMAD.IADD R219, R218, 0x1, R216 ;  /* 0x00000001dadb7824 */ /* 0x000fe400078e02d8 */
[----:B------:R-:W-:Y:S02]  /*0be0*/  IMAD.SHL.U32 R213, R213, 0x2, RZ ;  /* 0x00000002d5d57824 */ /* 0x000fe400078e00ff */
[----:B------:R-:W-:Y:S02]  /*0bf0*/  IMAD.IADD R232, R232, 0x1, R231 ;  /* 0x00000001e8e87824 */ /* 0x000fe400078e02e7 */
[----:B------:R-:W-:Y:S02]  /*0c00*/  IMAD.IADD R214, R211, 0x1, R214 ;  /* 0x00000001d3d67824 */ /* 0x000fe400078e02d6 */
[----:B------:R-:W-:Y:S02]  /*0c10*/  IMAD.IADD R218, R218, 0x1, R217 ;  /* 0x00000001dada7824 */ /* 0x000fe400078e02d9 */
.L_x_502:
        /* <DEDUP_REMOVED lines=35> */
[----:B------:R-:W-:Y:S02]  /*0e50*/  UMOV UR34, 0xffffffff ;  /* 0xffffffff00227882 */ /* 0x000fe40000000000 */
[----:B------:R-:W-:Y:S02]  /*0e60*/  ULDC UR8, c[0x0][0xc] ;  /* 0x0000030000087ab9 */ /* 0x000fe40000000800 */
[----:B------:R-:W-:Y:S02]  /*0e70*/  USHF.L.U32 UR8, UR8, 0x6, URZ ;  /* 0x0000000608087899 */ /* 0x000fe4000800063f */
[----:B------:R-:W-:Y:S01]  /*0e80*/  UMOV UR33, URZ ;  /* 0x0000003f00217c82 */ /* 0x000fe20008000000 */
[----:B------:R-:W-:Y:S01]  /*0e90*/  SHF.R.S32.HI R24, RZ, 0x1f, R239 ;  /* 0x0000001fff187819 */ /* 0x000fe200000114ef */
[----:B-1----:R-:W-:-:S04]  /*0ea0*/  USHF.L.U32 UR6, UR25, 0x6, URZ ;  /* 0x0000000619067899 */ /* 0x002fc8000800063f */
[----:B------:R-:W-:-:S03]  /*0eb0*/  UIMAD UR6, UR8, UR41, UR6 ;  /* 0x00000029080672a4 */ /* 0x000fc6000f8e0206 */
[----:B------:R-:W-:Y:S01]  /*0ec0*/  ULDC UR8, c[0x0][0x218] ;  /* 0x0000860000087ab9 */ /* 0x000fe20000000800 */
        /* <DEDUP_REMOVED lines=19> */
.L_x_458:
        /* <DEDUP_REMOVED lines=21> */
[----:B------:R-:W-:Y:S02]  /*1150*/  UISETP.NE.AND UP0, UPT, UR34, -0x1, UPT ;  /* 0xffffffff2200788c */ /* 0x000fe4000bf05270 */
[----:B------:R-:W-:Y:S02]  /*1160*/  ULDC.64 UR10, c[0x0][0x178] ;  /* 0x00005e00000a7ab9 */ /* 0x000fe40000000a00 */
[----:B------:R-:W-:Y:S02]  /*1170*/  ULDC.64 UR8, c[0x0][0x190] ;  /* 0x0000640000087ab9 */ /* 0x000fe40000000a00 */
[----:B------:R-:W-:Y:S01]  /*1180*/  UISETP.NE.AND UP2, UPT, UR13, -0x1, UPT ;  /* 0xffffffff0d00788c */ /* 0x000fe2000bf45270 */
[----:B------:R-:W-:Y:S01]  /*1190*/  PLOP3.LUT P1, PT, PT, PT, UP0, 0x80, 0x0 ;  /* 0x000000000000781c */ /* 0x000fe20003f2f008 */
[----:B------:R-:W-:Y:S02]  /*11a0*/  UIADD3 UR12, UR31, 0x3f, URZ ;  /* 0x0000003f1f0c7890 */ /* 0x000fe4000fffe03f */
[----:B------:R-:W-:-:S02]  /*11b0*/  UIMAD UR14, UR40, UR10, URZ ;  /* 0x0000000a280e72a4 */ /* 0x000fc4000f8e023f */
[----:B------:R-:W-:Y:S02]  /*11c0*/  UIMAD.WIDE.U32 UR6, UR13, UR8, URZ ;  /* 0x000000080d0672a5 */ /* 0x000fe4000f8e003f */
[----:B------:R-:W-:Y:S02]  /*11d0*/  UIMAD UR16, UR13, UR9, URZ ;  /* 0x000000090d1072a4 */ /* 0x000fe4000f8e023f */
[----:B------:R-:W-:Y:S02]  /*11e0*/  UIMAD.WIDE.U32 UR8, UR35, UR10, URZ ;  /* 0x0000000a230872a5 */ /* 0x000fe4000f8e003f */
[----:B------:R-:W-:Y:S02]  /*11f0*/  USHF.R.S32.HI UR15, URZ, 0x1f, UR12 ;  /* 0x0000001f3f0f7899 */ /* 0x000fe4000801140c */
[----:B------:R-:W-:Y:S02]  /*1200*/  UIMAD UR14, UR35, UR11, UR14 ;  /* 0x0000000b230e72a4 */ /* 0x000fe4000f8e020e */
[----:B------:R-:W-:-:S02]  /*1210*/  @UP0 UIADD3 UR10, UR33, UR34, URZ ;  /* 0x00000022210a0290 */ /* 0x000fc4000fffe03f */
[----:B------:R-:W-:Y:S02]  /*1220*/  ULEA.HI UR11, UR15, UR12, URZ, 0x6 ;  /* 0x0000000c0f0b7291 */ /* 0x000fe4000f8f303f */
[----:B------:R-:W-:Y:S02]  /*1230*/  UIADD3 UR26, UR9, UR14, URZ ;  /* 0x0000000e091a7290 */ /* 0x000fe4000fffe03f */
[----:B------:R-:W-:Y:S02]  /*1240*/  USEL UR28, UR8, UR6, !UP2 ;  /* 0x00000006081c7287 */ /* 0x000fe4000d000000 */
[----:B------:R-:W-:Y:S02]  /*1250*/  @UP2 UIADD3 UR26, UR7, UR16, URZ ;  /* 0x00000010071a2290 */ /* 0x000fe4000fffe03f */
[----:B------:R-:W-:Y:S02]  /*1260*/  ULDC.64 UR8, c[0x0][0x198] ;  /* 0x0000660000087ab9 */ /* 0x000fe40000000a00 */
[----:B------:R-:W-:-:S02]  /*1270*/  @UP0 UIMAD.WIDE.U32 UR6, UR10, UR8, URZ ;  /* 0x000000080a0602a5 */ /* 0x000fc4000f8e003f */
[----:B------:R-:W-:Y:S02]  /*1280*/  ULOP3.LUT UR8, UR11, 0xffffffc0, URZ, 0xc0, !UPT ;  /* 0xffffffc00b087892 */ /* 0x000fe4000f8ec03f */
[----:B------:R-:W-:Y:S02]  /*1290*/  @UP0 UIMAD UR24, UR10, UR9, UR7 ;  /* 0x000000090a1802a4 */ /* 0x000fe4000f8e0207 */
[----:B------:R-:W-:Y:S02]  /*12a0*/  UIADD3 UR19, UR8, -0x40, URZ ;  /* 0xffffffc008137890 */ /* 0x000fe4000fffe03f */
[----:B------:R-:W-:Y:S02]  /*12b0*/  USHF.R.S32.HI UR36, URZ, 0x6, UR11 ;  /* 0x000000063f247899 */ /* 0x000fe4000801140b */
[----:B------:R-:W-:Y:S02]  /*12c0*/  USHF.R.S32.HI UR29, URZ, 0x1f, UR19 ;  /* 0x0000001f3f1d7899 */ /* 0x000fe40008011413 */
[----:B------:R-:W-:Y:S01]  /*12d0*/  @UP0 UMOV UR22, UR6 ;  /* 0x0000000600160c82 */ /* 0x000fe20008000000 */
[----:B------:R-:W-:Y:S05]  /*12e0*/  @P1 BRA `(.L_x_460) ;  /* 0x000000c000001947 */ /* 0x000fea0003800000 */
[----:B------:R-:W-:Y:S02]  /*12f0*/  USHF.R.S32.HI UR6, URZ, 0x1f, UR33 ;  /* 0x0000001f3f067899 */ /* 0x000fe40008011421 */
[----:B------:R-:W-:-:S02]  /*1300*/  ULDC.64 UR8, c[0x0][0x198] ;  /* 0x0000660000087ab9 */ /* 0x000fc40000000a00 */
        /* <DEDUP_REMOVED lines=9> */
[----:B------:R-:W-:Y:S02]  /*13a0*/  UIADD3 UR24, UR7, UR8, URZ ;  /* 0x0000000807187290 */ /* 0x000fe4000fffe03f */
.L_x_460:
        /* <DEDUP_REMOVED lines=34> */
[----:B------:R-:W-:Y:S02]  /*15d0*/  ULDC.64 UR10, c[0x0][0x188] ;  /* 0x00006200000a7ab9 */ /* 0x000fe40000000a00 */
[----:B------:R-:W-:Y:S02]  /*15e0*/  UIMAD UR9, UR33, UR9, UR6 ;  /* 0x00000009210972a4 */ /* 0x000fe4000f8e0206 */
[----:B------:R-:W-:-:S04]  /*15f0*/  UIMAD UR6, UR40, UR10, URZ ;  /* 0x0000000a280672a4 */ /* 0x000fc8000f8e023f */
[----:B------:R-:W-:Y:S02]  /*1600*/  UIMAD UR11, UR35, UR11, UR6 ;  /* 0x0000000b230b72a4 */ /* 0x000fe4000f8e0206 */
[----:B------:R-:W-:-:S04]  /*1610*/  UIMAD.WIDE.U32 UR6, UR33, UR8, URZ ;  /* 0x00000008210672a5 */ /* 0x000fc8000f8e003f */
[----:B------:R-:W-:-:S04]  /*1620*/  UIADD3 UR7, UR7, UR9, URZ ;  /* 0x0000000907077290 */ /* 0x000fc8000fffe03f */
[----:B------:R-:W-:-:S04]  /*1630*/  UIMAD.WIDE.U32 UR6, UR35, UR10, UR6 ;  /* 0x0000000a230672a5 */ /* 0x000fc8000f8e0006 */
[----:B------:R-:W-:-:S03]  /*1640*/  UIADD3 UR23, UR7, UR11, URZ ;  /* 0x0000000b07177290 */ /* 0x000fc6000fffe03f */
[----:B------:R-:W-:Y:S02]  /*1650*/  UMOV UR21, UR6 ;  /* 0x0000000600157c82 */ /* 0x000fe40008000000 */
.L_x_461:
[----:B------:R-:W-:Y:S01]  /*1660*/  ULDC.64 UR8, c[0x0][0x370] ;  /* 0x0000dc0000087ab9 */ /* 0x000fe20000000a00 */
[----:B------:R-:W-:Y:S01]  /*1670*/  PLOP3.LUT P0, PT, PT, PT, UP5, 0x80, 0x0 ;  /* 0x000000000000781c */ /* 0x000fe20003f0f058 */
[----:B------:R-:W-:Y:S02]  /*1680*/  @UP2 UIMAD.WIDE.U32 UR6, UR13, UR8, URZ ;  /* 0x000000080d0622a5 */ /* 0x000fe4000f8e003f */
[----:B------:R-:W-:Y:S02]  /*1690*/  ULDC UR11, c[0x0][0x224] ;  /* 0x00008900000b7ab9 */ /* 0x000fe40000000800 */
[----:B------:R-:W-:Y:S02]  /*16a0*/  @UP2 UIMAD UR18, UR13, UR9, UR7 ;  /* 0x000000090d1222a4 */ /* 0x000fe4000f8e0207 */
[----:B------:R-:W-:Y:S02]  /*16b0*/  USHF.L.U32 UR15, UR35, 0x7, URZ ;  /* 0x00000007230f7899 */ /* 0x000fe4000800063f */
[----:B------:R-:W-:-:S02]  /*16c0*/  @UP2 UMOV UR16, UR6 ;  /* 0x0000000600102c82 */ /* 0x000fc40008000000 */
        /* <DEDUP_REMOVED lines=22> */
[----:B------:R-:W-:Y:S02]  /*1830*/  UIADD3 UR6, UP1, UR19, UR6, URZ ;  /* 0x0000000613067290 */ /* 0x000fe4000ff3e03f */
[----:B------:R-:W-:Y:S02]  /*1840*/  ULDC UR15, c[0x0][0x234] ;  /* 0x00008d00000f7ab9 */ /* 0x000fe40000000800 */
        /* <DEDUP_REMOVED lines=14> */
.L_x_462:
[----:B------:R-:W-:-:S04]  /*1930*/  UMOV UR8, UR53 ;  /* 0x0000003500087c82 */ /* 0x000fc80008000000 */
.L_x_463:
[----:B------:R-:W-:Y:S01]  /*1940*/  UIADD3 UR6, UP4, UP3, UR6, UR47, UR49 ;  /* 0x0000002f06067290 */ /* 0x000fe2000fb9e031 */
[----:B------:R-:W1:Y:S01]  /*1950*/  S2R R21, SR_TID.X ;  /* 0x0000000000157919 */ /* 0x000e620000002100 */
[----:B------:R-:W-:Y:S01]  /*1960*/  UIADD3 UR15, UR19, UR15, URZ ;  /* 0x0000000f130f7290 */ /* 0x000fe2000fffe03f */
[----:B------:R-:W-:Y:S01]  /*1970*/  IADD3 R14, P0, R239, UR19, RZ ;  /* 0x00000013ef0e7c10 */ /* 0x000fe2000ff1e0ff */
[----:B------:R-:W-:Y:S01]  /*1980*/  UIADD3 UR27, UP2, UP1, UR12, UR6, UR14 ;  /* 0x000000060c1b7290 */ /* 0x000fe2000f95e00e */
[----:B------:R-:W-:Y:S01]  /*1990*/  IMAD.U32 R7, RZ, RZ, UR19 ;  /* 0x00000013ff077e24 */ /* 0x000fe2000f8e00ff */
[----:B------:R-:W-:Y:S01]  /*19a0*/  UIADD3.X UR6, UR9, UR51, UR56, UP4, UP3 ;  /* 0x0000003309067290 */ /* 0x000fe2000a7e6438 */
[----:B------:R-:W-:Y:S01]  /*19b0*/  SHF.R.S32.HI R229, RZ, 0x1f, R228 ;  /* 0x0000001fffe57819 */ /* 0x000fe200000114e4 */
[----:B------:R-:W-:Y:S01]  /*19c0*/  ULDC UR13, c[0x0][0x2e8] ;  /* 0x0000ba00000d7ab9 */ /* 0x000fe20000000800 */
[----:B------:R-:W-:Y:S01]  /*19d0*/  IADD3.X R16, R24, UR29, RZ, P0, !PT ;  /* 0x0000001d18107c10 */ /* 0x000fe200087fe4ff */
[----:B------:R-:W-:Y:S01]  /*19e0*/  UIADD3.X UR25, UR10, UR6, UR11, UP2, UP1 ;  /* 0x000000060a197290 */ /* 0x000fe200097e240b */
[----:B------:R-:W-:Y:S01]  /*19f0*/  IMAD.U32 R9, RZ, RZ, UR37 ;  /* 0x00000025ff097e24 */ /* 0x000fe2000f8e00ff */
[----:B------:R-:W-:Y:S01]  /*1a00*/  BSSY B1, `(.L_x_459) ;  /* 0x0000905000017945 */ /* 0x000fe20003800000 */
[----:B------:R-:W-:Y:S01]  /*1a10*/  ULDC.64 UR6, c[0x0][0x1a8] ;  /* 0x00006a0000067ab9 */ /* 0x000fe20000000a00 */
[----:B------:R-:W-:Y:S01]  /*1a20*/  IMAD R8, R16, c[0x0][0x190], RZ ;  /* 0x0000640010087a24 */ /* 0x000fe200078e02ff */
[----:B------:R-:W-:Y:S01]  /*1a30*/  UIMAD UR6, UR60, UR6, URZ ;  /* 0x000000063c0672a4 */ /* 0x000fe2000f8e023f */
[----:B------:R-:W-:Y:S01]  /*1a40*/  IMAD.U32 R12, RZ, RZ, UR37 ;  /* 0x00000025ff0c7e24 */ /* 0x000fe2000f8e00ff */
        /* <DEDUP_REMOVED lines=12> */
[----:B------:R-:W-:Y:S01]  /*1b10*/  UIMAD UR12, UR37, UR7, UR6 ;  /* 0x00000007250c72a4 */ /* 0x000fe2000f8e0206 */
[----:B------:R-:W-:Y:S01]  /*1b20*/  IADD3 R4, P2, R228, UR16, RZ ;  /* 0x00000010e4047c10 */ /* 0x000fe2000ff5e0ff */
[----:B------:R-:W-:Y:S01]  /*1b30*/  UIADD3 UR6, UR19, UR8, URZ ;  /* 0x0000000813067290 */ /* 0x000fe2000fffe03f */
[----:B------:R-:W-:Y:S01]  /*1b40*/  IMAD.IADD R21, R21, 0x1, -R5 ;  /* 0x0000000115157824 */ /* 0x000fe200078e0a05 */
[----:B------:R-:W-:Y:S01]  /*1b50*/  UIADD3 UR8, UR36, -0x1, URZ ;  /* 0xffffffff24087890 */ /* 0x000fe2000fffe03f */
[----:B------:R-:W-:Y:S01]  /*1b60*/  IADD3.X R5, R229, UR18, RZ, P2, !PT ;  /* 0x00000012e5057c10 */ /* 0x000fe200097fe4ff */
[----:B------:R-:W-:Y:S01]  /*1b70*/  UMOV UR19, 0x4 ;  /* 0x0000000400137882 */ /* 0x000fe20000000000 */
[----:B------:R-:W-:Y:S01]  /*1b80*/  IMAD R6, R6, UR48, R21 ;  /* 0x0000003006067c24 */ /* 0x000fe2000f8e0215 */
[----:B------:R-:W-:-:S02]  /*1b90*/  UIMAD.WIDE UR6, UR6, UR19, UR10 ;  /* 0x00000013060672a5 */ /* 0x000fc4000f8e020a */
[----:B------:R-:W-:Y:S02]  /*1ba0*/  IMAD.WIDE.U32 R4, R7, c[0x0][0x370], R4 ;  /* 0x0000dc0007047a25 */ /* 0x000fe400078e0004 */
[----:B------:R-:W-:-:S03]  /*1bb0*/  IADD3 R10, P0, R6, UR27, RZ ;  /* 0x0000001b060a7c10 */ /* 0x000fc6000ff1e0ff */
[----:B------:R-:W-:Y:S01]  /*1bc0*/  UMOV UR11, UR6 ;  /* 0x00000006000b7c82 */ /* 0x000fe20008000000 */
[----:B------:R-:W-:Y:S01]  /*1bd0*/  LEA.HI.X.SX32 R11, R6, UR25, 0x1, P0 ;  /* 0x00000019060b7c11 */ /* 0x000fe200080f0eff */
[----:B------:R-:W-:Y:S01]  /*1be0*/  UIADD3 UR6, -UR20, UR31, UR17 ;  /* 0x0000001f14067290 */ /* 0x000fe2000fffe111 */
[----:B------:R-:W-:Y:S01]  /*1bf0*/  IMAD.WIDE.U32 R6, R14, c[0x0][0x190], R228 ;  /* 0x000064000e067a25 */ /* 0x000fe200078e00e4 */
[----:B------:R-:W-:Y:S01]  /*1c00*/  IADD3 R5, R5, UR9, RZ ;  /* 0x0000000905057c10 */ /* 0x000fe2000fffe0ff */
[----:B------:R-:W-:Y:S02]  /*1c10*/  UMOV UR10, UR7 ;  /* 0x00000007000a7c82 */ /* 0x000fe40008000000 */
[----:B------:R-:W-:Y:S01]  /*1c20*/  UIADD3 UR6, UR6, -UR13, URZ ;  /* 0x8000000d06067290 */ /* 0x000fe2000fffe03f */
[----:B------:R-:W-:Y:S01]  /*1c30*/  IADD3 R8, P0, R6, UR28, RZ ;  /* 0x0000001c06087c10 */ /* 0x000fe2000ff1e0ff */
[----:B------:R-:W-:Y:S02]  /*1c40*/  IMAD.WIDE.U32 R4, R9, c[0x0][0x378], R4 ;  /* 0x0000de0009047a25 */ /* 0x000fe400078e0004 */
[----:B------:R-:W-:Y:S01]  /*1c50*/  USHF.R.S32.HI UR13, URZ, 0x1f, UR6 ;  /* 0x0000001f3f0d7899 */ /* 0x000fe20008011406 */
[----:B------:R-:W-:Y:S01]  /*1c60*/  IADD3.X R9, R7, UR26, R17, P0, !PT ;  /* 0x0000001a07097c10 */ /* 0x000fe200087fe411 */
[----:B------:R-:W-:Y:S01]  /*1c70*/  IMAD.MOV.U32 R6, RZ, RZ, R4 ;  /* 0x000000ffff067224 */ /* 0x000fe200078e0004 */
[----:B------:R-:W-:Y:S01]  /*1c80*/  LEA R220, P0, R10, c[0x0][0x350], 0x2 ;  /* 0x0000d4000adc7a11 */ /* 0x000fe200078010ff */
[----:B------:R-:W-:Y:S01]  /*1c90*/  ULEA.HI UR13, UR13, UR6, URZ, 0x6 ;  /* 0x000000060d0d7291 */ /* 0x000fe2000f8f303f */
[----:B------:R-:W-:Y:S01]  /*1ca0*/  IADD3 R7, R5, UR12, RZ ;  /* 0x0000000c05077c10 */ /* 0x000fe2000fffe0ff */
[----:B------:R-:W-:Y:S01]  /*1cb0*/  IMAD R5, R24, c[0x0][0x370], RZ ;  /* 0x0000dc0018057a24 */ /* 0x000fe200078e02ff */
[----:B------:R-:W-:Y:S01]  /*1cc0*/  LEA.HI.X R221, R10, c[0x0][0x354], R11, 0x2, P0 ;  /* 0x0000d5000add7a11 */ /* 0x000fe200000f140b */
[----:B------:R-:W-:Y:S01]  /*1cd0*/  USHF.R.S32.HI UR13, URZ, 0x6, UR13 ;  /* 0x000000063f0d7899 */ /* 0x000fe2000801140d */
[----:B------:R-:W-:Y:S01]  /*1ce0*/  IMAD.WIDE.U32 R12, R12, c[0x0][0x1a8], R8 ;  /* 0x00006a000c0c7a25 */ /* 0x000fe200078e0008 */
[----:B------:R-:W-:-:S02]  /*1cf0*/  ULDC.64 UR6, c[0x0][0x200] ;  /* 0x0000800000067ab9 */ /* 0x000fc40000000a00 */
[----:B------:R-:W-:Y:S01]  /*1d00*/  UISETP.LT.AND UP1, UPT, URZ, UR13, UPT ;  /* 0x0000000d3f00728c */ /* 0x000fe2000bf21270 */
[----:B------:R-:W-:Y:S01]  /*1d10*/  IMAD R4, R239, c[0x0][0x374], R5 ;  /* 0x0000dd00ef047a24 */ /* 0x000fe200078e0205 */
[----:B------:R-:W-:Y:S01]  /*1d20*/  IADD3 R18, R13, UR14, RZ ;  /* 0x0000000e0d127c10 */ /* 0x000fe2000fffe0ff */
[----:B------:R-:W-:Y:S01]  /*1d30*/  IMAD.WIDE.U32 R6, R239, c[0x0][0x370], R6 ;  /* 0x0000dc00ef067a25 */ /* 0x000fe200078e0006 */
[----:B------:R-:W-:Y:S01]  /*1d40*/  USEL UR13, URZ, UR13, !UP1 ;  /* 0x0000000d3f0d7287 */ /* 0x000fe2000c800000 */
[----:B------:R-:W-:Y:S01]  /*1d50*/  LEA R224, P3, R12, c[0x0][0x160], 0x1 ;  /* 0x000058000ce07a11 */ /* 0x000fe200078608ff */
[----:B------:R-:W-:Y:S01]  /*1d60*/  UIMAD.WIDE UR6, UR15, UR19, UR6 ;  /* 0x000000130f0672a5 */ /* 0x000fe2000f8e0206 */
[----:B------:R-:W-:Y:S01]  /*1d70*/  IMAD.IADD R11, R7, 0x1, R4 ;  /* 0x00000001070b7824 */ /* 0x000fe200078e0204 */
[----:B------:R-:W-:Y:S01]  /*1d80*/  UISETP.GT.AND UP1, UPT, UR36, UR13, UPT ;  /* 0x0000000d2400728c */ /* 0x000fe2000bf24270 */
[----:B------:R-:W-:Y:S02]  /*1d90*/  LEA R223, P2, R6, c[0x0][0x330], 0x1 ;  /* 0x0000cc0006df7a11 */ /* 0x000fe400078408ff */
[----:B------:R-:W-:-:S02]  /*1da0*/  LEA.HI.X R225, R12, c[0x0][0x164], R18, 0x1, P3 ;  /* 0x000059000ce17a11 */ /* 0x000fc400018f0c12 */
[----:B------:R-:W-:Y:S02]  /*1db0*/  LEA.HI.X R226, R6, c[0x0][0x334], R11, 0x1, P2 ;  /* 0x0000cd0006e27a11 */ /* 0x000fe400010f0c0b */
        /* <DEDUP_REMOVED lines=20> */
.L_x_465:
        /* <DEDUP_REMOVED lines=18> */
.L_x_466:
        /* <DEDUP_REMOVED lines=35> */
.L_x_468:
[----:B------:R-:W-:Y:S05]  /*2250*/  BSYNC B0 ;  /* 0x0000000000007941 */ /* 0x000fea0003800000 */
.L_x_467:
        /* <DEDUP_REMOVED lines=21> */
.L_x_470:
[----:B------:R-:W-:Y:S05]  /*23b0*/  BSYNC B0 ;  /* 0x0000000000007941 */ /* 0x000fea0003800000 */
.L_x_469:
        /* <DEDUP_REMOVED lines=31> */
.L_x_472:
[----:B------:R-:W-:Y:S05]  /*25b0*/  BSYNC B0 ;  /* 0x0000000000007941 */ /* 0x000fea0003800000 */
.L_x_471:
        /* <DEDUP_REMOVED lines=20> */
.L_x_464:
        /* <DEDUP_REMOVED lines=15> */
[----:B------:R-:W-:Y:S01]  /*27f0*/  IMAD R8, R14, c[0x0][0x374], R8 ;  /* 0x0000dd000e087a24 */ /* 0x000fe200078e0208 */
        /* <DEDUP_REMOVED lines=34> */
.L_x_475:
[----:B------:R-:W-:Y:S05]  /*2a20*/  BSYNC B0 ;  /* 0x0000000000007941 */ /* 0x000fea0003800000 */
.L_x_474:
        /* <DEDUP_REMOVED lines=48> */
.L_x_477:
[----:B------:R-:W-:Y:S05]  /*2d30*/  BSYNC B0 ;  /* 0x0000000000007941 */ /* 0x000fea0003800000 */
.L_x_476:
        /* <DEDUP_REMOVED lines=44> */
.L_x_479:
[----:B------:R-:W-:Y:S05]  /*3000*/  BSYNC B0 ;  /* 0x0000000000007941 */ /* 0x000fea0003800000 */
.L_x_478:
        /* <DEDUP_REMOVED lines=45> */
.L_x_481:
[----:B------:R-:W-:Y:S05]  /*32e0*/  BSYNC B0 ;  /* 0x0000000000007941 */ /* 0x000fea0003800000 */
.L_x_480:
[C---:B--23--:R-:W-:Y:S01]  /*32f0*/  IADD3 R4, R227.reuse, 0x8, RZ ;  /* 0x00000008e3047810 */ /* 0x04cfe20007ffe0ff */
[----:B------:R-:W-:Y:S01]  /*3300*/  USHF.R.S32.HI UR12, URZ, 0x1f, UR17 ;  /* 0x0000001f3f0c7899 */ /* 0x000fe20008011411 */
[C---:B------:R-:W-:Y:S01]  /*3310*/  ISETP.GE.AND P1, PT, R227.reuse, UR9, PT ;  /* 0x00000009e3007c0c */ /* 0x040fe2000bf26270 */
[----:B------:R-:W-:Y:S01]  /*3320*/  ULDC.64 UR14, c[0x0][0x198] ;  /* 0x00006600000e7ab9 */ /* 0x000fe20000000a00 */
[----:B------:R-:W-:Y:S01]  /*3330*/  ISETP.GE.AND P0, PT, R4, UR9, PT ;  /* 0x0000000904007c0c */ /* 0x000fe2000bf06270 */
[----:B------:R-:W-:Y:S01]  /*3340*/  UIMAD UR9, UR12, UR14, URZ ;  /* 0x0000000e0c0972a4 */ /* 0x000fe2000f8e023f */
[----:B------:R-:W-:Y:S01]  /*3350*/  IMAD.MOV.U32 R4, RZ, RZ, 0x4 ;  /* 0x00000004ff047424 */ /* 0x000fe200078e00ff */
[----:B------:R-:W-:Y:S01]  /*3360*/  MOV R235, 0x7f800000 ;  /* 0x7f80000000eb7802 */ /* 0x000fe20000000f00 */
[----:B------:R-:W-:Y:S01]  /*3370*/  IMAD.MOV.U32 R234, RZ, RZ, 0x7f800000 ;  /* 0x7f800000ffea7424 */ /* 0x000fe200078e00ff */
[----:B------:R-:W-:Y:S01]  /*3380*/  UIMAD UR9, UR17, UR15, UR9 ;  /* 0x0000000f110972a4 */ /* 0x000fe2000f8e0209 */
[----:B------:R-:W-:-:S05]  /*3390*/  IMAD.WIDE R4, R227, R4, UR6 ;  /* 0x00000006e3047e25 */ /* 0x000fca000f8e0204 */
[----:B------:R-:W-:Y:S01]  /*33a0*/  IMAD.U32 R6, RZ, RZ, UR9 ;  /* 0x00000009ff067e24 */ /* 0x000fe2000f8e00ff */
[----:B------:R-:W-:Y:S01]  /*33b0*/  UIADD3 UR9, -UR17, UR20, URZ ;  /* 0x0000001411097290 */ /* 0x000fe2000fffe13f */
[----:B------:R-:W-:Y:S01]  /*33c0*/  MOV R17, UR17 ;  /* 0x0000001100117c02 */ /* 0x000fe20008000f00 */
[----:B------:R2:W5:Y:S04]  /*33d0*/  @!P1 LDG.E R234, [R4.64] ;  /* 0x0000000404ea9981 */ /* 0x000568000c1e1900 */
[----:B------:R-:W-:Y:S01]  /*33e0*/  ISETP.GE.AND P5, PT, R239, UR9, PT ;  /* 0x00000009ef007c0c */ /* 0x000fe2000bfa6270 */
[----:B------:R2:W5:Y:S01]  /*33f0*/  @!P0 LDG.E R235, [R4.64+0x20] ;  /* 0x0000200404eb8981 */ /* 0x000562000c1e1900 */
[----:B------:R-:W-:Y:S11]  /*3400*/  BSSY B0, `(.L_x_482) ;  /* 0x000003a000007945 */ /* 0x000ff60003800000 */
[----:B------:R3:W-:Y:S04]  /*3410*/  @P5 STS.128 [R222+0x10000], RZ ;  /* 0x010000ffde005388 */ /* 0x0007e80000000c00 */
[----:B------:R3:W-:Y:S04]  /*3420*/  @P5 STS.128 [R222+0x12000], RZ ;  /* 0x012000ffde005388 */ /* 0x0007e80000000c00 */
[----:B------:R3:W-:Y:S04]  /*3430*/  @P5 STS.128 [R222+0x14000], RZ ;  /* 0x014000ffde005388 */ /* 0x0007e80000000c00 */
[----:B------:R3:W-:Y:S01]  /*3440*/  @P5 STS.128 [R222+0x16000], RZ ;  /* 0x016000ffde005388 */ /* 0x0007e20000000c00 */
[----:B--2---:R-:W-:-:S05]  /*3450*/  IMAD.WIDE.U32 R4, R17, c[0x0][0x198], R228 ;  /* 0x0000660011047a25 */ /* 0x004fca00078e00e4 */
[----:B------:R-:W-:-:S04]  /*3460*/  IADD3 R4, P0, R4, UR22, RZ ;  /* 0x0000001604047c10 */ /* 0x000fc8000ff1e0ff */
[----:B------:R-:W-:Y:S01]  /*3470*/  IADD3.X R5, R5, UR24, R6, P0, !PT ;  /* 0x0000001805057c10 */ /* 0x000fe200087fe406 */
[----:B------:R-:W-:-:S04]  /*3480*/  IMAD R6, R22, c[0x0][0x1b0], RZ ;  /* 0x00006c0016067a24 */ /* 0x000fc800078e02ff */
[C---:B------:R-:W-:Y:S02]  /*3490*/  IMAD R14, R15.reuse, c[0x0][0x1b4], R6 ;  /* 0x00006d000f0e7a24 */ /* 0x040fe400078e0206 */
[----:B------:R-:W-:-:S05]  /*34a0*/  IMAD.WIDE.U32 R10, R15, c[0x0][0x1b0], R4 ;  /* 0x00006c000f0a7a25 */ /* 0x000fca00078e0004 */
[----:B------:R-:W-:Y:S01]  /*34b0*/  IADD3 R16, R11, R14, RZ ;  /* 0x0000000e0b107210 */ /* 0x000fe20007ffe0ff */
[----:B------:R-:W-:Y:S05]  /*34c0*/  @P5 BRA `(.L_x_483) ;  /* 0x000002d000005947 */ /* 0x000fea0003800000 */
[----:B---3--:R-:W-:Y:S01]  /*34d0*/  ISETP.GE.AND P3, PT, R228, c[0x0][0x220], PT ;  /* 0x00008800e4007a0c */ /* 0x008fe20003f66270 */
        /* <DEDUP_REMOVED lines=44> */
.L_x_483:
[----:B---3--:R-:W-:Y:S05]  /*37a0*/  BSYNC B0 ;  /* 0x0000000000007941 */ /* 0x008fea0003800000 */
.L_x_482:
        /* <DEDUP_REMOVED lines=8> */
[----:B--2---:R-:W-:Y:S01]  /*3830*/  IMAD.U32 R4, RZ, RZ, UR22 ;  /* 0x00000016ff047e24 */ /* 0x004fe2000f8e00ff */
        /* <DEDUP_REMOVED lines=10> */
[C---:B------:R-:W-:Y:S01]  /*38e0*/  IMAD.WIDE.U32 R10, R7.reuse, c[0x0][0x198], R10 ;  /* 0x00006600070a7a25 */ /* 0x040fe200078e000a */
        /* <DEDUP_REMOVED lines=35> */
.L_x_485:
[----:B------:R-:W-:Y:S05]  /*3b20*/  BSYNC B0 ;  /* 0x0000000000007941 */ /* 0x000fea0003800000 */
.L_x_484:
        /* <DEDUP_REMOVED lines=62> */
.L_x_487:
[----:B------:R-:W-:Y:S05]  /*3f10*/  BSYNC B0 ;  /* 0x0000000000007941 */ /* 0x000fea0003800000 */
.L_x_486:
[----:B------:R1:W-:Y:S01]  /*3f20*/  @P4 STS.128 [R222+0x19000], RZ ;  /* 0x019000ffde004388 */ /* 0x0003e20000000c00 */
[----:B------:R-:W-:Y:S03]  /*3f30*/  BSSY B0, `(.L_x_488) ;  /* 0x0000034000007945 */ /* 0x000fe60003800000 */
[----:B------:R1:W-:Y:S04]  /*3f40*/  @P4 STS.128 [R222+0x1b000], RZ ;  /* 0x01b000ffde004388 */ /* 0x0003e80000000c00 */
[----:B------:R1:W-:Y:S04]  /*3f50*/  @P4 STS.128 [R222+0x1d000], RZ ;  /* 0x01d000ffde004388 */ /* 0x0003e80000000c00 */
[----:B------:R1:W-:Y:S01]  /*3f60*/  @P4 STS.128 [R222+0x1f000], RZ ;  /* 0x01f000ffde004388 */ /* 0x0003e20000000c00 */
[----:B------:R-:W-:Y:S05]  /*3f70*/  @P4 BRA `(.L_x_489) ;  /* 0x000002f000004947 */ /* 0x000fea0003800000 */
[----:B------:R-:W-:Y:S01]  /*3f80*/  IADD3 R6, P0, R19, 0x20, RZ ;  /* 0x0000002013067810 */ /* 0x000fe20007f1e0ff */
[----:B-12---:R-:W-:Y:S01]  /*3f90*/  IMAD.U32 R5, RZ, RZ, UR23 ;  /* 0x00000017ff057e24 */ /* 0x006fe2000f8e00ff */
        /* <DEDUP_REMOVED lines=44> */
[----:B------:R1:W-:Y:S02]  /*4260*/  @!P0 LDGSTS.E.BYPASS.LTC128B.128 [R222+0x1f000], [R4.64+0x180] ;  /* 0x1f00018004de8fae */ /* 0x0003e4000b901d44 */
.L_x_489:
[----:B------:R-:W-:Y:S05]  /*4270*/  BSYNC B0 ;  /* 0x0000000000007941 */ /* 0x000fea0003800000 */
.L_x_488:
[----:B------:R-:W-:Y:S01]  /*4280*/  IMAD.MOV.U32 R6, RZ, RZ, c[0x0][0x308] ;  /* 0x0000c200ff067624 */ /* 0x000fe200078e00ff */
[----:B------:R-:W-:Y:S01]  /*4290*/  MOV R7, c[0x0][0x30c] ;  /* 0x0000c30000077a02 */ /* 0x000fe20000000f00 */
[----:B------:R-:W0:Y:S04]  /*42a0*/  LDGDEPBAR ;  /* 0x00000000000079af */ /* 0x000e280000000000 */
[----:B-12---:R1:W2:Y:S04]  /*42b0*/  LDG.E.64 R4, [R6.64+0x8] ;  /* 0x0000080406047981 */ /* 0x0062a8000c1e1b00 */
[----:B-1-3--:R-:W3:Y:S01]  /*42c0*/  LDG.E.64 R6, [R6.64] ;  /* 0x0000000406067981 */ /* 0x00aee2000c1e1b00 */
[----:B------:R-:W-:Y:S01]  /*42d0*/  IMAD.MOV.U32 R247, RZ, RZ, c[0x0][0x22c] ;  /* 0x00008b00fff77624 */ /* 0x000fe200078e00ff */
[--C-:B------:R-:W-:Y:S01]  /*42e0*/  SHF.R.S32.HI R8, RZ, 0x1f, R21.reuse ;  /* 0x0000001fff087819 */ /* 0x100fe20000011415 */
[----:B------:R-:W-:Y:S01]  /*42f0*/  UIADD3 UR16, UR31, 0x40, UR17 ;  /* 0x000000401f107890 */ /* 0x000fe2000fffe011 */
        /* <DEDUP_REMOVED lines=64> */
[----:B------:R-:W-:Y:S01]  /*4700*/  SHF.L.U32 R250, R245, 0x5, RZ ;  /* 0x00000005f5fa7819 */ /* 0x000fe200000006ff */
[----:B------:R-:W-:Y:S01]  /*4710*/  IMAD.U32 R249, R247, -0x40, RZ ;  /* 0xffffffc0f7f97824 */ /* 0x000fe200078e00ff */
[----:B------:R-:W-:Y:S01]  /*4720*/  UIADD3 UR16, UR16, -UR20, URZ ;  /* 0x8000001410107290 */ /* 0x000fe2000fffe03f */
[----:B--2---:R-:W-:-:S02]  /*4730*/  IADD3 R240, P1, P0, R4, UR46, R21 ;  /* 0x0000002e04f07c10 */ /* 0x004fc4000f83e015 */
[----:B------:R-:W-:Y:S02]  /*4740*/  CS2R R20, SRZ ;  /* 0x0000000000147805 */ /* 0x000fe4000001ff00 */
[----:B------:R-:W-:Y:S01]  /*4750*/  IADD3.X R244, R5, UR50, R8, P1, P0 ;  /* 0x0000003205f47c10 */ /* 0x000fe20008fe0408 */
[----:B------:R-:W-:Y:S01]  /*4760*/  IMAD.WIDE.U32 R240, R240, -0x2daee0ad, RZ ;  /* 0xd2511f53f0f07825 */ /* 0x000fe200078e00ff */
[----:B---3--:R-:W1:Y:S08]  /*4770*/  R2UR UR14, R7 ;  /* 0x00000000070e73c2 */ /* 0x008e7000000e0000 */
[----:B------:R-:W2:Y:S01]  /*4780*/  R2UR UR15, R6 ;  /* 0x00000000060f73c2 */ /* 0x000ea200000e0000 */
[----:B-1----:R-:W-:-:S02]  /*4790*/  UIADD3 UR28, UR14, -0x4498517b, URZ ;  /* 0xbb67ae850e1c7890 */ /* 0x002fc4000fffe03f */
[----:B------:R-:W-:Y:S02]  /*47a0*/  UIADD3 UR26, UR14, 0x76cf5d0a, URZ ;  /* 0x76cf5d0a0e1a7890 */ /* 0x000fe4000fffe03f */
[----:B------:R-:W-:Y:S02]  /*47b0*/  UIADD3 UR24, UR14, 0x32370b8f, URZ ;  /* 0x32370b8f0e187890 */ /* 0x000fe4000fffe03f */
[----:B------:R-:W-:Y:S02]  /*47c0*/  UIADD3 UR22, UR14, -0x126145ec, URZ ;  /* 0xed9eba140e167890 */ /* 0x000fe4000fffe03f */
[----:B--2---:R-:W-:Y:S02]  /*47d0*/  UIADD3 UR29, UR15, -0x61c88647, URZ ;  /* 0x9e3779b90f1d7890 */ /* 0x004fe4000fffe03f */
[----:B------:R-:W-:Y:S02]  /*47e0*/  UIADD3 UR27, UR15, 0x3c6ef372, URZ ;  /* 0x3c6ef3720f1b7890 */ /* 0x000fe4000fffe03f */
[----:B------:R-:W-:-:S02]  /*47f0*/  UIADD3 UR25, UR15, -0x255992d5, URZ ;  /* 0xdaa66d2b0f197890 */ /* 0x000fc4000fffe03f */
[----:B------:R-:W-:Y:S02]  /*4800*/  UIADD3 UR23, UR15, 0x78dde6e4, URZ ;  /* 0x78dde6e40f177890 */ /* 0x000fe4000fffe03f */
[----:B------:R-:W-:Y:S02]  /*4810*/  UIADD3 UR21, UR15, 0x1715609d, URZ ;  /* 0x1715609d0f157890 */ /* 0x000fe4000fffe03f */
[----:B------:R-:W-:Y:S02]  /*4820*/  UIADD3 UR19, UR14, -0x56f99767, URZ ;  /* 0xa90668990e137890 */ /* 0x000fe4000fffe03f */
[----:B------:R-:W-:Y:S02]  /*4830*/  UIADD3 UR18, UR15, -0x4ab325aa, URZ ;  /* 0xb54cda560f127890 */ /* 0x000fe4000fffe03f */
[----:B------:R-:W-:Y:S02]  /*4840*/  UIADD3 UR17, UR14, 0x646e171e, URZ ;  /* 0x646e171e0e117890 */ /* 0x000fe4000fffe03f */
.L_x_492:
[----:B------:R-:W0:Y:S01]  /*4850*/  LDGDEPBAR ;  /* 0x00000000000079af */ /* 0x000e220000000000 */
[----:B------:R-:W-:Y:S01]  /*4860*/  USHF.L.U32 UR9, UR8, 0x6, URZ ;  /* 0x0000000608097899 */ /* 0x000fe2000800063f */
[C---:B-----5:R-:W-:Y:S01]  /*4870*/  FSETP.NEU.FTZ.AND P0, PT, R234.reuse, -INF , PT ;  /* 0xff800000ea00780b */ /* 0x060fe20003f1d000 */
[----:B------:R-:W-:Y:S02]  /*4880*/  UISETP.GT.AND UP1, UPT, UR8, UR13, UPT ;  /* 0x0000000d0800728c */ /* 0x000fe4000bf24270 */
[----:B------:R-:W-:Y:S02]  /*4890*/  UISETP.GE.AND UP0, UPT, UR9, UR16, UPT ;  /* 0x000000100900728c */ /* 0x000fe4000bf06270 */
[----:B------:R-:W-:Y:S01]  /*48a0*/  IMAD.U32 R116, RZ, RZ, UR9 ;  /* 0x00000009ff747e24 */ /* 0x000fe2000f8e00ff */
[----:B------:R-:W-:Y:S04]  /*48b0*/  USHF.L.U32 UR9, UR30, 0x6, URZ ;  /* 0x000000061e097899 */ /* 0x000fe8000800063f */
[----:B------:R-:W-:Y:S04]  /*48c0*/  UIADD3 UR9, UR9, 0x40, URZ ;  /* 0x0000004009097890 */ /* 0x000fe8000fffe03f */
[----:B------:R-:W-:Y:S06]  /*48d0*/  UISETP.LT.AND UP0, UPT, UR9, UR20, UP0 ;  /* 0x000000140900728c */ /* 0x000fec0008701270 */
[----:B------:R-:W-:Y:S01]  /*48e0*/  PLOP3.LUT P4, PT, PT, PT, UP0, 0x80, 0x0 ;  /* 0x000000000000781c */ /* 0x000fe20003f8f008 */
[----:B------:R-:W-:Y:S04]  /*48f0*/  DEPBAR.LE SB0, 0x0 ;  /* 0x000080000000791a */ /* 0x000fe80000000000 */
[----:B------:R-:W-:Y:S06]  /*4900*/  BAR.SYNC.DEFER_BLOCKING 0x0 ;  /* 0x0000000000007b1d */ /* 0x000fec0000010000 */
[----:B------:R-:W-:Y:S06]  /*4910*/  LDSM.16.M88.4 R16, [R210] ;  /* 0x00000000d210783b */ /* 0x000fec0000000200 */
[----:B-1----:R-:W1:Y:S06]  /*4920*/  LDSM.16.M88.4 R8, [R209+0x10000] ;  /* 0x01000000d108783b */ /* 0x002e6c0000000200 */
[----:B------:R-:W2:Y:S06]  /*4930*/  LDSM.16.M88.4 R84, [R209+0x10800] ;  /* 0x01080000d154783b */ /* 0x000eac0000000200 */
[----:B------:R-:W-:Y:S06]  /*4940*/  LDSM.16.M88.4 R88, [R211] ;  /* 0x00000000d358783b */ /* 0x000fec0000000200 */
[----:B------:R-:W3:Y:S06]  /*4950*/  LDSM.16.M88.4 R92, [R2+0x10000] ;  /* 0x01000000025c783b */ /* 0x000eec0000000200 */
[----:B------:R-:W4:Y:S06]  /*4960*/  LDSM.16.M88.4 R96, [R2+0x10800] ;  /* 0x010800000260783b */ /* 0x000f2c0000000200 */
[----:B------:R-:W-:Y:S06]  /*4970*/  LDSM.16.M88.4 R100, [R215] ;  /* 0x00000000d764783b */ /* 0x000fec0000000200 */
[----:B------:R-:W4:Y:S01]  /*4980*/  LDSM.16.M88.4 R104, [R208+0x10000] ;  /* 0x01000000d068783b */ /* 0x000f220000000200 */
[C---:B-1----:R-:W-:Y:S05]  /*4990*/  HMMA.16816.F32.BF16 R4, R16.reuse, R8, RZ ;  /* 0x000000081004723c */ /* 0x042fea00000418ff */
[----:B------:R-:W-:Y:S03]  /*49a0*/  LDSM.16.M88.4 R108, [R214] ;  /* 0x00000000d66c783b */ /* 0x000fe60000000200 */
[C---:B------:R-:W-:Y:S03]  /*49b0*/  HMMA.16816.F32.BF16 R8, R16.reuse, R10, RZ ;  /* 0x0000000a1008723c */ /* 0x040fe600000418ff */
[----:B------:R-:W-:Y:S05]  /*49c0*/  LDSM.16.M88.4 R112, [R3+0x10000] ;  /* 0x010000000370783b */ /* 0x000fea0000000200 */
[C---:B--2---:R-:W-:Y:S08]  /*49d0*/  HMMA.16816.F32.BF16 R12, R16.reuse, R84, RZ ;  /* 0x00000054100c723c */ /* 0x044ff000000418ff */
[----:B------:R-:W-:Y:S01]  /*49e0*/  HMMA.16816.F32.BF16 R16, R16, R86, RZ ;  /* 0x000000561010723c */ /* 0x000fe200000418ff */
[----:B------:R-:W1:Y:S07]  /*49f0*/  LDSM.16.M88.4 R84, [R208+0x10800] ;  /* 0x01080000d054783b */ /* 0x000e6e0000000200 */
[C---:B---3--:R-:W-:Y:S08]  /*4a00*/  HMMA.16816.F32.BF16 R4, R88.reuse, R92, R4 ;  /* 0x0000005c5804723c */ /* 0x048ff00000041804 */
[C---:B------:R-:W-:Y:S01]  /*4a10*/  HMMA.16816.F32.BF16 R8, R88.reuse, R94, R8 ;  /* 0x0000005e5808723c */ /* 0x040fe20000041808 */
[----:B------:R-:W-:Y:S07]  /*4a20*/  LDSM.16.M88.4 R92, [R210+0x2000] ;  /* 0x00200000d25c783b */ /* 0x000fee0000000200 */
[C---:B----4-:R-:W-:Y:S08]  /*4a30*/  HMMA.16816.F32.BF16 R12, R88.reuse, R96, R12 ;  /* 0x00000060580c723c */ /* 0x050ff0000004180c */
[----:B------:R-:W-:Y:S01]  /*4a40*/  HMMA.16816.F32.BF16 R16, R88, R98, R16 ;  /* 0x000000625810723c */ /* 0x000fe20000041810 */
[----:B------:R-:W2:Y:S06]  /*4a50*/  LDSM.16.M88.4 R88, [R3+0x10800] ;  /* 0x010800000358783b */ /* 0x000eac0000000200 */
[----:B------:R-:W3:Y:S01]  /*4a60*/  LDSM.16.M88.4 R96, [R209+0x12000] ;  /* 0x01200000d160783b */ /* 0x000ee20000000200 */
[C---:B------:R-:W-:Y:S08]  /*4a70*/  HMMA.16816.F32.BF16 R4, R100.reuse, R104, R4 ;  /* 0x000000686404723c */ /* 0x040ff00000041804 */
[C---:B------:R-:W-:Y:S01]  /*4a80*/  HMMA.16816.F32.BF16 R8, R100.reuse, R106, R8 ;  /* 0x0000006a6408723c */ /* 0x040fe20000041808 */
[----:B------:R-:W-:Y:S07]  /*4a90*/  LDSM.16.M88.4 R104, [R2+0x12000] ;  /* 0x012000000268783b */ /* 0x000fee0000000200 */
[C---:B-1----:R-:W-:Y:S08]  /*4aa0*/  HMMA.16816.F32.BF16 R12, R100.reuse, R84, R12 ;  /* 0x00000054640c723c */ /* 0x042ff0000004180c */
[----:B------:R-:W-:Y:S01]  /*4ab0*/  HMMA.16816.F32.BF16 R16, R100, R86, R16 ;  /* 0x000000566410723c */ /* 0x000fe20000041810 */
[----:B------:R-:W1:Y:S06]  /*4ac0*/  LDSM.16.M88.4 R84, [R209+0x12800] ;  /* 0x01280000d154783b */ /* 0x000e6c0000000200 */
[----:B------:R-:W4:Y:S01]  /*4ad0*/  LDSM.16.M88.4 R100, [R211+0x2000] ;  /* 0x00200000d364783b */ /* 0x000f220000000200 */
[C---:B------:R-:W-:Y:S08]  /*4ae0*/  HMMA.16816.F32.BF16 R4, R108.reuse, R112, R4 ;  /* 0x000000706c04723c */ /* 0x040ff00000041804 */
[C---:B------:R-:W-:Y:S01]  /*4af0*/  HMMA.16816.F32.BF16 R8, R108.reuse, R114, R8 ;  /* 0x000000726c08723c */ /* 0x040fe20000041808 */
[----:B------:R-:W-:Y:S07]  /*4b00*/  LDSM.16.M88.4 R112, [R208+0x12000] ;  /* 0x01200000d070783b */ /* 0x000fee0000000200 */
[C---:B--2---:R-:W-:Y:S08]  /*4b10*/  HMMA.16816.F32.BF16 R12, R108.reuse, R88, R12 ;  /* 0x000000586c0c723c */ /* 0x044ff0000004180c */
[----:B------:R-:W-:Y:S01]  /*4b20*/  HMMA.16816.F32.BF16 R16, R108, R90, R16 ;  /* 0x0000005a6c10723c */ /* 0x000fe20000041810 */
[----:B------:R-:W2:Y:S06]  /*4b30*/  LDSM.16.M88.4 R88, [R2+0x12800] ;  /* 0x012800000258783b */ /* 0x000eac0000000200 */
[----:B------:R-:W2:Y:S01]  /*4b40*/  LDSM.16.M88.4 R108, [R215+0x2000] ;  /* 0x00200000d76c783b */ /* 0x000ea20000000200 */
[C---:B---3--:R-:W-:Y:S08]  /*4b50*/  HMMA.16816.F32.BF16 R4, R92.reuse, R96, R4 ;  /* 0x000000605c04723c */ /* 0x048ff00000041804 */
[C---:B------:R-:W-:Y:S01]  /*4b60*/  HMMA.16816.F32.BF16 R8, R92.reuse, R98, R8 ;  /* 0x000000625c08723c */ /* 0x040fe20000041808 */
[----:B------:R-:W-:Y:S07]  /*4b70*/  LDSM.16.M88.4 R96, [R3+0x12000] ;  /* 0x012000000360783b */ /* 0x000fee0000000200 */
[C---:B-1----:R-:W-:Y:S08]  /*4b80*/  HMMA.16816.F32.BF16 R12, R92.reuse, R84, R12 ;  /* 0x000000545c0c723c */ /* 0x042ff0000004180c */
[----:B------:R-:W-:Y:S01]  /*4b90*/  HMMA.16816.F32.BF16 R16, R92, R86, R16 ;  /* 0x000000565c10723c */ /* 0x000fe20000041810 */
[----:B------:R-:W1:Y:S06]  /*4ba0*/  LDSM.16.M88.4 R84, [R208+0x12800] ;  /* 0x01280000d054783b */ /* 0x000e6c0000000200 */
[----:B------:R-:W3:Y:S01]  /*4bb0*/  LDSM.16.M88.4 R92, [R214+0x2000] ;  /* 0x00200000d65c783b */ /* 0x000ee20000000200 */
[C---:B----4-:R-:W-:Y:S08]  /*4bc0*/  HMMA.16816.F32.BF16 R4, R100.reuse, R104, R4 ;  /* 0x000000686404723c */ /* 0x050ff00000041804 */
[C---:B------:R-:W-:Y:S01]  /*4bd0*/  HMMA.16816.F32.BF16 R8, R100.reuse, R106, R8 ;  /* 0x0000006a6408723c */ /* 0x040fe20000041808 */
[----:B------:R-:W-:Y:S07]  /*4be0*/  LDSM.16.M88.4 R104, [R209+0x14000] ;  /* 0x01400000d168783b */ /* 0x000fee0000000200 */
[C---:B--2---:R-:W-:Y:S08]  /*4bf0*/  HMMA.16816.F32.BF16 R12, R100.reuse, R88, R12 ;  /* 0x00000058640c723c */ /* 0x044ff0000004180c */
[----:B------:R-:W-:Y:S01]  /*4c00*/  HMMA.16816.F32.BF16 R16, R100, R90, R16 ;  /* 0x0000005a6410723c */ /* 0x000fe20000041810 */
[----:B------:R-:W2:Y:S06]  /*4c10*/  LDSM.16.M88.4 R88, [R3+0x12800] ;  /* 0x012800000358783b */ /* 0x000eac0000000200 */
[----:B------:R-:W4:Y:S01]  /*4c20*/  LDSM.16.M88.4 R100, [R210+0x4000] ;  /* 0x00400000d264783b */ /* 0x000f220000000200 */
[C---:B------:R-:W-:Y:S08]  /*4c30*/  HMMA.16816.F32.BF16 R4, R108.reuse, R112, R4 ;  /* 0x000000706c04723c */ /* 0x040ff00000041804 */
[C---:B------:R-:W-:Y:S01]  /*4c40*/  HMMA.16816.F32.BF16 R8, R108.reuse, R114, R8 ;  /* 0x000000726c08723c */ /* 0x040fe20000041808 */
[----:B------:R-:W-:Y:S07]  /*4c50*/  LDSM.16.M88.4 R112, [R2+0x14000] ;  /* 0x014000000270783b */ /* 0x000fee0000000200 */
[C---:B-1----:R-:W-:Y:S08]  /*4c60*/  HMMA.16816.F32.BF16 R12, R108.reuse, R84, R12 ;  /* 0x000000546c0c723c */ /* 0x042ff0000004180c */
[----:B------:R-:W-:Y:S01]  /*4c70*/  HMMA.16816.F32.BF16 R16, R108, R86, R16 ;  /* 0x000000566c10723c */ /* 0x000fe20000041810 */
[----:B------:R-:W1:Y:S06]  /*4c80*/  LDSM.16.M88.4 R84, [R209+0x14800] ;  /* 0x01480000d154783b */ /* 0x000e6c0000000200 */
[----:B------:R-:W1:Y:S01]  /*4c90*/  LDSM.16.M88.4 R108, [R211+0x4000] ;  /* 0x00400000d36c783b */ /* 0x000e620000000200 */
[C---:B---3--:R-:W-:Y:S08]  /*4ca0*/  HMMA.16816.F32.BF16 R4, R92.reuse, R96, R4 ;  /* 0x000000605c04723c */ /* 0x048ff00000041804 */
[C---:B------:R-:W-:Y:S01]  /*4cb0*/  HMMA.16816.F32.BF16 R8, R92.reuse, R98, R8 ;  /* 0x000000625c08723c */ /* 0x040fe20000041808 */
[----:B------:R-:W-:Y:S07]  /*4cc0*/  LDSM.16.M88.4 R96, [R208+0x14000] ;  /* 0x01400000d060783b */ /* 0x000fee0000000200 */
[C---:B--2---:R-:W-:Y:S08]  /*4cd0*/  HMMA.16816.F32.BF16 R12, R92.reuse, R88, R12 ;  /* 0x000000585c0c723c */ /* 0x044ff0000004180c */
[----:B------:R-:W-:Y:S01]  /*4ce0*/  HMMA.16816.F32.BF16 R16, R92, R90, R16 ;  /* 0x0000005a5c10723c */ /* 0x000fe20000041810 */
[----:B------:R-:W2:Y:S06]  /*4cf0*/  LDSM.16.M88.4 R88, [R2+0x14800] ;  /* 0x014800000258783b */ /* 0x000eac0000000200 */
[----:B------:R-:W3:Y:S01]  /*4d00*/  LDSM.16.M88.4 R92, [R215+0x4000] ;  /* 0x00400000d75c783b */ /* 0x000ee20000000200 */
[C---:B----4-:R-:W-:Y:S08]  /*4d10*/  HMMA.16816.F32.BF16 R4, R100.reuse, R104, R4 ;  /* 0x000000686404723c */ /* 0x050ff00000041804 */
        /* <DEDUP_REMOVED lines=35> */
[C---:B------:R-:W-:Y:S08]  /*4f50*/  HMMA.16816.F32.BF16 R8, R92.reuse, R98, R8 ;  /* 0x000000625c08723c */ /* 0x040ff00000041808 */
[C---:B--2---:R-:W-:Y:S01]  /*4f60*/  HMMA.16816.F32.BF16 R12, R92.reuse, R88, R12 ;  /* 0x000000585c0c723c */ /* 0x044fe2000004180c */
[----:B------:R-:W2:Y:S07]  /*4f70*/  @!P4 S2R R88, SR_TID.X ;  /* 0x000000000058c919 */ /* 0x000eae0000002100 */
[----:B------:R-:W-:Y:S07]  /*4f80*/  HMMA.16816.F32.BF16 R16, R92, R90, R16 ;  /* 0x0000005a5c10723c */ /* 0x000fee0000041810 */
[----:B------:R-:W-:Y:S01]  /*4f90*/  FMUL.FTZ R90, R234, 1.4426950216293334961 ;  /* 0x3fb8aa3bea5a7820 */ /* 0x000fe20000410000 */
[C---:B----4-:R-:W-:Y:S01]  /*4fa0*/  HMMA.16816.F32.BF16 R4, R100.reuse, R104, R4 ;  /* 0x000000686404723c */ /* 0x050fe20000041804 */
[----:B------:R-:W-:Y:S04]  /*4fb0*/  IMAD.U32 R93, RZ, RZ, UR30 ;  /* 0x0000001eff5d7e24 */ /* 0x000fe8000f8e00ff */
[----:B------:R-:W-:Y:S01]  /*4fc0*/  FSEL R90, R90, RZ, P0 ;  /* 0x000000ff5a5a7208 */ /* 0x000fe20000000000 */
[C---:B------:R-:W-:Y:S01]  /*4fd0*/  FMUL.FTZ R94, R235.reuse, 1.4426950216293334961 ;  /* 0x3fb8aa3beb5e7820 */ /* 0x040fe20000410000 */
[----:B------:R-:W-:Y:S01]  /*4fe0*/  FSETP.NEU.FTZ.AND P0, PT, R235, -INF , PT ;  /* 0xff800000eb00780b */ /* 0x000fe20003f1d000 */
[C---:B------:R-:W-:Y:S04]  /*4ff0*/  HMMA.16816.F32.BF16 R8, R100.reuse, R106, R8 ;  /* 0x0000006a6408723c */ /* 0x040fe80000041808 */
[----:B--2---:R-:W-:Y:S02]  /*5000*/  @!P4 IMAD.SHL.U32 R88, R88, 0x2, RZ ;  /* 0x000000025858c824 */ /* 0x004fe400078e00ff */
[----:B------:R-:W-:Y:S02]  /*5010*/  IMAD R93, R93, 0x2, R245 ;  /* 0x000000025d5d7824 */ /* 0x000fe400078e02f5 */
[C---:B-1----:R-:W-:Y:S04]  /*5020*/  HMMA.16816.F32.BF16 R12, R100.reuse, R84, R12 ;  /* 0x00000054640c723c */ /* 0x042fe8000004180c */
[----:B------:R-:W-:Y:S03]  /*5030*/  @!P4 LOP3.LUT R88, R250, 0x6, R88, 0xf8, !PT ;  /* 0x00000006fa58c812 */ /* 0x000fe600078ef858 */
[----:B------:R-:W-:Y:S01]  /*5040*/  IMAD.U32 R85, RZ, RZ, UR30 ;  /* 0x0000001eff557e24 */ /* 0x000fe2000f8e00ff */
[----:B------:R-:W-:Y:S01]  /*5050*/  HMMA.16816.F32.BF16 R16, R100, R86, R16 ;  /* 0x000000566410723c */ /* 0x000fe20000041810 */
[----:B------:R-:W-:Y:S03]  /*5060*/  IMAD.U32 R84, RZ, RZ, UR31 ;  /* 0x0000001fff547e24 */ /* 0x000fe6000f8e00ff */
[----:B------:R-:W-:Y:S02]  /*5070*/  @!P4 IMAD R88, R85, 0x40, R88 ;  /* 0x000000405558c824 */ /* 0x000fe400078e0258 */
[----:B------:R-:W-:Y:S01]  /*5080*/  @!P4 IADD3 R84, -R84, 0x1, R227 ;  /* 0x000000015454c810 */ /* 0x000fe20007ffe1e3 */
[----:B------:R-:W-:Y:S01]  /*5090*/  IMAD.U32 R86, RZ, RZ, UR8 ;  /* 0x00000008ff567e24 */ /* 0x000fe2000f8e00ff */
[C---:B------:R-:W-:Y:S05]  /*50a0*/  HMMA.16816.F32.BF16 R4, R108.reuse, R112, R4 ;  /* 0x000000706c04723c */ /* 0x040fea0000041804 */
[----:B------:R-:W-:Y:S01]  /*50b0*/  @!P4 IADD3 R84, R116, UR20, R84 ;  /* 0x000000147454cc10 */ /* 0x000fe2000fffe054 */
[----:B------:R-:W-:Y:S01]  /*50c0*/  IMAD R96, R86, 0x4, R246 ;  /* 0x0000000456607824 */ /* 0x000fe200078e02f6 */
[----:B------:R-:W-:Y:S01]  /*50d0*/  @!P4 IADD3 R91, R88, 0x1, RZ ;  /* 0x00000001585bc810 */ /* 0x000fe20007ffe0ff */
[C---:B------:R-:W-:Y:S04]  /*50e0*/  HMMA.16816.F32.BF16 R8, R108.reuse, R114, R8 ;  /* 0x000000726c08723c */ /* 0x040fe80000041808 */
[----:B------:R-:W-:Y:S01]  /*50f0*/  @!P4 IMNMX R89, R84, UR20, PT ;  /* 0x000000145459cc17 */ /* 0x000fe2000b800200 */
[----:B------:R-:W-:Y:S03]  /*5100*/  IMAD.WIDE.U32 R96, R96, -0x326172a9, RZ ;  /* 0xcd9e8d5760607825 */ /* 0x000fe600078e00ff */
[-C--:B------:R-:W-:Y:S08]  /*5110*/  @!P4 ISETP.GE.AND P1, PT, R88, R89.reuse, PT ;  /* 0x000000595800c20c */ /* 0x080ff00003f26270 */
[----:B------:R-:W-:Y:S02]  /*5120*/  @!P4 FSEL R4, R4, -INF , !P1 ;  /* 0xff8000000404c808 */ /* 0x000fe40004800000 */
[-C--:B------:R-:W-:Y:S03]  /*5130*/  @!P4 ISETP.GE.AND P1, PT, R91, R89.reuse, PT ;  /* 0x000000595b00c20c */ /* 0x080fe60003f26270 */
[--C-:B------:R-:W-:Y:S01]  /*5140*/  FFMA.FTZ R85, R4, c[0x0][0x23c], -R90.reuse ;  /* 0x00008f0004557a23 */ /* 0x100fe2000001085a */
[----:B------:R-:W-:Y:S02]  /*5150*/  @!P4 IADD3 R4, R84, 0x8, RZ ;  /* 0x000000085404c810 */ /* 0x000fe40007ffe0ff */
[----:B------:R-:W-:Y:S01]  /*5160*/  @!P4 FSEL R5, R5, -INF , !P1 ;  /* 0xff8000000505c808 */ /* 0x000fe20004800000 */
[----:B------:R1:W-:Y:S01]  /*5170*/  MUFU.EX2 R131, R85 ;  /* 0x0000005500837308 */ /* 0x0003e20000000800 */
[----:B------:R-:W-:Y:S03]  /*5180*/  @!P4 IMNMX R4, R4, UR20, PT ;  /* 0x000000140404cc17 */ /* 0x000fe6000b800200 */
[----:B------:R-:W-:Y:S01]  /*5190*/  FFMA.FTZ R92, R5, c[0x0][0x23c], -R90 ;  /* 0x00008f00055c7a23 */ /* 0x000fe2000001085a */
[-C--:B------:R-:W-:Y:S02]  /*51a0*/  @!P4 ISETP.GE.AND P1, PT, R88, R4.reuse, PT ;  /* 0x000000045800c20c */ /* 0x080fe40003f26270 */
[----:B------:R-:W-:Y:S02]  /*51b0*/  FSEL R5, R94, RZ, P0 ;  /* 0x000000ff5e057208 */ /* 0x000fe40000000000 */
[----:B------:R-:W-:Y:S01]  /*51c0*/  @!P4 FSEL R6, R6, -INF , !P1 ;  /* 0xff8000000606c808 */ /* 0x000fe20004800000 */
[----:B------:R2:W3:Y:S01]  /*51d0*/  MUFU.EX2 R130, R92 ;  /* 0x0000005c00827308 */ /* 0x0004e20000000800 */
[-C--:B------:R-:W-:Y:S02]  /*51e0*/  @!P4 ISETP.GE.AND P0, PT, R91, R4.reuse, PT ;  /* 0x000000045b00c20c */ /* 0x080fe40003f06270 */
[----:B------:R-:W-:Y:S01]  /*51f0*/  @!P4 IADD3 R91, R88, 0x8, RZ ;  /* 0x00000008585bc810 */ /* 0x000fe20007ffe0ff */
[--C-:B------:R-:W-:Y:S01]  /*5200*/  FFMA.FTZ R6, R6, c[0x0][0x23c], -R5.reuse ;  /* 0x00008f0006067a23 */ /* 0x100fe20000010805 */
[----:B------:R-:W-:Y:S02]  /*5210*/  @!P4 FSEL R7, R7, -INF , !P0 ;  /* 0xff8000000707c808 */ /* 0x000fe40004000000 */
[-C--:B------:R-:W-:Y:S02]  /*5220*/  @!P4 ISETP.GE.AND P0, PT, R91, R89.reuse, PT ;  /* 0x000000595b00c20c */ /* 0x080fe40003f06270 */
[----:B------:R-:W-:Y:S01]  /*5230*/  LOP3.LUT R94, R97, UR15, R244, 0x96, !PT ;  /* 0x0000000f615e7c12 */ /* 0x000fe2000f8e96f4 */
[----:B------:R4:W3:Y:S01]  /*5240*/  MUFU.EX2 R197, R6 ;  /* 0x0000000600c57308 */ /* 0x0008e20000000800 */
[----:B------:R-:W-:Y:S01]  /*5250*/  FFMA.FTZ R7, R7, c[0x0][0x23c], -R5 ;  /* 0x00008f0007077a23 */ /* 0x000fe20000010805 */
[----:B------:R-:W-:Y:S01]  /*5260*/  @!P4 FSEL R8, R8, -INF , !P0 ;  /* 0xff8000000808c808 */ /* 0x000fe20004000000 */
[----:B-1----:R-:W1:Y:S01]  /*5270*/  LDSM.16.M88.4 R84, [R3+0x16800] ;  /* 0x016800000354783b */ /* 0x002e620000000200 */
[----:B------:R-:W-:Y:S04]  /*5280*/  IMAD.WIDE.U32 R94, R94, -0x2daee0ad, RZ ;  /* 0xd2511f535e5e7825 */ /* 0x000fe800078e00ff */
[----:B------:R-:W-:Y:S02]  /*5290*/  FFMA.FTZ R8, R8, c[0x0][0x23c], -R90 ;  /* 0x00008f0008087a23 */ /* 0x000fe4000001085a */
[----:B------:R3:W1:Y:S01]  /*52a0*/  MUFU.EX2 R196, R7 ;  /* 0x0000000700c47308 */ /* 0x0006620000000800 */
[----:B--2---:R-:W-:Y:S05]  /*52b0*/  LOP3.LUT R92, R241, UR14, R93, 0x96, !PT ;  /* 0x0000000ef15c7c12 */ /* 0x004fea000f8e965d */
[----:B------:R-:W-:Y:S04]  /*52c0*/  IMAD.WIDE.U32 R92, R92, -0x326172a9, RZ ;  /* 0xcd9e8d575c5c7825 */ /* 0x000fe800078e00ff */
[----:B------:R2:W1:Y:S01]  /*52d0*/  MUFU.EX2 R128, R8 ;  /* 0x0000000800807308 */ /* 0x0004620000000800 */
[----:B----4-:R-:W-:Y:S02]  /*52e0*/  LOP3.LUT R6, R95, UR28, R240, 0x96, !PT ;  /* 0x0000001c5f067c12 */ /* 0x010fe4000f8e96f0 */
[----:B------:R-:W-:Y:S02]  /*52f0*/  @!P4 IADD3 R95, R88, 0x9, RZ ;  /* 0x00000009585fc810 */ /* 0x000fe40007ffe0ff */
[----:B------:R-:W-:Y:S02]  /*5300*/  LOP3.LUT R96, R93, UR29, R96, 0x96, !PT ;  /* 0x0000001d5d607c12 */ /* 0x000fe4000f8e9660 */
[-C--:B------:R-:W-:Y:S03]  /*5310*/  @!P4 ISETP.GE.AND P0, PT, R95, R89.reuse, PT ;  /* 0x000000595f00c20c */ /* 0x080fe60003f06270 */
[----:B------:R-:W-:Y:S01]  /*5320*/  IMAD.WIDE.U32 R96, R96, -0x2daee0ad, RZ ;  /* 0xd2511f5360607825 */ /* 0x000fe200078e00ff */
[----:B------:R-:W-:Y:S02]  /*5330*/  @!P4 FSEL R9, R9, -INF , !P0 ;  /* 0xff8000000909c808 */ /* 0x000fe40004000000 */
[-C--:B------:R-:W-:Y:S01]  /*5340*/  @!P4 ISETP.GE.AND P0, PT, R91, R4.reuse, PT ;  /* 0x000000045b00c20c */ /* 0x080fe20003f06270 */
[----:B---3--:R-:W-:Y:S01]  /*5350*/  IMAD.WIDE.U32 R6, R6, -0x326172a9, RZ ;  /* 0xcd9e8d5706067825 */ /* 0x008fe200078e00ff */
[----:B------:R-:W-:Y:S02]  /*5360*/  LOP3.LUT R93, R97, UR26, R94, 0x96, !PT ;  /* 0x0000001a615d7c12 */ /* 0x000fe4000f8e965e */
[----:B------:R-:W-:Y:S02]  /*5370*/  @!P4 FSEL R10, R10, -INF , !P0 ;  /* 0xff8000000a0ac808 */ /* 0x000fe40004000000 */
[-C--:B------:R-:W-:Y:S01]  /*5380*/  @!P4 ISETP.GE.AND P0, PT, R95, R4.reuse, PT ;  /* 0x000000045f00c20c */ /* 0x080fe20003f06270 */
[C---:B-1----:R-:W-:Y:S03]  /*5390*/  HMMA.16816.F32.BF16 R12, R108.reuse, R84, R12 ;  /* 0x000000546c0c723c */ /* 0x042fe6000004180c */
[----:B--2---:R-:W-:Y:S01]  /*53a0*/  LOP3.LUT R8, R7, UR27, R92, 0x96, !PT ;  /* 0x0000001b07087c12 */ /* 0x004fe2000f8e965c */
[----:B------:R-:W-:Y:S01]  /*53b0*/  FFMA.FTZ R7, R9, c[0x0][0x23c], -R90 ;  /* 0x00008f0009077a23 */ /* 0x000fe2000001085a */
[----:B------:R-:W-:Y:S01]  /*53c0*/  @!P4 FSEL R11, R11, -INF , !P0 ;  /* 0xff8000000b0bc808 */ /* 0x000fe20004000000 */
[--C-:B------:R-:W-:Y:S02]  /*53d0*/  FFMA.FTZ R10, R10, c[0x0][0x23c], -R5.reuse ;  /* 0x00008f000a0a7a23 */ /* 0x100fe40000010805 */
[----:B------:R-:W-:Y:S01]  /*53e0*/  HMMA.16816.F32.BF16 R16, R108, R86, R16 ;  /* 0x000000566c10723c */ /* 0x000fe20000041810 */
[----:B------:R1:W-:Y:S03]  /*53f0*/  MUFU.EX2 R126, R7 ;  /* 0x00000007007e7308 */ /* 0x0003e60000000800 */
[--C-:B------:R-:W-:Y:S02]  /*5400*/  FFMA.FTZ R11, R11, c[0x0][0x23c], -R5.reuse ;  /* 0x00008f000b0b7a23 */ /* 0x100fe40000010805 */
[----:B------:R-:W-:Y:S05]  /*5410*/  IMAD.WIDE.U32 R92, R93, -0x326172a9, RZ ;  /* 0xcd9e8d575d5c7825 */ /* 0x000fea00078e00ff */
[----:B------:R2:W-:Y:S01]  /*5420*/  MUFU.EX2 R129, R10 ;  /* 0x0000000a00817308 */ /* 0x0005e20000000800 */
[----:B------:R-:W-:Y:S01]  /*5430*/  IMAD.WIDE.U32 R8, R8, -0x2daee0ad, RZ ;  /* 0xd2511f5308087825 */ /* 0x000fe200078e00ff */
[----:B------:R-:W-:Y:S02]  /*5440*/  LOP3.LUT R84, R93, UR25, R6, 0x96, !PT ;  /* 0x000000195d547c12 */ /* 0x000fe4000f8e9606 */
[----:B------:R-:W-:Y:S03]  /*5450*/  @!P4 IADD3 R6, R88, 0x10, RZ ;  /* 0x000000105806c810 */ /* 0x000fe60007ffe0ff */
[----:B------:R-:W-:Y:S01]  /*5460*/  IMAD.WIDE.U32 R84, R84, -0x2daee0ad, RZ ;  /* 0xd2511f5354547825 */ /* 0x000fe200078e00ff */
[CC--:B------:R-:W-:Y:S02]  /*5470*/  @!P4 ISETP.GE.AND P3, PT, R6.reuse, R4.reuse, PT ;  /* 0x000000040600c20c */ /* 0x0c0fe40003f66270 */
[----:B------:R3:W-:Y:S01]  /*5480*/  MUFU.EX2 R127, R11 ;  /* 0x0000000b007f7308 */ /* 0x0007e20000000800 */
[-C--:B------:R-:W-:Y:S02]  /*5490*/  @!P4 ISETP.GE.AND P1, PT, R6, R89.reuse, PT ;  /* 0x000000590600c20c */ /* 0x080fe40003f26270 */
[----:B------:R-:W-:Y:S02]  /*54a0*/  @!P4 FSEL R14, R14, -INF , !P3 ;  /* 0xff8000000e0ec808 */ /* 0x000fe40005800000 */
[----:B-1----:R-:W-:Y:S02]  /*54b0*/  LOP3.LUT R7, R9, UR24, R96, 0x96, !PT ;  /* 0x0000001809077c12 */ /* 0x002fe4000f8e9660 */
[----:B------:R-:W-:Y:S01]  /*54c0*/  @!P4 IADD3 R9, R88, 0x11, RZ ;  /* 0x000000115809c810 */ /* 0x000fe20007ffe0ff */
[--C-:B------:R-:W-:Y:S01]  /*54d0*/  FFMA.FTZ R14, R14, c[0x0][0x23c], -R5.reuse ;  /* 0x00008f000e0e7a23 */ /* 0x100fe20000010805 */
[----:B------:R-:W-:Y:S01]  /*54e0*/  LOP3.LUT R93, R85, UR22, R8, 0x96, !PT ;  /* 0x00000016555d7c12 */ /* 0x000fe2000f8e9608 */
[----:B------:R-:W-:Y:S01]  /*54f0*/  IMAD.WIDE.U32 R6, R7, -0x326172a9, RZ ;  /* 0xcd9e8d5707067825 */ /* 0x000fe200078e00ff */
[-C--:B------:R-:W-:Y:S01]  /*5500*/  @!P4 ISETP.GE.AND P6, PT, R9, R89.reuse, PT ;  /* 0x000000590900c20c */ /* 0x080fe20003fc6270 */
[----:B------:R-:W-:Y:S01]  /*5510*/  MUFU.EX2 R125, R14 ;  /* 0x0000000e007d7308 */ /* 0x000fe20000000800 */
[----:B------:R-:W-:Y:S02]  /*5520*/  @!P4 FSEL R12, R12, -INF , !P1 ;  /* 0xff8000000c0cc808 */ /* 0x000fe40004800000 */
[----:B------:R-:W-:Y:S02]  /*5530*/  @!P4 FSEL R13, R13, -INF , !P6 ;  /* 0xff8000000d0dc808 */ /* 0x000fe40007000000 */
[----:B--2---:R-:W-:Y:S01]  /*5540*/  LOP3.LUT R10, R7, UR23, R92, 0x96, !PT ;  /* 0x00000017070a7c12 */ /* 0x004fe2000f8e965c */
[----:B------:R-:W-:Y:S01]  /*5550*/  IMAD.WIDE.U32 R92, R93, -0x326172a9, RZ ;  /* 0xcd9e8d575d5c7825 */ /* 0x000fe200078e00ff */
[C---:B------:R-:W-:Y:S02]  /*5560*/  @!P4 IADD3 R7, R88.reuse, 0x18, RZ ;  /* 0x000000185807c810 */ /* 0x040fe40007ffe0ff */
[----:B------:R-:W-:Y:S01]  /*5570*/  @!P4 IADD3 R88, R88, 0x19, RZ ;  /* 0x000000195858c810 */ /* 0x000fe20007ffe0ff */
[----:B------:R-:W-:Y:S01]  /*5580*/  FFMA.FTZ R13, R13, c[0x0][0x23c], -R90 ;  /* 0x00008f000d0d7a23 */ /* 0x000fe2000001085a */
[----:B------:R-:W-:Y:S01]  /*5590*/  LOP3.LUT R8, R93, UR21, R6, 0x96, !PT ;  /* 0x000000155d087c12 */ /* 0x000fe2000f8e9606 */
[----:B---3--:R-:W-:Y:S01]  /*55a0*/  IMAD.WIDE.U32 R10, R10, -0x2daee0ad, RZ ;  /* 0xd2511f530a0a7825 */ /* 0x008fe200078e00ff */
[CC--:B------:R-:W-:Y:S01]  /*55b0*/  @!P4 ISETP.GE.AND P1, PT, R7.reuse, R89.reuse, PT ;  /* 0x000000590700c20c */ /* 0x0c0fe20003f26270 */
[----:B------:R1:W-:Y:S01]  /*55c0*/  MUFU.EX2 R122, R13 ;  /* 0x0000000d007a7308 */ /* 0x0003e20000000800 */
[-C--:B------:R-:W-:Y:S01]  /*55d0*/  @!P4 ISETP.GE.AND P5, PT, R7, R4.reuse, PT ;  /* 0x000000040700c20c */ /* 0x080fe20003fa6270 */
[----:B------:R-:W-:Y:S01]  /*55e0*/  FFMA.FTZ R12, R12, c[0x0][0x23c], -R90 ;  /* 0x00008f000c0c7a23 */ /* 0x000fe2000001085a */
[----:B------:R-:W-:Y:S02]  /*55f0*/  LOP3.LUT R6, R11, UR19, R84, 0x96, !PT ;  /* 0x000000130b067c12 */ /* 0x000fe4000f8e9654 */
[-C--:B------:R-:W-:Y:S01]  /*5600*/  @!P4 ISETP.GE.AND P0, PT, R9, R4.reuse, PT ;  /* 0x000000040900c20c */ /* 0x080fe20003f06270 */
[----:B------:R-:W-:Y:S01]  /*5610*/  IMAD.WIDE.U32 R8, R8, -0x2daee0ad, RZ ;  /* 0xd2511f5308087825 */ /* 0x000fe200078e00ff */
[----:B------:R-:W-:Y:S02]  /*5620*/  @!P4 ISETP.GE.AND P6, PT, R88, R4, PT ;  /* 0x000000045800c20c */ /* 0x000fe40003fc6270 */
[----:B------:R-:W-:Y:S01]  /*5630*/  @!P4 FSEL R15, R15, -INF , !P0 ;  /* 0xff8000000f0fc808 */ /* 0x000fe20004000000 */
[----:B------:R2:W3:Y:S01]  /*5640*/  MUFU.EX2 R124, R12 ;  /* 0x0000000c007c7308 */ /* 0x0004e20000000800 */
[----:B------:R-:W-:Y:S01]  /*5650*/  IMAD.WIDE.U32 R6, R6, -0x326172a9, RZ ;  /* 0xcd9e8d5706067825 */ /* 0x000fe200078e00ff */
[----:B------:R-:W-:Y:S02]  /*5660*/  LOP3.LUT R86, R8, 0xffff, RZ, 0xc0, !PT ;  /* 0x0000ffff08567812 */ /* 0x000fe400078ec0ff */
[----:B------:R-:W-:Y:S01]  /*5670*/  LOP3.LUT R10, R9, UR17, R10, 0x96, !PT ;  /* 0x00000011090a7c12 */ /* 0x000fe2000f8e960a */
[----:B------:R-:W-:Y:S01]  /*5680*/  FFMA.FTZ R15, R15, c[0x0][0x23c], -R5 ;  /* 0x00008f000f0f7a23 */ /* 0x000fe20000010805 */
[----:B------:R-:W-:Y:S02]  /*5690*/  LOP3.LUT R4, R7, UR18, R92, 0x96, !PT ;  /* 0x0000001207047c12 */ /* 0x000fe4000f8e965c */
[----:B------:R-:W-:Y:S02]  /*56a0*/  LOP3.LUT R9, R6, 0xffff, RZ, 0xc0, !PT ;  /* 0x0000ffff06097812 */ /* 0x000fe400078ec0ff */
[----:B------:R-:W-:Y:S01]  /*56b0*/  LOP3.LUT R7, R4, 0xffff, RZ, 0xc0, !PT ;  /* 0x0000ffff04077812 */ /* 0x000fe200078ec0ff */
[----:B------:R-:W4:Y:S01]  /*56c0*/  MUFU.EX2 R123, R15 ;  /* 0x0000000f007b7308 */ /* 0x000f220000000800 */
[----:B------:R-:W-:Y:S02]  /*56d0*/  LOP3.LUT R84, R6, 0xff, RZ, 0xc0, !PT ;  /* 0x000000ff06547812 */ /* 0x000fe400078ec0ff */
[--C-:B-1----:R-:W-:Y:S02]  /*56e0*/  SHF.R.U32.HI R13, RZ, 0x18, R6.reuse ;  /* 0x00000018ff0d7819 */ /* 0x102fe40000011606 */
[----:B------:R-:W-:Y:S02]  /*56f0*/  SHF.R.U32.HI R14, RZ, 0x10, R6 ;  /* 0x00000010ff0e7819 */ /* 0x000fe40000011606 */
[----:B------:R-:W-:Y:S02]  /*5700*/  SHF.R.U32.HI R6, RZ, 0x8, R7 ;  /* 0x00000008ff067819 */ /* 0x000fe40000011607 */
[----:B------:R-:W-:Y:S02]  /*5710*/  @!P4 FSEL R19, R19, -INF , !P6 ;  /* 0xff8000001313c808 */ /* 0x000fe40007000000 */
[----:B------:R-:W-:Y:S02]  /*5720*/  @!P4 FSEL R18, R18, -INF , !P5 ;  /* 0xff8000001212c808 */ /* 0x000fe40006800000 */
[----:B------:R-:W-:Y:S02]  /*5730*/  SHF.R.U32.HI R7, RZ, 0x10, R4 ;  /* 0x00000010ff077819 */ /* 0x000fe40000011604 */
[----:B------:R-:W-:Y:S01]  /*5740*/  @!P4 ISETP.GE.AND P2, PT, R88, R89, PT ;  /* 0x000000595800c20c */ /* 0x000fe20003f46270 */
[--C-:B------:R-:W-:Y:S01]  /*5750*/  FFMA.FTZ R18, R18, c[0x0][0x23c], -R5.reuse ;  /* 0x00008f0012127a23 */ /* 0x100fe20000010805 */
[----:B------:R-:W-:Y:S01]  /*5760*/  LOP3.LUT R6, R6, 0xffff, RZ, 0xc0, !PT ;  /* 0x0000ffff06067812 */ /* 0x000fe200078ec0ff */
[----:B------:R-:W-:Y:S01]  /*5770*/  FFMA.FTZ R5, R19, c[0x0][0x23c], -R5 ;  /* 0x00008f0013057a23 */ /* 0x000fe20000010805 */
[----:B------:R-:W-:Y:S01]  /*5780*/  LOP3.LUT R7, R7, 0xff, RZ, 0xc0, !PT ;  /* 0x000000ff07077812 */ /* 0x000fe200078ec0ff */
[----:B------:R-:W1:Y:S01]  /*5790*/  MUFU.EX2 R121, R18 ;  /* 0x0000001200797308 */ /* 0x000e620000000800 */
[--C-:B------:R-:W-:Y:S02]  /*57a0*/  SHF.R.U32.HI R11, RZ, 0x18, R8.reuse ;  /* 0x00000018ff0b7819 */ /* 0x100fe40000011608 */
[----:B------:R-:W-:Y:S02]  /*57b0*/  SHF.R.U32.HI R85, RZ, 0x10, R8 ;  /* 0x00000010ff557819 */ /* 0x000fe40000011608 */
[----:B------:R-:W-:Y:S02]  /*57c0*/  @!P4 FSEL R17, R17, -INF , !P2 ;  /* 0xff8000001111c808 */ /* 0x000fe40005000000 */
[----:B--2---:R-:W-:Y:S02]  /*57d0*/  LOP3.LUT R12, R8, 0xff, RZ, 0xc0, !PT ;  /* 0x000000ff080c7812 */ /* 0x004fe400078ec0ff */
[----:B------:R-:W-:Y:S01]  /*57e0*/  LOP3.LUT R8, R4, 0xff, RZ, 0xc0, !PT ;  /* 0x000000ff04087812 */ /* 0x000fe200078ec0ff */
[----:B------:R2:W1:Y:S01]  /*57f0*/  MUFU.EX2 R120, R5 ;  /* 0x0000000500787308 */ /* 0x0004620000000800 */
[----:B------:R-:W-:Y:S02]  /*5800*/  ISETP.LE.U32.AND P2, PT, R6, UR32, PT ;  /* 0x0000002006007c0c */ /* 0x000fe4000bf43070 */
[----:B------:R-:W-:Y:S02]  /*5810*/  SHF.R.U32.HI R4, RZ, 0x18, R4 ;  /* 0x00000018ff047819 */ /* 0x000fe40000011604 */
[----:B------:R-:W-:Y:S02]  /*5820*/  ISETP.LE.U32.AND P5, PT, R7, UR32, PT ;  /* 0x0000002007007c0c */ /* 0x000fe4000bfa3070 */
[----:B------:R-:W-:Y:S02]  /*5830*/  @!P4 FSEL R16, R16, -INF , !P1 ;  /* 0xff8000001010c808 */ /* 0x000fe40004800000 */
[----:B------:R-:W-:Y:S02]  /*5840*/  ISETP.LE.U32.AND P1, PT, R8, UR32, PT ;  /* 0x0000002008007c0c */ /* 0x000fe4000bf23070 */
[----:B------:R-:W-:Y:S01]  /*5850*/  ISETP.LE.U32.AND P6, PT, R4, UR32, PT ;  /* 0x0000002004007c0c */ /* 0x000fe2000bfc3070 */
[--C-:B------:R-:W-:Y:S01]  /*5860*/  FFMA.FTZ R16, R16, c[0x0][0x23c], -R90.reuse ;  /* 0x00008f0010107a23 */ /* 0x100fe2000001085a */
[----:B------:R-:W-:Y:S01]  /*5870*/  SHF.R.U32.HI R6, RZ, 0x8, R9 ;  /* 0x00000008ff067819 */ /* 0x000fe20000011609 */
[----:B------:R-:W-:Y:S01]  /*5880*/  @!P2 FADD.FTZ R130, -R130, -RZ ;  /* 0x800000ff8282a221 */ /* 0x000fe20000010100 */
[----:B------:R-:W-:Y:S01]  /*5890*/  ISETP.LE.U32.AND P4, PT, R84, UR32, PT ;  /* 0x0000002054007c0c */ /* 0x000fe2000bf83070 */
[----:B------:R-:W-:Y:S01]  /*58a0*/  FFMA.FTZ R90, R17, c[0x0][0x23c], -R90 ;  /* 0x00008f00115a7a23 */ /* 0x000fe2000001085a */
[----:B------:R-:W-:Y:S01]  /*58b0*/  LOP3.LUT R4, R10, 0xff, RZ, 0xc0, !PT ;  /* 0x000000ff0a047812 */ /* 0x000fe200078ec0ff */
[----:B------:R-:W-:Y:S01]  /*58c0*/  @!P5 FADD.FTZ R197, -R197, -RZ ;  /* 0x800000ffc5c5d221 */ /* 0x000fe20000010100 */
[----:B------:R-:W-:Y:S01]  /*58d0*/  LOP3.LUT R6, R6, 0xffff, RZ, 0xc0, !PT ;  /* 0x0000ffff06067812 */ /* 0x000fe200078ec0ff */
[----:B------:R-:W-:Y:S01]  /*58e0*/  MUFU.EX2 R119, R16 ;  /* 0x0000001000777308 */ /* 0x000fe20000000800 */
[----:B------:R-:W-:Y:S01]  /*58f0*/  ISETP.LE.U32.AND P2, PT, R4, UR32, PT ;  /* 0x0000002004007c0c */ /* 0x000fe2000bf43070 */
[----:B------:R-:W-:Y:S01]  /*5900*/  @!P1 FADD.FTZ R131, -R131, -RZ ;  /* 0x800000ff83839221 */ /* 0x000fe20000010100 */
[----:B------:R-:W-:Y:S01]  /*5910*/  LOP3.LUT R4, R14, 0xff, RZ, 0xc0, !PT ;  /* 0x000000ff0e047812 */ /* 0x000fe200078ec0ff */
[----:B------:R-:W-:Y:S01]  /*5920*/  @!P6 FADD.FTZ R196, -R196, -RZ ;  /* 0x800000ffc4c4e221 */ /* 0x000fe20000010100 */
[----:B------:R-:W-:Y:S02]  /*5930*/  ISETP.LE.U32.AND P5, PT, R6, UR32, PT ;  /* 0x0000002006007c0c */ /* 0x000fe4000bfa3070 */
[----:B------:R-:W-:Y:S01]  /*5940*/  ISETP.LE.U32.AND P1, PT, R13, UR32, PT ;  /* 0x000000200d007c0c */ /* 0x000fe2000bf23070 */
[----:B------:R-:W-:Y:S01]  /*5950*/  @!P4 FADD.FTZ R128, -R128, -RZ ;  /* 0x800000ff8080c221 */ /* 0x000fe20000010100 */
[----:B------:R-:W-:Y:S01]  /*5960*/  ISETP.LE.U32.AND P6, PT, R4, UR32, PT ;  /* 0x0000002004007c0c */ /* 0x000fe2000bfc3070 */
[----:B------:R-:W1:Y:S01]  /*5970*/  MUFU.EX2 R118, R90 ;  /* 0x0000005a00767308 */ /* 0x000e620000000800 */
[--C-:B------:R-:W-:Y:S02]  /*5980*/  SHF.R.U32.HI R4, RZ, 0x18, R10.reuse ;  /* 0x00000018ff047819 */ /* 0x100fe4000001160a */
[----:B------:R-:W-:Y:S01]  /*5990*/  SHF.R.U32.HI R6, RZ, 0x10, R10 ;  /* 0x00000010ff067819 */ /* 0x000fe2000001160a */
[----:B---3--:R-:W-:Y:S01]  /*59a0*/  @!P2 FADD.FTZ R124, -R124, -RZ ;  /* 0x800000ff7c7ca221 */ /* 0x008fe20000010100 */
[----:B------:R-:W-:Y:S02]  /*59b0*/  LOP3.LUT R10, R10, 0xffff, RZ, 0xc0, !PT ;  /* 0x0000ffff0a0a7812 */ /* 0x000fe400078ec0ff */
[----:B------:R-:W-:Y:S01]  /*59c0*/  ISETP.LE.U32.AND P4, PT, R4, UR32, PT ;  /* 0x0000002004007c0c */ /* 0x000fe2000bf83070 */
[----:B------:R-:W-:Y:S01]  /*59d0*/  @!P5 FADD.FTZ R126, -R126, -RZ ;  /* 0x800000ff7e7ed221 */ /* 0x000fe20000010100 */
[----:B------:R-:W-:Y:S01]  /*59e0*/  LOP3.LUT R4, R6, 0xff, RZ, 0xc0, !PT ;  /* 0x000000ff06047812 */ /* 0x000fe200078ec0ff */
[----:B------:R-:W-:Y:S01]  /*59f0*/  @!P1 FADD.FTZ R127, -R127, -RZ ;  /* 0x800000ff7f7f9221 */ /* 0x000fe20000010100 */
[----:B------:R-:W-:Y:S01]  /*5a00*/  SHF.R.U32.HI R6, RZ, 0x8, R10 ;  /* 0x00000008ff067819 */ /* 0x000fe2000001160a */
[----:B------:R-:W-:Y:S01]  /*5a10*/  @!P6 FADD.FTZ R129, -R129, -RZ ;  /* 0x800000ff8181e221 */ /* 0x000fe20000010100 */
[----:B--2---:R-:W-:Y:S02]  /*5a20*/  LOP3.LUT R5, R85, 0xff, RZ, 0xc0, !PT ;  /* 0x000000ff55057812 */ /* 0x004fe400078ec0ff */
[----:B------:R-:W-:Y:S02]  /*5a30*/  LOP3.LUT R6, R6, 0xffff, RZ, 0xc0, !PT ;  /* 0x0000ffff06067812 */ /* 0x000fe400078ec0ff */
[----:B------:R-:W-:Y:S02]  /*5a40*/  ISETP.LE.U32.AND P5, PT, R4, UR32, PT ;  /* 0x0000002004007c0c */ /* 0x000fe4000bfa3070 */
[----:B------:R-:W-:Y:S01]  /*5a50*/  SHF.R.U32.HI R4, RZ, 0x8, R86 ;  /* 0x00000008ff047819 */ /* 0x000fe20000011656 */
[----:B----4-:R-:W-:Y:S01]  /*5a60*/  @!P4 FADD.FTZ R123, -R123, -RZ ;  /* 0x800000ff7b7bc221 */ /* 0x010fe20000010100 */
[----:B------:R-:W-:Y:S02]  /*5a70*/  ISETP.LE.U32.AND P6, PT, R6, UR32, PT ;  /* 0x0000002006007c0c */ /* 0x000fe4000bfc3070 */
[----:B------:R-:W-:Y:S02]  /*5a80*/  F2FP.RELU.BF16.PACK_AB R6, R130, R131 ;  /* 0x000000838206723e */ /* 0x000fe400000018ff */
[----:B------:R-:W-:Y:S02]  /*5a90*/  ISETP.LE.U32.AND P1, PT, R5, UR32, PT ;  /* 0x0000002005007c0c */ /* 0x000fe4000bf23070 */
[----:B------:R-:W-:Y:S01]  /*5aa0*/  F2FP.RELU.BF16.PACK_AB R5, R196, R197 ;  /* 0x000000c5c405723e */ /* 0x000fe200000018ff */
[----:B------:R2:W-:Y:S01]  /*5ab0*/  STS [R230+0x22000], R6 ;  /* 0x02200006e6007388 */ /* 0x0005e20000000800 */
[----:B------:R-:W-:Y:S01]  /*5ac0*/  LOP3.LUT R4, R4, 0xffff, RZ, 0xc0, !PT ;  /* 0x0000ffff04047812 */ /* 0x000fe200078ec0ff */
[----:B------:R-:W-:Y:S01]  /*5ad0*/  @!P5 FADD.FTZ R125, -R125, -RZ ;  /* 0x800000ff7d7dd221 */ /* 0x000fe20000010100 */
[----:B------:R-:W-:Y:S02]  /*5ae0*/  ISETP.LE.U32.AND P0, PT, R11, UR32, PT ;  /* 0x000000200b007c0c */ /* 0x000fe4000bf03070 */
[----:B------:R-:W-:Y:S01]  /*5af0*/  ISETP.LE.U32.AND P2, PT, R4, UR32, PT ;  /* 0x0000002004007c0c */ /* 0x000fe2000bf43070 */
[----:B------:R3:W-:Y:S01]  /*5b00*/  STS [R230+0x22400], R5 ;  /* 0x02240005e6007388 */ /* 0x0007e20000000800 */
[----:B------:R-:W-:Y:S01]  /*5b10*/  F2FP.RELU.BF16.PACK_AB R4, R126, R128 ;  /* 0x000000807e04723e */ /* 0x000fe200000018ff */
[----:B------:R-:W-:Y:S01]  /*5b20*/  @!P6 FADD.FTZ R122, -R122, -RZ ;  /* 0x800000ff7a7ae221 */ /* 0x000fe20000010100 */
[----:B------:R-:W-:Y:S01]  /*5b30*/  ISETP.LE.U32.AND P3, PT, R12, UR32, PT ;  /* 0x000000200c007c0c */ /* 0x000fe2000bf63070 */
[----:B-1----:R-:W-:Y:S01]  /*5b40*/  @!P1 FADD.FTZ R121, -R121, -RZ ;  /* 0x800000ff79799221 */ /* 0x002fe20000010100 */
[----:B------:R-:W-:Y:S01]  /*5b50*/  F2FP.RELU.BF16.PACK_AB R8, R127, R129 ;  /* 0x000000817f08723e */ /* 0x000fe200000018ff */
[----:B------:R1:W-:Y:S01]  /*5b60*/  STS [R233+0x22000], R4 ;  /* 0x02200004e9007388 */ /* 0x0003e20000000800 */
[----:B------:R-:W-:Y:S02]  /*5b70*/  F2FP.RELU.BF16.PACK_AB R7, R122, R124 ;  /* 0x0000007c7a07723e */ /* 0x000fe400000018ff */
[----:B------:R-:W-:Y:S01]  /*5b80*/  FSETP.GE.FTZ.AND P1, PT, R130, RZ, PT ;  /* 0x000000ff8200720b */ /* 0x000fe20003f36000 */
[----:B------:R-:W-:Y:S02]  /*5b90*/  @!P0 FADD.FTZ R120, -R120, -RZ ;  /* 0x800000ff78788221 */ /* 0x000fe40000010100 */
[----:B------:R-:W-:Y:S01]  /*5ba0*/  STS [R233+0x22400], R8 ;  /* 0x02240008e9007388 */ /* 0x000fe20000000800 */
[----:B------:R-:W-:Y:S01]  /*5bb0*/  @!P2 FADD.FTZ R118, -R118, -RZ ;  /* 0x800000ff7676a221 */ /* 0x000fe20000010100 */
[----:B------:R-:W-:Y:S02]  /*5bc0*/  FSETP.GE.FTZ.AND P2, PT, R131, RZ, PT ;  /* 0x000000ff8300720b */ /* 0x000fe40003f56000 */
[----:B------:R-:W-:Y:S01]  /*5bd0*/  @!P3 FADD.FTZ R119, -R119, -RZ ;  /* 0x800000ff7777b221 */ /* 0x000fe20000010100 */
[----:B------:R-:W-:Y:S01]  /*5be0*/  FSETP.GE.FTZ.AND P3, PT, R124, RZ, PT ;  /* 0x000000ff7c00720b */ /* 0x000fe20003f76000 */
[----:B------:R-:W-:Y:S01]  /*5bf0*/  STS [R231+0x22000], R7 ;  /* 0x02200007e7007388 */ /* 0x000fe20000000800 */
[----:B--2---:R-:W-:Y:S05]  /*5c00*/  F2FP.RELU.BF16.PACK_AB R6, R123, R125 ;  /* 0x0000007d7b06723e */ /* 0x004fea00000018ff */
[----:B------:R-:W-:Y:S01]  /*5c10*/  STS [R231+0x22400], R6 ;  /* 0x02240006e7007388 */ /* 0x000fe20000000800 */
[----:B---3--:R-:W-:Y:S05]  /*5c20*/  F2FP.RELU.BF16.PACK_AB R5, R118, R119 ;  /* 0x000000777605723e */ /* 0x008fea00000018ff */
[----:B------:R-:W-:Y:S01]  /*5c30*/  STS [R232+0x22000], R5 ;  /* 0x02200005e8007388 */ /* 0x000fe20000000800 */
[----:B-1----:R-:W-:Y:S05]  /*5c40*/  F2FP.RELU.BF16.PACK_AB R4, R120, R121 ;  /* 0x000000797804723e */ /* 0x002fea00000018ff */
[----:B------:R-:W-:Y:S06]  /*5c50*/  STS [R232+0x22400], R4 ;  /* 0x02240004e8007388 */ /* 0x000fec0000000800 */
[----:B------:R-:W-:Y:S06]  /*5c60*/  LDSM.16.M88.4 R16, [R210+0x8000] ;  /* 0x00800000d210783b */ /* 0x000fec0000000200 */
[----:B------:R-:W1:Y:S06]  /*5c70*/  LDSM.16.M88.4 R8, [R209+0x18000] ;  /* 0x01800000d108783b */ /* 0x000e6c0000000200 */
[----:B------:R-:W2:Y:S06]  /*5c80*/  LDSM.16.M88.4 R84, [R209+0x18800] ;  /* 0x01880000d154783b */ /* 0x000eac0000000200 */
[----:B------:R-:W-:Y:S06]  /*5c90*/  LDSM.16.M88.4 R88, [R211+0x8000] ;  /* 0x00800000d358783b */ /* 0x000fec0000000200 */
[----:B------:R-:W3:Y:S06]  /*5ca0*/  LDSM.16.M88.4 R92, [R2+0x18000] ;  /* 0x01800000025c783b */ /* 0x000eec0000000200 */
[----:B------:R-:W4:Y:S06]  /*5cb0*/  LDSM.16.M88.4 R96, [R2+0x18800] ;  /* 0x018800000260783b */ /* 0x000f2c0000000200 */
[----:B------:R-:W-:Y:S06]  /*5cc0*/  LDSM.16.M88.4 R100, [R215+0x8000] ;  /* 0x00800000d764783b */ /* 0x000fec0000000200 */
[----:B------:R-:W4:Y:S01]  /*5cd0*/  LDSM.16.M88.4 R104, [R208+0x18000] ;  /* 0x01800000d068783b */ /* 0x000f220000000200 */
[C---:B-1----:R-:W-:Y:S05]  /*5ce0*/  HMMA.16816.F32.BF16 R4, R16.reuse, R8, RZ ;  /* 0x000000081004723c */ /* 0x042fea00000418ff */
[----:B------:R-:W-:Y:S03]  /*5cf0*/  LDSM.16.M88.4 R108, [R214+0x8000] ;  /* 0x00800000d66c783b */ /* 0x000fe60000000200 */
        /* <DEDUP_REMOVED lines=18> */
[----:B------:R-:W-:Y:S01]  /*5e20*/  IMAD.U32 R100, RZ, RZ, UR11 ;  /* 0x0000000bff647e24 */ /* 0x000fe2000f8e00ff */
[C---:B------:R-:W-:Y:S01]  /*5e30*/  HMMA.16816.F32.BF16 R4, R108.reuse, R112, R4 ;  /* 0x000000706c04723c */ /* 0x040fe20000041804 */
[----:B------:R-:W-:Y:S04]  /*5e40*/  IMAD.U32 R101, RZ, RZ, UR10 ;  /* 0x0000000aff657e24 */ /* 0x000fe8000f8e00ff */
[C---:B------:R-:W-:Y:S03]  /*5e50*/  LEA R116, P0, R227.reuse, R100, 0x2 ;  /* 0x00000064e3747211 */ /* 0x040fe600078010ff */
[C---:B------:R-:W-:Y:S04]  /*5e60*/  HMMA.16816.F32.BF16 R8, R108.reuse, R114, R8 ;  /* 0x000000726c08723c */ /* 0x040fe80000041808 */
[----:B------:R-:W-:Y:S02]  /*5e70*/  LEA.HI.X.SX32 R117, R227, R101, 0x2, P0 ;  /* 0x00000065e3757211 */ /* 0x000fe400000f16ff */
[----:B------:R-:W4:Y:S01]  /*5e80*/  LDSM.16.M88.4 R100, [R211+0xa000] ;  /* 0x00a00000d364783b */ /* 0x000f220000000200 */
[----:B------:R-:W-:Y:S01]  /*5e90*/  FSETP.GE.FTZ.AND P0, PT, R128, RZ, PT ;  /* 0x000000ff8000720b */ /* 0x000fe20003f16000 */
[C---:B--2---:R-:W-:Y:S04]  /*5ea0*/  HMMA.16816.F32.BF16 R12, R108.reuse, R88, R12 ;  /* 0x000000586c0c723c */ /* 0x044fe8000004180c */
[----:B------:R-:W2:Y:S04]  /*5eb0*/  LDG.E R113, [R116.64] ;  /* 0x0000000474717981 */ /* 0x000ea8000c1e1900 */
[----:B------:R-:W-:Y:S02]  /*5ec0*/  HMMA.16816.F32.BF16 R16, R108, R90, R16 ;  /* 0x0000005a6c10723c */ /* 0x000fe40000041810 */
[----:B------:R-:W4:Y:S06]  /*5ed0*/  LDSM.16.M88.4 R88, [R2+0x1a800] ;  /* 0x01a800000258783b */ /* 0x000f2c0000000200 */
[C---:B---3--:R-:W-:Y:S01]  /*5ee0*/  HMMA.16816.F32.BF16 R4, R92.reuse, R96, R4 ;  /* 0x000000605c04723c */ /* 0x048fe20000041804 */
[----:B------:R-:W3:Y:S06]  /*5ef0*/  LDG.E R112, [R116.64+0x20] ;  /* 0x0000200474707981 */ /* 0x000eec000c1e1900 */
[----:B------:R-:W-:Y:S01]  /*5f00*/  LDSM.16.M88.4 R108, [R208+0x1a000] ;  /* 0x01a00000d06c783b */ /* 0x000fe20000000200 */
[C---:B------:R-:W-:Y:S05]  /*5f10*/  HMMA.16816.F32.BF16 R8, R92.reuse, R98, R8 ;  /* 0x000000625c08723c */ /* 0x040fea0000041808 */
[----:B------:R-:W4:Y:S03]  /*5f20*/  LDSM.16.M88.4 R96, [R215+0xa000] ;  /* 0x00a00000d760783b */ /* 0x000f260000000200 */
[C---:B-1----:R-:W-:Y:S08]  /*5f30*/  HMMA.16816.F32.BF16 R12, R92.reuse, R84, R12 ;  /* 0x000000545c0c723c */ /* 0x042ff0000004180c */
[----:B------:R-:W-:Y:S01]  /*5f40*/  HMMA.16816.F32.BF16 R16, R92, R86, R16 ;  /* 0x000000565c10723c */ /* 0x000fe20000041810 */
[----:B------:R-:W1:Y:S06]  /*5f50*/  LDSM.16.M88.4 R84, [R208+0x1a800] ;  /* 0x01a80000d054783b */ /* 0x000e6c0000000200 */
[----:B------:R-:W-:Y:S01]  /*5f60*/  LDSM.16.M88.4 R92, [R214+0xa000] ;  /* 0x00a00000d65c783b */ /* 0x000fe20000000200 */
[C---:B----4-:R-:W-:Y:S08]  /*5f70*/  HMMA.16816.F32.BF16 R4, R100.reuse, R104, R4 ;  /* 0x000000686404723c */ /* 0x050ff00000041804 */
[C---:B------:R-:W-:Y:S01]  /*5f80*/  HMMA.16816.F32.BF16 R8, R100.reuse, R106, R8 ;  /* 0x0000006a6408723c */ /* 0x040fe20000041808 */
[----:B------:R-:W4:Y:S07]  /*5f90*/  LDSM.16.M88.4 R104, [R3+0x1a000] ;  /* 0x01a000000368783b */ /* 0x000f2e0000000200 */
[C---:B------:R-:W-:Y:S08]  /*5fa0*/  HMMA.16816.F32.BF16 R12, R100.reuse, R88, R12 ;  /* 0x00000058640c723c */ /* 0x040ff0000004180c */
[----:B------:R-:W-:Y:S01]  /*5fb0*/  HMMA.16816.F32.BF16 R16, R100, R90, R16 ;  /* 0x0000005a6410723c */ /* 0x000fe20000041810 */
[----:B------:R-:W4:Y:S06]  /*5fc0*/  LDSM.16.M88.4 R88, [R3+0x1a800] ;  /* 0x01a800000358783b */ /* 0x000f2c0000000200 */
[----:B------:R-:W-:Y:S01]  /*5fd0*/  LDSM.16.M88.4 R100, [R210+0xc000] ;  /* 0x00c00000d264783b */ /* 0x000fe20000000200 */
[C---:B------:R-:W-:Y:S08]  /*5fe0*/  HMMA.16816.F32.BF16 R4, R96.reuse, R108, R4 ;  /* 0x0000006c6004723c */ /* 0x040ff00000041804 */
[C---:B------:R-:W-:Y:S01]  /*5ff0*/  HMMA.16816.F32.BF16 R8, R96.reuse, R110, R8 ;  /* 0x0000006e6008723c */ /* 0x040fe20000041808 */
[----:B------:R-:W4:Y:S07]  /*6000*/  LDSM.16.M88.4 R108, [R209+0x1c000] ;  /* 0x01c00000d16c783b */ /* 0x000f2e0000000200 */
        /* <DEDUP_REMOVED lines=37> */
[----:B------:R-:W2:Y:S06]  /*6260*/  LDSM.16.M88.4 R88, [R2+0x1e800] ;  /* 0x01e800000258783b */ /* 0x000eac0000000200 */
[----:B------:R-:W-:Y:S01]  /*6270*/  LDSM.16.M88.4 R100, [R215+0xe000] ;  /* 0x00e00000d764783b */ /* 0x000fe20000000200 */
[C---:B------:R-:W-:Y:S08]  /*6280*/  HMMA.16816.F32.BF16 R4, R96.reuse, R108, R4 ;  /* 0x0000006c6004723c */ /* 0x040ff00000041804 */
[C---:B------:R-:W-:Y:S01]  /*6290*/  HMMA.16816.F32.BF16 R8, R96.reuse, R110, R8 ;  /* 0x0000006e6008723c */ /* 0x040fe20000041808 */
[----:B------:R-:W3:Y:S07]  /*62a0*/  LDSM.16.M88.4 R108, [R208+0x1e000] ;  /* 0x01e00000d06c783b */ /* 0x000eee0000000200 */
[C---:B-1----:R-:W-:Y:S08]  /*62b0*/  HMMA.16816.F32.BF16 R12, R96.reuse, R84, R12 ;  /* 0x00000054600c723c */ /* 0x042ff0000004180c */
[----:B------:R-:W-:Y:S01]  /*62c0*/  HMMA.16816.F32.BF16 R16, R96, R86, R16 ;  /* 0x000000566010723c */ /* 0x000fe20000041810 */
[----:B------:R-:W1:Y:S06]  /*62d0*/  LDSM.16.M88.4 R84, [R208+0x1e800] ;  /* 0x01e80000d054783b */ /* 0x000e6c0000000200 */
[----:B------:R-:W-:Y:S01]  /*62e0*/  LDSM.16.M88.4 R96, [R214+0xe000] ;  /* 0x00e00000d660783b */ /* 0x000fe20000000200 */
[C---:B----4-:R-:W-:Y:S08]  /*62f0*/  HMMA.16816.F32.BF16 R4, R92.reuse, R104, R4 ;  /* 0x000000685c04723c */ /* 0x050ff00000041804 */
[C---:B------:R-:W-:Y:S01]  /*6300*/  HMMA.16816.F32.BF16 R8, R92.reuse, R106, R8 ;  /* 0x0000006a5c08723c */ /* 0x040fe20000041808 */
[----:B------:R-:W4:Y:S07]  /*6310*/  LDSM.16.M88.4 R104, [R3+0x1e000] ;  /* 0x01e000000368783b */ /* 0x000f2e0000000200 */
[C---:B--2---:R-:W-:Y:S08]  /*6320*/  HMMA.16816.F32.BF16 R12, R92.reuse, R88, R12 ;  /* 0x000000585c0c723c */ /* 0x044ff0000004180c */
[----:B------:R-:W-:Y:S01]  /*6330*/  HMMA.16816.F32.BF16 R16, R92, R90, R16 ;  /* 0x0000005a5c10723c */ /* 0x000fe20000041810 */
[----:B------:R-:W2:Y:S07]  /*6340*/  LDSM.16.M88.4 R88, [R3+0x1e800] ;  /* 0x01e800000358783b */ /* 0x000eae0000000200 */
[C---:B---3--:R-:W-:Y:S08]  /*6350*/  HMMA.16816.F32.BF16 R4, R100.reuse, R108, R4 ;  /* 0x0000006c6404723c */ /* 0x048ff00000041804 */
[C---:B------:R-:W-:Y:S08]  /*6360*/  HMMA.16816.F32.BF16 R8, R100.reuse, R110, R8 ;  /* 0x0000006e6408723c */ /* 0x040ff00000041808 */
[C---:B-1----:R-:W-:Y:S08]  /*6370*/  HMMA.16816.F32.BF16 R12, R100.reuse, R84, R12 ;  /* 0x00000054640c723c */ /* 0x042ff0000004180c */
[----:B------:R-:W-:Y:S08]  /*6380*/  HMMA.16816.F32.BF16 R16, R100, R86, R16 ;  /* 0x000000566410723c */ /* 0x000ff00000041810 */
[C---:B----4-:R-:W-:Y:S08]  /*6390*/  HMMA.16816.F32.BF16 R4, R96.reuse, R104, R4 ;  /* 0x000000686004723c */ /* 0x050ff00000041804 */
[C---:B------:R-:W-:Y:S08]  /*63a0*/  HMMA.16816.F32.BF16 R8, R96.reuse, R106, R8 ;  /* 0x0000006a6008723c */ /* 0x040ff00000041808 */
[C---:B--2---:R-:W-:Y:S08]  /*63b0*/  HMMA.16816.F32.BF16 R12, R96.reuse, R88, R12 ;  /* 0x00000058600c723c */ /* 0x044ff0000004180c */
[----:B------:R-:W-:Y:S04]  /*63c0*/  HMMA.16816.F32.BF16 R16, R96, R90, R16 ;  /* 0x0000005a6010723c */ /* 0x000fe80000041810 */
[C---:B------:R-:W-:Y:S02]  /*63d0*/  FADD.FTZ R84, -R113.reuse, R4 ;  /* 0x0000000471547221 */ /* 0x040fe40000010100 */
[C---:B------:R-:W-:Y:S02]  /*63e0*/  FADD.FTZ R5, -R113.reuse, R5 ;  /* 0x0000000571057221 */ /* 0x040fe40000010100 */
[C---:B------:R-:W-:Y:S01]  /*63f0*/  FADD.FTZ R4, -R113.reuse, R8 ;  /* 0x0000000871047221 */ /* 0x040fe20000010100 */
[-C--:B------:R-:W-:Y:S02]  /*6400*/  FSEL R8, R84, R113.reuse, P2 ;  /* 0x0000007154087208 */ /* 0x080fe40001000000 */
[----:B------:R-:W-:Y:S01]  /*6410*/  FSETP.GE.FTZ.AND P2, PT, R122, RZ, PT ;  /* 0x000000ff7a00720b */ /* 0x000fe20003f56000 */
[----:B------:R-:W-:Y:S01]  /*6420*/  FADD.FTZ R9, -R113, R9 ;  /* 0x0000000971097221 */ /* 0x000fe20000010100 */
[-C--:B------:R-:W-:Y:S01]  /*6430*/  FSEL R5, R5, R113.reuse, P1 ;  /* 0x0000007105057208 */ /* 0x080fe20000800000 */
[----:B------:R-:W-:Y:S01]  /*6440*/  FMUL.FTZ R8, R131, R8 ;  /* 0x0000000883087220 */ /* 0x000fe20000410000 */
[----:B------:R-:W-:Y:S01]  /*6450*/  FSEL R4, R4, R113, P0 ;  /* 0x0000007104047208 */ /* 0x000fe20000000000 */
[C---:B------:R-:W-:Y:S01]  /*6460*/  FADD.FTZ R12, -R113.reuse, R12 ;  /* 0x0000000c710c7221 */ /* 0x040fe20000010100 */
[----:B------:R-:W-:Y:S01]  /*6470*/  FSETP.GE.FTZ.AND P0, PT, R118, RZ, PT ;  /* 0x000000ff7600720b */ /* 0x000fe20003f16000 */
[----:B------:R-:W-:Y:S01]  /*6480*/  FMUL.FTZ R5, R130, R5 ;  /* 0x0000000582057220 */ /* 0x000fe20000410000 */
[----:B------:R-:W-:Y:S01]  /*6490*/  FSETP.GE.FTZ.AND P1, PT, R126, RZ, PT ;  /* 0x000000ff7e00720b */ /* 0x000fe20003f36000 */
[----:B------:R-:W-:Y:S01]  /*64a0*/  FMUL.FTZ R84, R128, R4 ;  /* 0x0000000480547220 */ /* 0x000fe20000410000 */
[-C--:B------:R-:W-:Y:S01]  /*64b0*/  FSEL R12, R12, R113.reuse, P3 ;  /* 0x000000710c0c7208 */ /* 0x080fe20001800000 */
[----:B------:R-:W-:Y:S01]  /*64c0*/  FADD.FTZ R13, -R113, R13 ;  /* 0x0000000d710d7221 */ /* 0x000fe20000010100 */
[----:B------:R-:W-:Y:S01]  /*64d0*/  F2FP.BF16.PACK_AB R4, R5, R8 ;  /* 0x000000080504723e */ /* 0x000fe200000010ff */
[----:B------:R-:W-:Y:S01]  /*64e0*/  FADD.FTZ R16, -R113, R16 ;  /* 0x0000001071107221 */ /* 0x000fe20000010100 */
[-C--:B------:R-:W-:Y:S01]  /*64f0*/  FSEL R9, R9, R113.reuse, P1 ;  /* 0x0000007109097208 */ /* 0x080fe20000800000 */
[C---:B------:R-:W-:Y:S01]  /*6500*/  FADD.FTZ R6, -R112.reuse, R6 ;  /* 0x0000000670067221 */ /* 0x040fe20000010100 */
[----:B------:R-:W-:Y:S01]  /*6510*/  FSETP.GE.FTZ.AND P1, PT, R119, RZ, PT ;  /* 0x000000ff7700720b */ /* 0x000fe20003f36000 */
[----:B------:R1:W-:Y:S01]  /*6520*/  STS [R230+0x20000], R4 ;  /* 0x02000004e6007388 */ /* 0x0003e20000000800 */
[-C--:B------:R-:W-:Y:S01]  /*6530*/  FSEL R13, R13, R113.reuse, P2 ;  /* 0x000000710d0d7208 */ /* 0x080fe20001000000 */
[----:B------:R-:W-:Y:S01]  /*6540*/  FADD.FTZ R11, -R112, R11 ;  /* 0x0000000b700b7221 */ /* 0x000fe20000010100 */
[----:B------:R-:W-:Y:S01]  /*6550*/  FSEL R16, R16, R113, P1 ;  /* 0x0000007110107208 */ /* 0x000fe20000800000 */
[----:B------:R-:W-:Y:S01]  /*6560*/  @P0 FADD.FTZ R113, -R113, R17 ;  /* 0x0000001171710221 */ /* 0x000fe20000010100 */
[----:B------:R-:W-:Y:S01]  /*6570*/  FSETP.GE.FTZ.AND P0, PT, R196, RZ, PT ;  /* 0x000000ffc400720b */ /* 0x000fe20003f16000 */
[----:B------:R-:W-:Y:S01]  /*6580*/  FMUL.FTZ R12, R124, R12 ;  /* 0x0000000c7c0c7220 */ /* 0x000fe20000410000 */
[----:B------:R-:W-:Y:S01]  /*6590*/  FSETP.GE.FTZ.AND P1, PT, R197, RZ, PT ;  /* 0x000000ffc500720b */ /* 0x000fe20003f36000 */
[----:B------:R-:W-:Y:S01]  /*65a0*/  FMUL.FTZ R8, R122, R13 ;  /* 0x0000000d7a087220 */ /* 0x000fe20000410000 */
[----:B------:R-:W-:Y:S01]  /*65b0*/  FSETP.GE.FTZ.AND P2, PT, R123, RZ, PT ;  /* 0x000000ff7b00720b */ /* 0x000fe20003f56000 */
[----:B------:R-:W-:Y:S01]  /*65c0*/  FADD.FTZ R15, -R112, R15 ;  /* 0x0000000f700f7221 */ /* 0x000fe20000010100 */
[----:B------:R-:W-:Y:S01]  /*65d0*/  FSEL R6, R6, R112, P1 ;  /* 0x0000007006067208 */ /* 0x000fe20000800000 */
[----:B------:R-:W-:Y:S01]  /*65e0*/  FMUL.FTZ R9, R126, R9 ;  /* 0x000000097e097220 */ /* 0x000fe20000410000 */
[----:B------:R-:W-:Y:S01]  /*65f0*/  FSETP.GE.FTZ.AND P1, PT, R127, RZ, PT ;  /* 0x000000ff7f00720b */ /* 0x000fe20003f36000 */
[----:B------:R-:W-:Y:S01]  /*6600*/  FADD.FTZ R18, -R112, R18 ;  /* 0x0000001270127221 */ /* 0x000fe20000010100 */
[----:B------:R-:W-:Y:S01]  /*6610*/  F2FP.BF16.PACK_AB R8, R8, R12 ;  /* 0x0000000c0808723e */ /* 0x000fe200000010ff */
[----:B------:R-:W-:Y:S01]  /*6620*/  FMUL.FTZ R13, R197, R6 ;  /* 0x00000006c50d7220 */ /* 0x000fe20000410000 */
[----:B------:R-:W-:Y:S01]  /*6630*/  FSETP.GE.FTZ.AND P3, PT, R125, RZ, PT ;  /* 0x000000ff7d00720b */ /* 0x000fe20003f76000 */
[----:B------:R-:W-:Y:S01]  /*6640*/  FMUL.FTZ R16, R119, R16 ;  /* 0x0000001077107220 */ /* 0x000fe20000410000 */
[----:B------:R-:W-:Y:S01]  /*6650*/  FSEL R15, R15, R112, P2 ;  /* 0x000000700f0f7208 */ /* 0x000fe20001000000 */
[----:B------:R-:W-:Y:S01]  /*6660*/  FMUL.FTZ R113, R118, R113 ;  /* 0x0000007176717220 */ /* 0x000fe20000410000 */
[----:B------:R-:W-:Y:S01]  /*6670*/  F2FP.BF16.PACK_AB R9, R9, R84 ;  /* 0x000000540909723e */ /* 0x000fe200000010ff */
[----:B-1----:R-:W-:Y:S03]  /*6680*/  FADD.FTZ R4, -R112, R7 ;  /* 0x0000000770047221 */ /* 0x002fe60000010100 */
[----:B------:R-:W-:Y:S02]  /*6690*/  F2FP.BF16.PACK_AB R7, R113, R16 ;  /* 0x000000107107723e */ /* 0x000fe400000010ff */
[-C--:B------:R-:W-:Y:S01]  /*66a0*/  FSEL R5, R4, R112.reuse, P0 ;  /* 0x0000007004057208 */ /* 0x080fe20000000000 */
[----:B------:R-:W-:Y:S01]  /*66b0*/  FADD.FTZ R4, -R112, R10 ;  /* 0x0000000a70047221 */ /* 0x000fe20000010100 */
[C---:B------:R-:W-:Y:S03]  /*66c0*/  FSETP.GE.FTZ.AND P0, PT, R129.reuse, RZ, PT ;  /* 0x000000ff8100720b */ /* 0x040fe60003f16000 */
[----:B------:R-:W-:Y:S01]  /*66d0*/  FMUL.FTZ R10, R196, R5 ;  /* 0x00000005c40a7220 */ /* 0x000fe20000410000 */
[----:B------:R-:W-:Y:S01]  /*66e0*/  FSEL R4, R4, R112, P0 ;  /* 0x0000007004047208 */ /* 0x000fe20000000000 */
[----:B------:R-:W-:Y:S01]  /*66f0*/  FADD.FTZ R5, -R112, R14 ;  /* 0x0000000e70057221 */ /* 0x000fe20000010100 */
[----:B------:R-:W-:Y:S03]  /*6700*/  FSETP.GE.FTZ.AND P0, PT, R120, RZ, PT ;  /* 0x000000ff7800720b */ /* 0x000fe60003f16000 */
[----:B------:R-:W-:Y:S01]  /*6710*/  FMUL.FTZ R12, R129, R4 ;  /* 0x00000004810c7220 */ /* 0x000fe20000410000 */
[-C--:B------:R-:W-:Y:S02]  /*6720*/  FSEL R4, R11, R112.reuse, P1 ;  /* 0x000000700b047208 */ /* 0x080fe40000800000 */
[----:B------:R-:W-:Y:S02]  /*6730*/  FSEL R5, R5, R112, P3 ;  /* 0x0000007005057208 */ /* 0x000fe40001800000 */
[----:B------:R-:W-:Y:S01]  /*6740*/  FSETP.GE.FTZ.AND P1, PT, R121, RZ, PT ;  /* 0x000000ff7900720b */ /* 0x000fe20003f36000 */
[----:B------:R-:W-:Y:S01]  /*6750*/  FMUL.FTZ R6, R127, R4 ;  /* 0x000000047f067220 */ /* 0x000fe20000410000 */
[----:B------:R-:W-:Y:S01]  /*6760*/  F2FP.BF16.PACK_AB R4, R10, R13 ;  /* 0x0000000d0a04723e */ /* 0x000fe200000010ff */
[----:B------:R-:W-:Y:S01]  /*6770*/  FMUL.FTZ R10, R125, R5 ;  /* 0x000000057d0a7220 */ /* 0x000fe20000410000 */
[----:B------:R-:W-:Y:S01]  /*6780*/  FSEL R18, R18, R112, P1 ;  /* 0x0000007012127208 */ /* 0x000fe20000800000 */
[----:B------:R-:W-:Y:S01]  /*6790*/  FMUL.FTZ R5, R123, R15 ;  /* 0x0000000f7b057220 */ /* 0x000fe20000410000 */
[----:B------:R-:W-:Y:S01]  /*67a0*/  F2FP.BF16.PACK_AB R6, R6, R12 ;  /* 0x0000000c0606723e */ /* 0x000fe200000010ff */
[----:B------:R1:W-:Y:S01]  /*67b0*/  STS [R230+0x20400], R4 ;  /* 0x02040004e6007388 */ /* 0x0003e20000000800 */
[----:B------:R-:W-:Y:S01]  /*67c0*/  @P0 FADD.FTZ R112, -R112, R19 ;  /* 0x0000001370700221 */ /* 0x000fe20000010100 */
[----:B------:R-:W-:Y:S01]  /*67d0*/  PLOP3.LUT P1, PT, PT, PT, UP1, 0x80, 0x0 ;  /* 0x000000000000781c */ /* 0x000fe20003f2f018 */
[----:B------:R-:W-:Y:S01]  /*67e0*/  FMUL.FTZ R18, R121, R18 ;  /* 0x0000001279127220 */ /* 0x000fe20000410000 */
[----:B------:R-:W-:Y:S01]  /*67f0*/  F2FP.BF16.PACK_AB R5, R5, R10 ;  /* 0x0000000a0505723e */ /* 0x000fe200000010ff */
[----:B------:R-:W-:Y:S01]  /*6800*/  FMUL.FTZ R112, R120, R112 ;  /* 0x0000007078707220 */ /* 0x000fe20000410000 */
[----:B------:R-:W-:Y:S01]  /*6810*/  STS [R233+0x20000], R9 ;  /* 0x02000009e9007388 */ /* 0x000fe20000000800 */
[C---:B------:R-:W-:Y:S04]  /*6820*/  LEA R220, P0, R249.reuse, R220, 0x2 ;  /* 0x000000dcf9dc7211 */ /* 0x040fe800078010ff */
[----:B------:R-:W-:Y:S01]  /*6830*/  LEA.HI.X.SX32 R221, R249, R221, 0x2, P0 ;  /* 0x000000ddf9dd7211 */ /* 0x000fe200000f16ff */
[----:B------:R-:W-:Y:S06]  /*6840*/  STS [R233+0x20400], R6 ;  /* 0x02040006e9007388 */ /* 0x000fec0000000800 */
[----:B------:R-:W-:Y:S06]  /*6850*/  STS [R231+0x20000], R8 ;  /* 0x02000008e7007388 */ /* 0x000fec0000000800 */
[----:B------:R-:W-:Y:S01]  /*6860*/  STS [R231+0x20400], R5 ;  /* 0x02040005e7007388 */ /* 0x000fe20000000800 */
[----:B-1----:R-:W-:Y:S05]  /*6870*/  F2FP.BF16.PACK_AB R4, R112, R18 ;  /* 0x000000127004723e */ /* 0x002fea00000010ff */
[----:B------:R-:W-:Y:S06]  /*6880*/  STS [R232+0x20000], R7 ;  /* 0x02000007e8007388 */ /* 0x000fec0000000800 */
[----:B------:R-:W-:Y:S06]  /*6890*/  STS [R232+0x20400], R4 ;  /* 0x02040004e8007388 */ /* 0x000fec0000000800 */
[----:B------:R-:W-:Y:S06]  /*68a0*/  BAR.SYNC.DEFER_BLOCKING 0x0 ;  /* 0x0000000000007b1d */ /* 0x000fec0000010000 */
[----:B------:R-:W-:Y:S06]  /*68b0*/  LDSM.16.MT88.4 R4, [R213+0x22000] ;  /* 0x02200000d504783b */ /* 0x000fec0000004200 */
[----:B------:R-:W1:Y:S06]  /*68c0*/  LDSM.16.MT88.4 R8, [R0+0x8000] ;  /* 0x008000000008783b */ /* 0x000e6c0000004200 */
[----:B------:R-:W2:Y:S06]  /*68d0*/  LDSM.16.MT88.4 R12, [R212+0x22000] ;  /* 0x02200000d40c783b */ /* 0x000eac0000004200 */
[----:B------:R-:W3:Y:S06]  /*68e0*/  LDSM.16.MT88.4 R16, [R0+0xa000] ;  /* 0x00a000000010783b */ /* 0x000eec0000004200 */
[----:B------:R-:W4:Y:S06]  /*68f0*/  LDSM.16.MT88.4 R84, [R0+0xc000] ;  /* 0x00c000000054783b */ /* 0x000f2c0000004200 */
[----:B------:R-:W3:Y:S06]  /*6900*/  LDSM.16.MT88.4 R88, [R0+0xe000] ;  /* 0x00e000000058783b */ /* 0x000eec0000004200 */
[----:B------:R-:W-:Y:S06]  /*6910*/  LDSM.16.MT88.4 R92, [R0+0x8800] ;  /* 0x00880000005c783b */ /* 0x000fec0000004200 */
[----:B------:R-:W-:Y:S01]  /*6920*/  LDSM.16.MT88.4 R96, [R212+0x22800] ;  /* 0x02280000d460783b */ /* 0x000fe20000004200 */
[-C--:B-1----:R-:W-:Y:S05]  /*6930*/  HMMA.16816.F32.BF16 R20, R4, R8.reuse, R20 ;  /* 0x000000080414723c */ /* 0x082fea0000041814 */
[----:B------:R-:W-:Y:S03]  /*6940*/  LDSM.16.MT88.4 R100, [R0+0xa800] ;  /* 0x00a800000064783b */ /* 0x000fe60000004200 */
[C---:B--2---:R-:W-:Y:S03]  /*6950*/  HMMA.16816.F32.BF16 R24, R12.reuse, R8, R24 ;  /* 0x000000080c18723c */ /* 0x044fe60000041818 */
[----:B------:R-:W-:Y:S06]  /*6960*/  LDSM.16.MT88.4 R104, [R0+0xc800] ;  /* 0x00c800000068783b */ /* 0x000fec0000004200 */
[----:B------:R-:W-:Y:S01]  /*6970*/  LDSM.16.MT88.4 R108, [R0+0xe800] ;  /* 0x00e80000006c783b */ /* 0x000fe20000004200 */
        /* <DEDUP_REMOVED lines=18> */
[----:B------:R-:W2:Y:S06]  /*6aa0*/  LDSM.16.MT88.4 R4, [R213+0x23000] ;  /* 0x02300000d504783b */ /* 0x000eac0000004200 */
[----:B------:R-:W3:Y:S01]  /*6ab0*/  LDSM.16.MT88.4 R88, [R0+0xd000] ;  /* 0x00d000000058783b */ /* 0x000ee20000004200 */
        /* <DEDUP_REMOVED lines=20> */
[----:B------:R-:W4:Y:S06]  /*6c00*/  LDSM.16.MT88.4 R8, [R213+0x23800] ;  /* 0x02380000d508783b */ /* 0x000f2c0000004200 */
[----:B------:R-:W1:Y:S01]  /*6c10*/  LDSM.16.MT88.4 R108, [R0+0xd800] ;  /* 0x00d80000006c783b */ /* 0x000e620000004200 */
[-C--:B--2---:R-:W-:Y:S08]  /*6c20*/  HMMA.16816.F32.BF16 R20, R4, R12.reuse, R20 ;  /* 0x0000000c0414723c */ /* 0x084ff00000041814 */
[C---:B------:R-:W-:Y:S08]  /*6c30*/  HMMA.16816.F32.BF16 R24, R16.reuse, R12, R24 ;  /* 0x0000000c1018723c */ /* 0x040ff00000041818 */
[-C--:B------:R-:W-:Y:S08]  /*6c40*/  HMMA.16816.F32.BF16 R28, R16, R14.reuse, R28 ;  /* 0x0000000e101c723c */ /* 0x080ff0000004181c */
[C---:B------:R-:W-:Y:S01]  /*6c50*/  HMMA.16816.F32.BF16 R32, R4.reuse, R14, R32 ;  /* 0x0000000e0420723c */ /* 0x040fe20000041820 */
[----:B------:R-:W2:Y:S06]  /*6c60*/  LDSM.16.MT88.4 R12, [R0+0xf800] ;  /* 0x00f80000000c783b */ /* 0x000eac0000004200 */
[----:B------:R-:W-:Y:S01]  /*6c70*/  BAR.SYNC.DEFER_BLOCKING 0x0 ;  /* 0x0000000000007b1d */ /* 0x000fe20000010000 */
        /* <DEDUP_REMOVED lines=57> */
[CCC-:B------:R-:W-:Y:S01]  /*7010*/  @!P4 LEA.HI.X R13, R6.reuse, R226.reuse, R7.reuse, 0x1, P6 ;  /* 0x000000e2060dc211 */ /* 0x1c0fe200030f0c07 */
        /* <DEDUP_REMOVED lines=36> */
.L_x_490:
[----:B------:R-:W-:Y:S01]  /*7260*/  LDSM.16.M88.4 R128, [R216] ;  /* 0x00000000d880783b */ /* 0x000fe20000000200 */
[----:B------:R-:W-:Y:S01]  /*7270*/  @UP1 UIADD3 UR12, UP0, UR6, -0x100, URZ ;  /* 0xffffff00060c1890 */ /* 0x000fe2000ff1e03f */
[----:B------:R-:W-:Y:S03]  /*7280*/  IMAD.MOV.U32 R248, RZ, RZ, 0x4 ;  /* 0x00000004fff87424 */ /* 0x000fe600078e00ff */
[----:B------:R-:W2:Y:S01]  /*7290*/  LDSM.16.MT88.4 R16, [R0+0x10000] ;  /* 0x010000000010783b */ /* 0x000ea20000004200 */
[----:B------:R-:W-:Y:S02]  /*72a0*/  @UP1 UIADD3.X UR9, UR7, -0x1, URZ, UP0, !UPT ;  /* 0xffffffff07091890 */ /* 0x000fe400087fe43f */
[----:B------:R-:W-:Y:S02]  /*72b0*/  @UP1 UMOV UR6, UR12 ;  /* 0x0000000c00061c82 */ /* 0x000fe40008000000 */
[----:B------:R-:W3:Y:S01]  /*72c0*/  LDSM.16.M88.4 R124, [R216+0x1000] ;  /* 0x00100000d87c783b */ /* 0x000ee20000000200 */
[----:B------:R-:W-:Y:S02]  /*72d0*/  @UP1 UIADD3 UR11, UP0, UR11, -0x100, URZ ;  /* 0xffffff000b0b1890 */ /* 0x000fe4000ff1e03f */
[----:B------:R-:W-:Y:S02]  /*72e0*/  @UP1 UMOV UR7, UR9 ;  /* 0x0000000900071c82 */ /* 0x000fe40008000000 */
[----:B------:R-:W4:Y:S01]  /*72f0*/  LDSM.16.MT88.4 R96, [R0+0x12000] ;  /* 0x012000000060783b */ /* 0x000f220000004200 */
[----:B------:R-:W-:Y:S04]  /*7300*/  @UP1 UIADD3.X UR10, UR10, -0x1, URZ, UP0, !UPT ;  /* 0xffffffff0a0a1890 */ /* 0x000fe800087fe43f */
[----:B------:R-:W1:Y:S05]  /*7310*/  LDSM.16.MT88.4 R112, [R0+0x14000] ;  /* 0x014000000070783b */ /* 0x000e6a0000004200 */
[----:B------:R-:W1:Y:S05]  /*7320*/  LDSM.16.MT88.4 R196, [R0+0x16000] ;  /* 0x0160000000c4783b */ /* 0x000e6a0000004200 */
[----:B------:R-:W-:Y:S05]  /*7330*/  LDSM.16.M88.4 R200, [R219] ;  /* 0x00000000dbc8783b */ /* 0x000fea0000000200 */
[----:B------:R-:W-:Y:S01]  /*7340*/  LDSM.16.M88.4 R204, [R219+0x1000] ;  /* 0x00100000dbcc783b */ /* 0x000fe20000000200 */
        /* <DEDUP_REMOVED lines=35> */
[----:B------:R-:W-:Y:S07]  /*7580*/  LDSM.16.M88.4 R204, [R217] ;  /* 0x00000000d9cc783b */ /* 0x000fee0000000200 */
[----:B------:R-:W-:Y:S01]  /*7590*/  HMMA.16816.F32.BF16 R128, R200, R198, R128 ;  /* 0x000000c6c880723c */ /* 0x000fe20000041880 */
[----:B------:R-:W1:Y:S05]  /*75a0*/  LDSM.16.MT88.4 R196, [R0+0x11000] ;  /* 0x0110000000c4783b */ /* 0x000e6a0000004200 */
[----:B------:R-:W2:Y:S02]  /*75b0*/  LDSM.16.M88.4 R200, [R217+0x1000] ;  /* 0x00100000d9c8783b */ /* 0x000ea40000000200 */
        /* <DEDUP_REMOVED lines=38> */
[C---:B------:R-:W-:Y:S07]  /*7820*/  HMMA.16816.F32.BF16 R120, R204.reuse, R196, R120 ;  /* 0x000000c4cc78723c */ /* 0x040fee0000041878 */
[----:B------:R-:W-:Y:S01]  /*7830*/  @P1 IMAD.WIDE R196, R227, R248, UR6 ;  /* 0x00000006e3c41e25 */ /* 0x000fe2000f8e02f8 */
[-C--:B------:R-:W-:Y:S04]  /*7840*/  HMMA.16816.F32.BF16 R124, R204, R198.reuse, R124 ;  /* 0x000000c6cc7c723c */ /* 0x080fe8000004187c */
[----:B------:R1:W5:Y:S03]  /*7850*/  @P1 LDG.E R234, [R196.64] ;  /* 0x00000004c4ea1981 */ /* 0x000366000c1e1900 */
[C---:B------:R-:W-:Y:S01]  /*7860*/  IMAD.SHL.U32 R204, R247.reuse, 0x8, RZ ;  /* 0x00000008f7cc7824 */ /* 0x040fe200078e00ff */
[----:B------:R-:W-:Y:S01]  /*7870*/  HMMA.16816.F32.BF16 R128, R200, R198, R128 ;  /* 0x000000c6c880723c */ /* 0x000fe20000041880 */
[----:B------:R1:W5:Y:S03]  /*7880*/  @P1 LDG.E R235, [R196.64+0x20] ;  /* 0x00002004c4eb1981 */ /* 0x000366000c1e1900 */
[C---:B------:R-:W-:Y:S02]  /*7890*/  IMAD.SHL.U32 R205, R247.reuse, 0x10, RZ ;  /* 0x00000010f7cd7824 */ /* 0x040fe400078e00ff */
[----:B------:R2:W-:Y:S01]  /*78a0*/  RED.E.ADD.F32.FTZ.RN.STRONG.GPU [R220.64], R4 ;  /* 0x00000004dc00798e */ /* 0x0005e2000c10e784 */
[----:B------:R-:W-:Y:S02]  /*78b0*/  IMAD R201, R247, 0x18, RZ ;  /* 0x00000018f7c97824 */ /* 0x000fe400078e02ff */
[-C--:B------:R-:W-:Y:S03]  /*78c0*/  LEA R198, P2, R205, R220.reuse, 0x2 ;  /* 0x000000dccdc67211 */ /* 0x080fe600078410ff */
[----:B------:R-:W-:Y:S01]  /*78d0*/  IMAD.SHL.U32 R203, R247, 0x20, RZ ;  /* 0x00000020f7cb7824 */ /* 0x000fe200078e00ff */
[-C--:B------:R-:W-:Y:S01]  /*78e0*/  LEA.HI.X.SX32 R199, R205, R221.reuse, 0x2, P2 ;  /* 0x000000ddcdc77211 */ /* 0x080fe200010f16ff */
[C---:B------:R-:W-:Y:S02]  /*78f0*/  IMAD R206, R247.reuse, 0x28, RZ ;  /* 0x00000028f7ce7824 */ /* 0x040fe400078e02ff */
[----:B------:R-:W-:Y:S01]  /*7900*/  IMAD R202, R247, 0x30, RZ ;  /* 0x00000030f7ca7824 */ /* 0x000fe200078e02ff */
[-C--:B------:R-:W-:Y:S02]  /*7910*/  LEA R200, P2, R203, R220.reuse, 0x2 ;  /* 0x000000dccbc87211 */ /* 0x080fe400078410ff */
        /* <DEDUP_REMOVED lines=304> */
[C---:B------:R-:W-:Y:S02]  /*8c20*/  @!P4 LEA R12, P6, R6.reuse, R224, 0x1 ;  /* 0x000000e0060cc211 */ /* 0x040fe400078c08ff */
        /* <DEDUP_REMOVED lines=51> */
.L_x_491:
[----:B------:R-:W-:Y:S02]  /*8f60*/  UISETP.GT.AND UP0, UPT, UR8, UR13, UPT ;  /* 0x0000000d0800728c */ /* 0x000fe4000bf04270 */
[----:B------:R-:W-:Y:S04]  /*8f70*/  UIADD3 UR8, UR8, -0x1, URZ ;  /* 0xffffffff08087890 */ /* 0x000fe8000fffe03f */
[----:B------:R-:W-:Y:S11]  /*8f80*/  PLOP3.LUT P0, PT, PT, PT, UP0, 0x80, 0x0 ;  /* 0x000000000000781c */ /* 0x000ff60003f0f008 */
[----:B------:R-:W-:Y:S02]  /*8f90*/  @!UPT UIADD3 URZ, URZ, URZ, URZ ;  /* 0x0000003f3f3ff290 */ /* 0x000fe4000fffe03f */
[----:B------:R-:W-:-:S05]  /*8fa0*/  @P0 BRA `(.L_x_492) ;  /* 0xffffb8a000000947 */ /* 0x000fca000383ffff */
[----:B------:R-:W-:Y:S01]  /*8fb0*/  BAR.SYNC.DEFER_BLOCKING 0x0 ;  /* 0x0000000000007b1d */ /* 0x000fe20000010000 */
[----:B------:R-:W-:Y:S01]  /*8fc0*/  FMUL.FTZ R84, R64, c[0x0][0x2dc] ;  /* 0x0000b70040547a20 */ /* 0x000fe20000410000 */
[----:B------:R-:W-:Y:S01]  /*8fd0*/  UISETP.NE.AND UP0, UPT, UR34, -0x1, UPT ;  /* 0xffffffff2200788c */ /* 0x000fe2000bf05270 */
[----:B------:R-:W-:Y:S02]  /*8fe0*/  FMUL.FTZ R64, R62, c[0x0][0x2dc] ;  /* 0x0000b7003e407a20 */ /* 0x000fe40000410000 */
[----:B-1----:R-:W-:Y:S01]  /*8ff0*/  FMUL.FTZ R12, R63, c[0x0][0x2dc] ;  /* 0x0000b7003f0c7a20 */ /* 0x002fe20000410000 */
[----:B------:R-:W-:Y:S01]  /*9000*/  ULDC.64 UR10, c[0x0][0x3a0] ;  /* 0x0000e800000a7ab9 */ /* 0x000fe20000000a00 */
[----:B------:R-:W-:Y:S01]  /*9010*/  FMUL.FTZ R85, R58, c[0x0][0x2dc] ;  /* 0x0000b7003a557a20 */ /* 0x000fe20000410000 */
[----:B------:R-:W-:Y:S01]  /*9020*/  PLOP3.LUT P0, PT, PT, PT, UP0, 0x80, 0x0 ;  /* 0x000000000000781c */ /* 0x000fe20003f0f008 */
[----:B------:R-:W-:Y:S01]  /*9030*/  FMUL.FTZ R16, R59, c[0x0][0x2dc] ;  /* 0x0000b7003b107a20 */ /* 0x000fe20000410000 */
[----:B------:R-:W-:Y:S01]  /*9040*/  F2FP.BF16.PACK_AB R12, R12, R64 ;  /* 0x000000400c0c723e */ /* 0x000fe200000010ff */
[----:B------:R-:W-:-:S02]  /*9050*/  FMUL.FTZ R15, R65, c[0x0][0x2dc] ;  /* 0x0000b700410f7a20 */ /* 0x000fc40000410000 */
[----:B------:R-:W-:Y:S01]  /*9060*/  FMUL.FTZ R132, R132, c[0x0][0x2e0] ;  /* 0x0000b80084847a20 */ /* 0x000fe20000410000 */
[----:B------:R-:W-:Y:S01]  /*9070*/  F2FP.BF16.PACK_AB R16, R16, R85 ;  /* 0x000000551010723e */ /* 0x000fe200000010ff */
[----:B------:R-:W-:Y:S01]  /*9080*/  FMUL.FTZ R63, R133, c[0x0][0x2e0] ;  /* 0x0000b800853f7a20 */ /* 0x000fe20000410000 */
[----:B------:R-:W-:Y:S01]  /*9090*/  F2FP.BF16.PACK_AB R15, R15, R84 ;  /* 0x000000540f0f723e */ /* 0x000fe200000010ff */
[----:B------:R-:W-:Y:S01]  /*90a0*/  FMUL.FTZ R134, R134, c[0x0][0x2e0] ;  /* 0x0000b80086867a20 */ /* 0x000fe20000410000 */
[----:B------:R-:W-:Y:S01]  /*90b0*/  @UP0 UIADD3 UR8, UR33, UR34, URZ ;  /* 0x0000002221080290 */ /* 0x000fe2000fffe03f */
[----:B------:R-:W-:Y:S01]  /*90c0*/  FMUL.FTZ R62, R135, c[0x0][0x2e0] ;  /* 0x0000b800873e7a20 */ /* 0x000fe20000410000 */
[----:B------:R-:W-:Y:S01]  /*90d0*/  F2FP.BF16.PACK_AB R63, R63, R132 ;  /* 0x000000843f3f723e */ /* 0x000fe200000010ff */
[----:B------:R-:W-:Y:S01]  /*90e0*/  FMUL.FTZ R65, R60, c[0x0][0x2dc] ;  /* 0x0000b7003c417a20 */ /* 0x000fe20000410000 */
[----:B------:R-:W-:Y:S01]  /*90f0*/  @UP0 UIMAD.WIDE.U32 UR6, UR8, UR10, URZ ;  /* 0x0000000a080602a5 */ /* 0x000fe2000f8e003f */
        /* <DEDUP_REMOVED lines=11> */
[----:B------:R-:W-:Y:S01]  /*91b0*/  @UP0 UIMAD UR14, UR8, UR11, UR7 ;  /* 0x0000000b080e02a4 */ /* 0x000fe2000f8e0207 */
        /* <DEDUP_REMOVED lines=11> */
[----:B------:R-:W-:Y:S01]  /*9270*/  @UP0 UMOV UR13, UR6 ;  /* 0x00000006000d0c82 */ /* 0x000fe20008000000 */
[----:B------:R-:W-:Y:S01]  /*9280*/  FMUL.FTZ R87, R54, c[0x0][0x2dc] ;  /* 0x0000b70036577a20 */ /* 0x000fe20000410000 */
[----:B------:R-:W-:Y:S01]  /*9290*/  F2FP.BF16.PACK_AB R60, R60, R138 ;  /* 0x0000008a3c3c723e */ /* 0x000fe200000010ff */
[----:B------:R-:W-:Y:S01]  /*92a0*/  FMUL.FTZ R18, R55, c[0x0][0x2dc] ;  /* 0x0000b70037127a20 */ /* 0x000fe20000410000 */
[----:B------:R1:W-:Y:S01]  /*92b0*/  STS [R242+0x1000], R61 ;  /* 0x0010003df2007388 */ /* 0x0003e20000000800 */
[----:B------:R-:W-:-:S02]  /*92c0*/  FMUL.FTZ R140, R140, c[0x0][0x2e0] ;  /* 0x0000b8008c8c7a20 */ /* 0x000fc40000410000 */
[----:B------:R-:W-:Y:S01]  /*92d0*/  FMUL.FTZ R57, R141, c[0x0][0x2e0] ;  /* 0x0000b8008d397a20 */ /* 0x000fe20000410000 */
[----:B------:R1:W-:Y:S01]  /*92e0*/  STS [R242+0x1400], R60 ;  /* 0x0014003cf2007388 */ /* 0x0003e20000000800 */
[----:B------:R-:W-:Y:S01]  /*92f0*/  FMUL.FTZ R142, R142, c[0x0][0x2e0] ;  /* 0x0000b8008e8e7a20 */ /* 0x000fe20000410000 */
[----:B------:R-:W-:Y:S01]  /*9300*/  F2FP.BF16.PACK_AB R18, R18, R87 ;  /* 0x000000571212723e */ /* 0x000fe200000010ff */
[----:B------:R-:W-:Y:S01]  /*9310*/  FMUL.FTZ R56, R143, c[0x0][0x2e0] ;  /* 0x0000b8008f387a20 */ /* 0x000fe20000410000 */
[----:B------:R-:W-:Y:S01]  /*9320*/  F2FP.BF16.PACK_AB R57, R57, R140 ;  /* 0x0000008c3939723e */ /* 0x000fe200000010ff */
[----:B------:R-:W-:Y:S02]  /*9330*/  FMUL.FTZ R91, R50, c[0x0][0x2dc] ;  /* 0x0000b700325b7a20 */ /* 0x000fe40000410000 */
        /* <DEDUP_REMOVED lines=10> */
[----:B------:R-:W-:-:S02]  /*93e0*/  FMUL.FTZ R107, R23, c[0x0][0x2dc] ;  /* 0x0000b700176b7a20 */ /* 0x000fc40000410000 */
[----:B------:R-:W-:Y:S01]  /*93f0*/  FMUL.FTZ R88, R52, c[0x0][0x2dc] ;  /* 0x0000b70034587a20 */ /* 0x000fe20000410000 */
[----:B------:R-:W-:Y:S01]  /*9400*/  F2FP.BF16.PACK_AB R54, R54, R150 ;  /* 0x000000963636723e */ /* 0x000fe200000010ff */
[----:B------:R-:W-:Y:S01]  /*9410*/  FMUL.FTZ R19, R53, c[0x0][0x2dc] ;  /* 0x0000b70035137a20 */ /* 0x000fe20000410000 */
[----:B------:R1:W-:Y:S01]  /*9420*/  STS [R242+0x2000], R55 ;  /* 0x00200037f2007388 */ /* 0x0003e20000000800 */
[----:B------:R-:W-:Y:S02]  /*9430*/  FMUL.FTZ R160, R160, c[0x0][0x2e0] ;  /* 0x0000b800a0a07a20 */ /* 0x000fe40000410000 */
[----:B------:R-:W-:Y:S01]  /*9440*/  FMUL.FTZ R51, R161, c[0x0][0x2e0] ;  /* 0x0000b800a1337a20 */ /* 0x000fe20000410000 */
[----:B------:R1:W-:Y:S01]  /*9450*/  STS [R242+0x2400], R54 ;  /* 0x00240036f2007388 */ /* 0x0003e20000000800 */
[----:B------:R-:W-:Y:S01]  /*9460*/  FMUL.FTZ R162, R162, c[0x0][0x2e0] ;  /* 0x0000b800a2a27a20 */ /* 0x000fe20000410000 */
[----:B------:R-:W-:Y:S01]  /*9470*/  F2FP.BF16.PACK_AB R19, R19, R88 ;  /* 0x000000581313723e */ /* 0x000fe200000010ff */
        /* <DEDUP_REMOVED lines=128> */
[----:B------:R1:W-:Y:S01]  /*9c80*/  STS [R243+0x7000], R188 ;  /* 0x007000bcf3007388 */ /* 0x0003e20000000800 */
[----:B------:R-:W-:-:S02]  /*9c90*/  FMUL.FTZ R68, R68, c[0x0][0x2dc] ;  /* 0x0000b70044447a20 */ /* 0x000fc40000410000 */
        /* <DEDUP_REMOVED lines=30> */
[----:B------:R-:W-:-:S03]  /*9e80*/  F2FP.BF16.PACK_AB R5, R5, R76 ;  /* 0x0000004c0505723e */ /* 0x000fc600000010ff */
[----:B------:R1:W-:Y:S01]  /*9e90*/  STS [R243+0x9400], R28 ;  /* 0x0094001cf3007388 */ /* 0x0003e20000000800 */
[----:B------:R-:W-:-:S03]  /*9ea0*/  F2FP.BF16.PACK_AB R4, R4, R78 ;  /* 0x0000004e0404723e */ /* 0x000fc600000010ff */
        /* <DEDUP_REMOVED lines=29> */
[----:B------:R-:W-:Y:S02]  /*a080*/  UIMAD UR10, UR33, UR9, UR10 ;  /* 0x00000009210a72a4 */ /* 0x000fe4000f8e020a */
[----:B------:R-:W-:Y:S02]  /*a090*/  USHF.R.S32.HI UR11, URZ, 0x1f, UR35 ;  /* 0x0000001f3f0b7899 */ /* 0x000fe40008011423 */
[----:B------:R-:W-:Y:S02]  /*a0a0*/  UIADD3 UR7, UR7, UR10, URZ ;  /* 0x0000000a07077290 */ /* 0x000fe4000fffe03f */
[----:B------:R-:W-:-:S02]  /*a0b0*/  ULDC.64 UR8, c[0x0][0x388] ;  /* 0x0000e20000087ab9 */ /* 0x000fc40000000a00 */
[----:B------:R-:W-:Y:S02]  /*a0c0*/  UIMAD UR10, UR11, UR8, URZ ;  /* 0x000000080b0a72a4 */ /* 0x000fe4000f8e023f */
[----:B------:R-:W-:Y:S02]  /*a0d0*/  UIMAD.WIDE.U32 UR6, UR35, UR8, UR6 ;  /* 0x00000008230672a5 */ /* 0x000fe4000f8e0006 */
[----:B------:R-:W-:-:S04]  /*a0e0*/  UIMAD UR9, UR35, UR9, UR10 ;  /* 0x00000009230972a4 */ /* 0x000fc8000f8e020a */
[----:B------:R-:W-:Y:S02]  /*a0f0*/  UIADD3 UR14, UR7, UR9, URZ ;  /* 0x00000009070e7290 */ /* 0x000fe4000fffe03f */
[----:B------:R-:W-:Y:S02]  /*a100*/  UMOV UR13, UR6 ;  /* 0x00000006000d7c82 */ /* 0x000fe40008000000 */
.L_x_493:
        /* <DEDUP_REMOVED lines=10> */
[----:B------:R-:W-:Y:S02]  /*a1b0*/  UIMAD UR10, UR33, UR9, UR10 ;  /* 0x00000009210a72a4 */ /* 0x000fe4000f8e020a */
[----:B------:R-:W-:-:S02]  /*a1c0*/  USHF.R.S32.HI UR11, URZ, 0x1f, UR35 ;  /* 0x0000001f3f0b7899 */ /* 0x000fc40008011423 */
[----:B------:R-:W-:Y:S02]  /*a1d0*/  UIADD3 UR7, UR7, UR10, URZ ;  /* 0x0000000a07077290 */ /* 0x000fe4000fffe03f */
[----:B------:R-:W-:Y:S02]  /*a1e0*/  ULDC.64 UR8, c[0x0][0x390] ;  /* 0x0000e40000087ab9 */ /* 0x000fe40000000a00 */
[----:B------:R-:W-:Y:S02]  /*a1f0*/  UIMAD UR10, UR11, UR8, URZ ;  /* 0x000000080b0a72a4 */ /* 0x000fe4000f8e023f */
[----:B------:R-:W-:Y:S02]  /*a200*/  UIMAD.WIDE.U32 UR6, UR35, UR8, UR6 ;  /* 0x00000008230672a5 */ /* 0x000fe4000f8e0006 */
[----:B------:R-:W-:-:S04]  /*a210*/  UIMAD UR9, UR35, UR9, UR10 ;  /* 0x00000009230972a4 */ /* 0x000fc8000f8e020a */
[----:B------:R-:W-:Y:S02]  /*a220*/  UIADD3 UR12, UR7, UR9, URZ ;  /* 0x00000009070c7290 */ /* 0x000fe4000fffe03f */
[----:B------:R-:W-:Y:S02]  /*a230*/  UMOV UR11, UR6 ;  /* 0x00000006000b7c82 */ /* 0x000fe40008000000 */
.L_x_494:
[----:B------:R-:W-:Y:S01]  /*a240*/  BAR.SYNC.DEFER_BLOCKING 0x0 ;  /* 0x0000000000007b1d */ /* 0x000fe20000010000 */
[----:B------:R-:W-:Y:S01]  /*a250*/  USHF.L.U32 UR6, UR30, 0x6, URZ ;  /* 0x000000061e067899 */ /* 0x000fe2000800063f */
[--C-:B-1----:R-:W-:Y:S01]  /*a260*/  SHF.R.S32.HI R7, RZ, 0x1f, R228.reuse ;  /* 0x0000001fff077819 */ /* 0x102fe200000114e4 */
        /* <DEDUP_REMOVED lines=40> */
[----:B------:R-:W-:Y:S01]  /*a4f0*/  ISETP.GE.AND P1, PT, R236, c[0x0][0x220], PT ;  /* 0x00008800ec007a0c */ /* 0x000fe20003f26270 */
[----:B------:R-:W-:Y:S01]  /*a500*/  IMAD.WIDE.U32 R10, R239, c[0x0][0x3a0], R4 ;  /* 0x0000e800ef0a7a25 */ /* 0x000fe200078e0004 */
[----:B------:R-:W4:Y:S01]  /*a510*/  LDS.128 R20, [R222+0x16000] ;  /* 0x01600000de147984 */ /* 0x000f220000000c00 */
[----:B------:R-:W-:-:S02]  /*a520*/  ISETP.GE.AND P0, PT, R238, c[0x0][0x220], PT ;  /* 0x00008800ee007a0c */ /* 0x000fc40003f06270 */
[----:B------:R-:W-:Y:S01]  /*a530*/  IMAD R4, R239, c[0x0][0x3a4], R15 ;  /* 0x0000e900ef047a24 */ /* 0x000fe200078e020f */
[----:B------:R-:W1:Y:S03]  /*a540*/  @!P3 LDS.128 R16, [R222+0x10000] ;  /* 0x01000000de10b984 */ /* 0x000e660000000c00 */
[----:B------:R-:W-:Y:S01]  /*a550*/  IMAD.IADD R5, R4, 0x1, R11 ;  /* 0x0000000104057824 */ /* 0x000fe200078e020b */
[----:B------:R-:W-:-:S04]  /*a560*/  LEA R4, P4, R10, c[0x0][0x340], 0x1 ;  /* 0x0000d0000a047a11 */ /* 0x000fc800078808ff */
[----:B------:R-:W-:-:S05]  /*a570*/  LEA.HI.X R5, R10, c[0x0][0x344], R5, 0x1, P4 ;  /* 0x0000d1000a057a11 */ /* 0x000fca00020f0c05 */
[----:B--2---:R2:W-:Y:S04]  /*a580*/  @!P2 STG.E.128 [R4.64+0x80], R28 ;  /* 0x0000801c0400a986 */ /* 0x0045e8000c101d04 */
[----:B---3--:R2:W-:Y:S04]  /*a590*/  @!P1 STG.E.128 [R4.64+0x100], R24 ;  /* 0x0001001804009986 */ /* 0x0085e8000c101d04 */
[----:B----4-:R2:W-:Y:S04]  /*a5a0*/  @!P0 STG.E.128 [R4.64+0x180], R20 ;  /* 0x0001801404008986 */ /* 0x0105e8000c101d04 */
[----:B-1----:R2:W-:Y:S02]  /*a5b0*/  @!P3 STG.E.128 [R4.64], R16 ;  /* 0x000000100400b986 */ /* 0x0025e4000c101d04 */
.L_x_496:
[----:B--23--:R-:W-:Y:S05]  /*a5c0*/  BSYNC B0 ;  /* 0x0000000000007941 */ /* 0x00cfea0003800000 */
.L_x_495:
        /* <DEDUP_REMOVED lines=20> */
[----:B-1----:R2:W-:Y:S02]  /*a710*/  @!P0 STG.E.128 [R4.64+0x180], R32 ;  /* 0x0001802004008986 */ /* 0x0025e4000c101d04 */
.L_x_498:
[----:B------:R-:W-:Y:S05]  /*a720*/  BSYNC B0 ;  /* 0x0000000000007941 */ /* 0x000fea0003800000 */
.L_x_497:
        /* <DEDUP_REMOVED lines=31> */
.L_x_500:
[----:B------:R-:W-:Y:S05]  /*a920*/  BSYNC B0 ;  /* 0x0000000000007941 */ /* 0x000fea0003800000 */
.L_x_499:
        /* <DEDUP_REMOVED lines=18> */
.L_x_473:
[----:B------:R-:W-:Y:S05]  /*aa50*/  BSYNC B1 ;  /* 0x0000000000017941 */ /* 0x000fea0003800000 */
.L_x_459:
        /* <DEDUP_REMOVED lines=12> */
.L_x_501:
[----:B------:R-:W-:Y:S05]  /*ab20*/  EXIT ;  /* 0x000000000000794d */ /* 0x000fea0003800000 */
.L_x_503:
        /* <DEDUP_REMOVED lines=13> */
.L_x_1031:


//--------------------- .text._ZN5flash44flash_bwd_dq_dk_dv_loop_seqk_parallel_kernelI23Flash_bwd_kernel_traitsILi256ELi64ELi64ELi8ELi4ELi2ELi2ELb0ELb1EN7cutlass10bfloat16_tE19Flash_kernel_traitsILi256ELi64ELi64ELi8ES3_EELb0ELb1ELb0ELb0ELb0ELb0ELb1EEEvNS_16Flash_bwd_paramsE --------------------------
	.section	.text._ZN5flash44flash_bwd_dq_dk_dv_loop_seqk_parallel_kernelI23Flash_bwd_kernel_traitsILi256ELi64ELi64ELi8ELi4ELi2ELi2ELb0ELb1EN7cutlass10bfloat16_tE19Flash_kernel_traitsILi256ELi64ELi64ELi8ES3_EELb0ELb1ELb0ELb0ELb0ELb0ELb1EEEvNS_16Flash_bwd_paramsE,"ax",@progbits
	.sectioninfo	@"SHI_REGISTERS=255"
	.align	128
        .global         _ZN5flash44flash_bwd_dq_dk_dv_loop_seqk_parallel_kernelI23Flash_bwd_kernel_traitsILi256ELi64ELi64ELi8ELi4ELi2ELi2ELb0ELb1EN7cutlass10bfloat16_tE19Flash_kernel_traitsILi256ELi64ELi64ELi8ES3_EELb0ELb1ELb0ELb0ELb0ELb0ELb1EEEvNS_16Flash_bwd_paramsE
        .type           _ZN5flash44flash_bwd_dq_dk_dv_loop_seqk_parallel_kernelI23Flash_bwd_kernel_traitsILi256ELi64ELi64ELi8ELi4ELi2ELi2ELb0ELb1EN7cutlass10bfloat16_tE19Flash_kernel_traitsILi256ELi64ELi64ELi8ES3_EELb0ELb1ELb0ELb0ELb0ELb0ELb1EEEvNS_16Flash_bwd_paramsE,@function
        .size           _ZN5flash44flash_bwd_dq_dk_dv_loop_seqk_parallel_kernelI23Flash_bwd_kernel_traitsILi256ELi64ELi64ELi8ELi4ELi2ELi2ELb0ELb1EN7cutlass10bfloat16_tE19Flash_kernel_traitsILi256ELi64ELi64ELi8ES3_EELb0ELb1ELb0ELb0ELb0ELb0ELb1EEEvNS_16Flash_bwd_paramsE,(.L_x_1032 - _ZN5flash44flash_bwd_dq_dk_dv_loop_seqk_parallel_kernelI23Flash_bwd_kernel_traitsILi256ELi64ELi64ELi8ELi4ELi2ELi2ELb0ELb1EN7cutlass10bfloat16_tE19Flash_kernel_traitsILi256ELi64ELi64ELi8ES3_EELb0ELb1ELb0ELb0ELb0ELb0ELb1EEEvNS_16Flash_bwd_paramsE)
        .other          _ZN5flash44flash_bwd_dq_dk_dv_loop_seqk_parallel_kernelI23Flash_bwd_kernel_traitsILi256ELi64ELi64ELi8ELi4ELi2ELi2ELb0ELb1EN7cutlass10bfloat16_tE19Flash_kernel_traitsILi256ELi64ELi64ELi8ES3_EELb0ELb1ELb0ELb0ELb0ELb0ELb1EEEvNS_16Flash_bwd_paramsE,@"STO_CUDA_ENTRY STV_DEFAULT"
_ZN5flash44flash_bwd_dq_dk_dv_loop_seqk_parallel_kernelI23Flash_bwd_kernel_traitsILi256ELi64ELi64ELi8ELi4ELi2ELi2ELb0ELb1EN7cutlass10bfloat16_tE19Flash_kernel_traitsILi256ELi64ELi64ELi8ES3_EELb0ELb1ELb0ELb0ELb0ELb0ELb1EEEvNS_16Flash_bwd_paramsE:
.text._ZN5flash44flash_bwd_dq_dk_dv_loop_seqk_parallel_kernelI23Flash_bwd_kernel_traitsILi256ELi64ELi64ELi8ELi4ELi2ELi2ELb0ELb1EN7cutlass10bfloat16_tE19Flash_kernel_traitsILi256ELi64ELi64ELi8ES3_EELb0ELb1ELb0ELb0ELb0ELb0ELb1EEEvNS_16Flash_bwd_paramsE:
        /* <DEDUP_REMOVED lines=39> */
[----:B------:R-:W-:Y:S01]  /*0270*/  SHF.R.S32.HI R5, RZ, 0x4, R0 ;  /* 0x00000004ff057819 */ /* 0x000fe20000011400 */
[----:B------:R-:W-:Y:S01]  /*0280*/  UIMAD UR6, UR33, UR11, UR34 ;  /* 0x0000000b210672a4 */ /* 0x000fe2000f8e0222 */
[----:B------:R-:W-:Y:S01]  /*0290*/  LOP3.LUT R7, R7, 0xfffffffc, RZ, 0xc0, !PT ;  /* 0xfffffffc07077812 */ /* 0x000fe200078ec0ff */
[----:B------:R-:W-:Y:S01]  /*02a0*/  @!UP5 UIMAD UR7, UR33, UR13, UR34 ;  /* 0x0000000d2107d2a4 */ /* 0x000fe2000f8e0222 */
[----:B------:R-:W-:Y:S01]  /*02b0*/  LOP3.LUT R3, R3, 0xfffffffe, RZ, 0xc0, !PT ;  /* 0xfffffffe03037812 */ /* 0x000fe200078ec0ff */
[----:B------:R-:W-:Y:S01]  /*02c0*/  USHF.L.U32 UR44, UR45, 0x6, URZ ;  /* 0x000000062d2c7899 */ /* 0x000fe2000800063f */
[----:B------:R-:W-:Y:S01]  /*02d0*/  LEA.HI R4, R0, R5, RZ, 0x1 ;  /* 0x0000000500047211 */ /* 0x000fe200078f08ff */
[----:B------:R-:W-:Y:S01]  /*02e0*/  IMAD.IADD R6, R2, 0x1, -R7 ;  /* 0x0000000102067824 */ /* 0x000fe200078e0a07 */
[----:B------:R-:W-:Y:S01]  /*02f0*/  LOP3.LUT R0, R0, 0xfffffff0, RZ, 0xc0, !PT ;  /* 0xfffffff000007812 */ /* 0x000fe200078ec0ff */
[----:B------:R-:W-:Y:S01]  /*0300*/  IMAD.IADD R3, R2, 0x1, -R3 ;  /* 0x0000000102037824 */ /* 0x000fe200078e0a03 */
[CC--:B------:R-:W-:Y:S01]  /*0310*/  LEA.HI R2, R14.reuse, R13.reuse, RZ, 0x2 ;  /* 0x0000000d0e027211 */ /* 0x0c0fe200078f10ff */
[----:B------:R-:W-:Y:S01]  /*0320*/  ULDC UR48, c[0x0][0x214] ;  /* 0x0000850000307ab9 */ /* 0x000fe20000000800 */
[----:B------:R-:W-:Y:S01]  /*0330*/  LEA.HI R7, R14, R13, RZ, 0x3 ;  /* 0x0000000d0e077211 */ /* 0x000fe200078f18ff */
[----:B------:R-:W-:Y:S01]  /*0340*/  IMAD.IADD R9, R13, 0x1, -R0 ;  /* 0x000000010d097824 */ /* 0x000fe200078e0a00 */
[--C-:B------:R-:W-:Y:S01]  /*0350*/  SHF.R.S32.HI R8, RZ, 0x2, R2.reuse ;  /* 0x00000002ff087819 */ /* 0x100fe20000011402 */
[----:B------:R-:W-:Y:S01]  /*0360*/  ULDC UR55, c[0x0][0x1c8] ;  /* 0x0000720000377ab9 */ /* 0x000fe20000000800 */
[----:B------:R-:W-:Y:S01]  /*0370*/  SHF.R.S32.HI R11, RZ, 0x1f, R2 ;  /* 0x0000001fff0b7819 */ /* 0x000fe20000011402 */
[----:B------:R-:W-:Y:S01]  /*0380*/  ULDC.U8 UR10, c[0x0][0x3d0] ;  /* 0x0000f400000a7ab9 */ /* 0x000fe20000000000 */
[----:B------:R-:W-:Y:S01]  /*0390*/  LOP3.LUT R4, R4, 0xfffffffe, RZ, 0xc0, !PT ;  /* 0xfffffffe04047812 */ /* 0x000fe200078ec0ff */
[----:B------:R-:W-:Y:S01]  /*03a0*/  ULDC UR49, c[0x0][0x224] ;  /* 0x0000890000317ab9 */ /* 0x000fe20000000800 */
[----:B------:R-:W-:Y:S01]  /*03b0*/  LOP3.LUT R16, R7, 0xfffffff8, RZ, 0xc0, !PT ;  /* 0xfffffff807107812 */ /* 0x000fe200078ec0ff */
[----:B------:R-:W-:Y:S01]  /*03c0*/  @UP5 UIMAD UR53, UR33, UR48, URZ ;  /* 0x00000030213552a4 */ /* 0x000fe2000f8e023f */
[----:B------:R-:W-:Y:S01]  /*03d0*/  LEA.HI R11, R11, R8, RZ, 0x3 ;  /* 0x000000080b0b7211 */ /* 0x000fe200078f18ff */
[----:B------:R-:W-:Y:S01]  /*03e0*/  IMAD.IADD R4, R5, 0x1, -R4 ;  /* 0x0000000105047824 */ /* 0x000fe200078e0a04 */
[----:B------:R-:W-:Y:S01]  /*03f0*/  SHF.R.S32.HI R0, RZ, 0x1f, R9 ;  /* 0x0000001fff007819 */ /* 0x000fe20000011409 */
[----:B------:R-:W-:Y:S01]  /*0400*/  IMAD.IADD R16, R13, 0x1, -R16 ;  /* 0x000000010d107824 */ /* 0x000fe200078e0a10 */
[----:B------:R-:W-:Y:S01]  /*0410*/  LOP3.LUT R11, R11, 0xfffffff8, RZ, 0xc0, !PT ;  /* 0xfffffff80b0b7812 */ /* 0x000fe200078ec0ff */
[----:B------:R-:W-:Y:S01]  /*0420*/  UMOV UR39, URZ ;  /* 0x0000003f00277c82 */ /* 0x000fe20008000000 */
[----:B------:R-:W-:Y:S01]  /*0430*/  LEA.HI R5, R0, R9, RZ, 0x3 ;  /* 0x0000000900057211 */ /* 0x000fe200078f18ff */
[----:B------:R-:W-:Y:S01]  /*0440*/  IMAD.SHL.U32 R230, R16, 0x8, RZ ;  /* 0x0000000810e67824 */ /* 0x000fe200078e00ff */
[----:B------:R-:W-:Y:S01]  /*0450*/  SHF.R.S32.HI R229, RZ, 0x3, R7 ;  /* 0x00000003ffe57819 */ /* 0x000fe20000011407 */
[----:B------:R-:W-:Y:S01]  /*0460*/  IMAD.IADD R11, R8, 0x1, -R11 ;  /* 0x00000001080b7824 */ /* 0x000fe200078e0a0b */
[C---:B------:R-:W-:Y:S01]  /*0470*/  LOP3.LUT R12, R5.reuse, 0xfffffff8, RZ, 0xc0, !PT ;  /* 0xfffffff8050c7812 */ /* 0x040fe200078ec0ff */
[----:B------:R-:W-:Y:S01]  /*0480*/  IMAD.SHL.U32 R5, R5, 0x40, RZ ;  /* 0x0000004005057824 */ /* 0x000fe200078e00ff */
[C---:B------:R-:W-:Y:S01]  /*0490*/  LOP3.LUT P4, RZ, R16.reuse, 0x4, RZ, 0xc0, !PT ;  /* 0x0000000410ff7812 */ /* 0x040fe2000788c0ff */
[----:B------:R-:W-:Y:S01]  /*04a0*/  IMAD.SHL.U32 R17, R229, 0x40, RZ ;  /* 0x00000040e5117824 */ /* 0x000fe200078e00ff */
[C---:B------:R-:W-:Y:S01]  /*04b0*/  LOP3.LUT P3, RZ, R16.reuse, 0x2, RZ, 0xc0, !PT ;  /* 0x0000000210ff7812 */ /* 0x040fe2000786c0ff */
[----:B------:R-:W-:Y:S01]  /*04c0*/  IMAD.SHL.U32 R16, R16, 0x40, RZ ;  /* 0x0000004010107824 */ /* 0x000fe200078e00ff */
[----:B------:R-:W-:Y:S01]  /*04d0*/  LOP3.LUT R0, R11, 0x1, RZ, 0xc0, !PT ;  /* 0x000000010b007812 */ /* 0x000fe200078ec0ff */
[----:B------:R-:W-:Y:S01]  /*04e0*/  IMAD.IADD R12, R9, 0x1, -R12 ;  /* 0x00000001090c7824 */ /* 0x000fe200078e0a0c */
[----:B------:R-:W-:Y:S01]  /*04f0*/  LOP3.LUT R17, R17, 0x1c0, RZ, 0xc0, !PT ;  /* 0x000001c011117812 */ /* 0x000fe200078ec0ff */
[----:B------:R-:W-:Y:S01]  /*0500*/  IMAD.SHL.U32 R9, R3, 0x10, RZ ;  /* 0x0000001003097824 */ /* 0x000fe200078e00ff */
[----:B------:R-:W-:Y:S01]  /*0510*/  LOP3.LUT R16, R16, 0x1c0, RZ, 0xc0, !PT ;  /* 0x000001c010107812 */ /* 0x000fe200078ec0ff */
[----:B------:R-:W-:Y:S01]  /*0520*/  ULDC.64 UR4, c[0x0][0x118] ;  /* 0x0000460000047ab9 */ /* 0x000fe20000000a00 */
[----:B------:R-:W-:Y:S01]  /*0530*/  ISETP.NE.U32.AND P0, PT, R0, 0x1, PT ;  /* 0x000000010000780c */ /* 0x000fe20003f05070 */
[----:B------:R-:W-:Y:S01]  /*0540*/  UMOV UR59, 0x4 ;  /* 0x00000004003b7882 */ /* 0x000fe20000000000 */
[----:B------:R-:W-:Y:S01]  /*0550*/  LOP3.LUT R0, R16, 0x10, R9, 0xf8, !PT ;  /* 0x0000001010007812 */ /* 0x000fe200078ef809 */
[----:B------:R-:W-:Y:S01]  /*0560*/  ULOP3.LUT UR55, UR34, UR55, URZ, 0x3c, !UPT ;  /* 0x0000003722377292 */ /* 0x000fe2000f8e3c3f */
[----:B------:R-:W-:Y:S01]  /*0570*/  LOP3.LUT R15, R17, 0x38, R230, 0xf8, !PT ;  /* 0x00000038110f7812 */ /* 0x000fe200078ef8e6 */
[----:B------:R-:W-:Y:S01]  /*0580*/  USHF.L.U32 UR60, UR33, 0x7, URZ ;  /* 0x00000007213c7899 */ /* 0x000fe2000800063f */
[----:B------:R-:W-:Y:S01]  /*0590*/  SHF.R.U32.HI R8, RZ, 0x3, R17 ;  /* 0x00000003ff087819 */ /* 0x000fe20000011611 */
[----:B------:R-:W-:Y:S01]  /*05a0*/  UISETP.NE.AND UP6, UPT, UR10, URZ, UPT ;  /* 0x0000003f0a00728c */ /* 0x000fe2000bfc5270 */
[-C--:B------:R-:W-:Y:S01]  /*05b0*/  LEA.HI R10, R14, R13.reuse, RZ, 0x7 ;  /* 0x0000000d0e0a7211 */ /* 0x080fe200078f38ff */
[----:B------:R-:W-:Y:S01]  /*05c0*/  USHF.R.S32.HI UR56, URZ, 0x1f, UR34 ;  /* 0x0000001f3f387899 */ /* 0x000fe20008011422 */
[--C-:B------:R-:W-:Y:S01]  /*05d0*/  LOP3.LUT R222, R16, 0x8, R7.reuse, 0xf8, !PT ;  /* 0x0000000810de7812 */ /* 0x100fe200078ef807 */
[----:B------:R-:W-:Y:S01]  /*05e0*/  USHF.R.S32.HI UR58, URZ, 0x1f, UR33 ;  /* 0x0000001f3f3a7899 */ /* 0x000fe20008011421 */
[----:B------:R-:W-:Y:S01]  /*05f0*/  LOP3.LUT R0, R0, 0x8, R7, 0xf8, !PT ;  /* 0x0000000800007812 */ /* 0x000fe200078ef807 */
[----:B------:R-:W-:Y:S01]  /*0600*/  USHF.R.S32.HI UR57, URZ, 0x1f, UR34 ;  /* 0x0000001f3f397899 */ /* 0x000fe20008011422 */
[----:B------:R-:W-:Y:S01]  /*0610*/  LEA.HI R7, R14, R13, RZ, 0x6 ;  /* 0x0000000d0e077211 */ /* 0x000fe200078f30ff */
[----:B------:R-:W-:Y:S01]  /*0620*/  UIMAD.WIDE.U32 UR40, UR36, UR42, URZ ;  /* 0x0000002a242872a5 */ /* 0x000fe2000f8e003f */
[----:B------:R-:W-:Y:S01]  /*0630*/  LOP3.LUT R8, R15, R8, RZ, 0x3c, !PT ;  /* 0x000000080f087212 */ /* 0x000fe200078e3cff */
[----:B------:R-:W-:Y:S01]  /*0640*/  IMAD.SHL.U32 R15, R4, 0x200, RZ ;  /* 0x00000200040f7824 */ /* 0x000fe200078e00ff */
[----:B------:R-:W-:Y:S01]  /*0650*/  SHF.R.S32.HI R10, RZ, 0x7, R10 ;  /* 0x00000007ff0a7819 */ /* 0x000fe2000001140a */
[----:B------:R-:W-:Y:S01]  /*0660*/  UIMAD UR50, UR37, UR42, URZ ;  /* 0x0000002a253272a4 */ /* 0x000fe2000f8e023f */
[----:B------:R-:W-:Y:S01]  /*0670*/  SHF.R.U32.HI R9, RZ, 0x3, R16 ;  /* 0x00000003ff097819 */ /* 0x000fe20000011610 */
[----:B------:R-:W-:Y:S01]  /*0680*/  USHF.R.S32.HI UR52, URZ, 0x1f, UR46 ;  /* 0x0000001f3f347899 */ /* 0x000fe2000801142e */
[----:B------:R-:W-:Y:S01]  /*0690*/  LOP3.LUT R2, R2, 0x7ffffffc, RZ, 0xc0, !PT ;  /* 0x7ffffffc02027812 */ /* 0x000fe200078ec0ff */
[C---:B------:R-:W-:Y:S01]  /*06a0*/  IMAD R17, R10.reuse, 0x800, R15 ;  /* 0x000008000a117824 */ /* 0x040fe200078e020f */
[----:B------:R-:W-:Y:S01]  /*06b0*/  SHF.R.S32.HI R7, RZ, 0x6, R7 ;  /* 0x00000006ff077819 */ /* 0x000fe20000011407 */
[----:B------:R-:W-:Y:S01]  /*06c0*/  IMAD.SHL.U32 R10, R10, 0x20, RZ ;  /* 0x000000200a0a7824 */ /* 0x000fe200078e00ff */
[C---:B------:R-:W-:Y:S01]  /*06d0*/  R2P PR, R11.reuse, 0x6 ;  /* 0x000000060b007804 */ /* 0x040fe20000000000 */
[----:B------:R-:W-:Y:S01]  /*06e0*/  IMAD.SHL.U32 R11, R11, 0x40, RZ ;  /* 0x000000400b0b7824 */ /* 0x000fe200078e00ff */
[----:B------:R-:W-:Y:S01]  /*06f0*/  LOP3.LUT R222, R222, R9, RZ, 0x3c, !PT ;  /* 0x00000009dede7212 */ /* 0x000fe200078e3cff */
[----:B------:R-:W-:Y:S01]  /*0700*/  IMAD R225, R7, 0x200, R8 ;  /* 0x0000020007e17824 */ /* 0x000fe200078e0208 */
[----:B------:R-:W-:Y:S01]  /*0710*/  LOP3.LUT R0, R15, R0, R9, 0xf6, !PT ;  /* 0x000000000f007212 */ /* 0x000fe200078ef609 */
[----:B------:R-:W-:Y:S01]  /*0720*/  IMAD.IADD R9, R13, 0x1, -R2 ;  /* 0x000000010d097824 */ /* 0x000fe200078e0a02 */
[----:B------:R-:W-:Y:S01]  /*0730*/  LOP3.LUT R11, R11, 0x1c0, RZ, 0xc0, !PT ;  /* 0x000001c00b0b7812 */ /* 0x000fe200078ec0ff */
[----:B------:R-:W-:Y:S01]  /*0740*/  IMAD.SHL.U32 R13, R13, 0x2, RZ ;  /* 0x000000020d0d7824 */ /* 0x000fe200078e00ff */
[----:B------:R-:W-:Y:S01]  /*0750*/  LOP3.LUT P6, RZ, R12, 0x4, RZ, 0xc0, !PT ;  /* 0x000000040cff7812 */ /* 0x000fe200078cc0ff */
[----:B------:R-:W-:Y:S01]  /*0760*/  IMAD.SHL.U32 R7, R7, 0x8, RZ ;  /* 0x0000000807077824 */ /* 0x000fe200078e00ff */
[----:B------:R-:W-:Y:S01]  /*0770*/  SHF.R.U32.HI R8, RZ, 0x3, R11 ;  /* 0x00000003ff087819 */ /* 0x000fe2000001160b */
[----:B------:R-:W-:Y:S01]  /*0780*/  IMAD.SHL.U32 R9, R9, 0x2, RZ ;  /* 0x0000000209097824 */ /* 0x000fe200078e00ff */
[----:B------:R-:W-:Y:S01]  /*0790*/  LOP3.LUT R224, R10, 0x6, R13, 0xf8, !PT ;  /* 0x000000060ae07812 */ /* 0x000fe200078ef80d */
[----:B------:R-:W-:Y:S01]  /*07a0*/  IMAD.SHL.U32 R2, R4, 0x20, RZ ;  /* 0x0000002004027824 */ /* 0x000fe200078e00ff */
[----:B------:R-:W-:Y:S01]  /*07b0*/  LOP3.LUT R7, R7, 0x18, RZ, 0xc0, !PT ;  /* 0x0000001807077812 */ /* 0x000fe200078ec0ff */
[----:B------:R-:W-:Y:S01]  /*07c0*/  IMAD.IADD R222, R17, 0x1, R222 ;  /* 0x0000000111de7824 */ /* 0x000fe200078e02de */
[----:B------:R-:W-:Y:S01]  /*07d0*/  LOP3.LUT R13, R11, 0x20, R10, 0xf8, !PT ;  /* 0x000000200b0d7812 */ /* 0x000fe200078ef80a */
[----:B------:R-:W-:Y:S01]  /*07e0*/  IMAD.SHL.U32 R218, R0, 0x2, RZ ;  /* 0x0000000200da7824 */ /* 0x000fe200078e00ff */
[----:B------:R-:W-:Y:S01]  /*07f0*/  LOP3.LUT R232, R8, R11, R7, 0x1e, !PT ;  /* 0x0000000b08e87212 */ /* 0x000fe200078e1e07 */
[----:B------:R-:W-:Y:S01]  /*0800*/  IMAD.SHL.U32 R222, R222, 0x2, RZ ;  /* 0x00000002dede7824 */ /* 0x000fe200078e00ff */
[----:B------:R-:W-:Y:S01]  /*0810*/  LOP3.LUT R13, R13, R8, RZ, 0x3c, !PT ;  /* 0x000000080d0d7212 */ /* 0x000fe200078e3cff */
[----:B------:R-:W-:Y:S01]  /*0820*/  IMAD R8, R6, 0x400, R9 ;  /* 0x0000040006087824 */ /* 0x000fe200078e0209 */
[C---:B------:R-:W-:Y:S01]  /*0830*/  LOP3.LUT P5, RZ, R12.reuse, 0x2, RZ, 0xc0, !PT ;  /* 0x000000020cff7812 */ /* 0x040fe200078ac0ff */
[----:B------:R-:W-:Y:S01]  /*0840*/  IMAD.SHL.U32 R12, R12, 0x40, RZ ;  /* 0x000000400c0c7824 */ /* 0x000fe200078e00ff */
[----:B------:R-:W-:Y:S01]  /*0850*/  LOP3.LUT R2, R7, 0x20, R2, 0xf8, !PT ;  /* 0x0000002007027812 */ /* 0x000fe200078ef802 */
[----:B------:R-:W-:Y:S01]  /*0860*/  IMAD.IADD R233, R8, 0x1, R13 ;  /* 0x0000000108e97824 */ /* 0x000fe200078e020d */
[----:B------:R-:W-:Y:S01]  /*0870*/  LOP3.LUT R5, R5, 0xfffffe00, RZ, 0xc0, !PT ;  /* 0xfffffe0005057812 */ /* 0x000fe200078ec0ff */
[----:B------:R-:W-:Y:S01]  /*0880*/  IMAD R9, R3, 0x400, R9 ;  /* 0x0000040003097824 */ /* 0x000fe200078e0209 */
[----:B------:R-:W-:Y:S01]  /*0890*/  LOP3.LUT R7, R12, 0x1c0, RZ, 0xc0, !PT ;  /* 0x000001c00c077812 */ /* 0x000fe200078ec0ff */
[----:B------:R-:W-:Y:S01]  /*08a0*/  IMAD.SHL.U32 R8, R4, 0x8, RZ ;  /* 0x0000000804087824 */ /* 0x000fe200078e00ff */
[----:B------:R-:W-:Y:S01]  /*08b0*/  IADD3 R228, R230, 0x40, RZ ;  /* 0x00000040e6e47810 */ /* 0x000fe20007ffe0ff */
[----:B------:R-:W-:Y:S01]  /*08c0*/  IMAD.IADD R232, R9, 0x1, R232 ;  /* 0x0000000109e87824 */ /* 0x000fe200078e02e8 */
[----:B------:R-:W-:Y:S01]  /*08d0*/  SHF.R.U32.HI R4, RZ, 0x3, R7 ;  /* 0x00000003ff047819 */ /* 0x000fe20000011607 */
[--C-:B------:R-:W-:Y:S01]  /*08e0*/  IMAD R216, R3, 0x400, R5.reuse ;  /* 0x0000040003d87824 */ /* 0x100fe200078e0205 */
[----:B------:R-:W-:Y:S01]  /*08f0*/  LOP3.LUT R9, R7, 0x8, R8, 0xf8, !PT ;  /* 0x0000000807097812 */ /* 0x000fe200078ef808 */
[----:B------:R-:W-:Y:S01]  /*0900*/  IMAD R6, R6, 0x400, R5 ;  /* 0x0000040006067824 */ /* 0x000fe200078e0205 */
[----:B------:R-:W-:Y:S01]  /*0910*/  LOP3.LUT R2, R4, R2, R7, 0x1e, !PT ;  /* 0x0000000204027212 */ /* 0x000fe200078e1e07 */
[----:B------:R-:W-:Y:S01]  /*0920*/  IMAD.SHL.U32 R233, R233, 0x2, RZ ;  /* 0x00000002e9e97824 */ /* 0x000fe200078e00ff */
[----:B------:R-:W-:Y:S01]  /*0930*/  LOP3.LUT R9, R9, R4, RZ, 0x3c, !PT ;  /* 0x0000000409097212 */ /* 0x000fe200078e3cff */
[----:B------:R-:W-:Y:S01]  /*0940*/  IMAD.MOV.U32 R4, RZ, RZ, 0x40 ;  /* 0x00000040ff047424 */ /* 0x000fe200078e00ff */
[----:B------:R-:W-:Y:S01]  /*0950*/  LOP3.LUT R217, R2, R5, RZ, 0xfc, !PT ;  /* 0x0000000502d97212 */ /* 0x000fe200078efcff */
[----:B------:R-:W-:Y:S01]  /*0960*/  IMAD.SHL.U32 R225, R225, 0x2, RZ ;  /* 0x00000002e1e17824 */ /* 0x000fe200078e00ff */
[----:B------:R-:W-:Y:S01]  /*0970*/  SEL R3, R213, 0xffffffe0, !P3 ;  /* 0xffffffe0d5037807 */ /* 0x000fe20005800000 */
[----:B------:R-:W-:Y:S01]  /*0980*/  IMAD.IADD R216, R9, 0x1, R216 ;  /* 0x0000000109d87824 */ /* 0x000fe200078e02d8 */
[----:B------:R-:W-:Y:S01]  /*0990*/  SEL R5, R4, 0xffffffc0, !P4 ;  /* 0xffffffc004057807 */ /* 0x000fe20006000000 */
[----:B------:R-:W-:Y:S01]  /*09a0*/  IMAD.IADD R223, R6, 0x1, R9 ;  /* 0x0000000106df7824 */ /* 0x000fe200078e0209 */
[----:B------:R-:W-:Y:S01]  /*09b0*/  SEL R213, R213, 0xffffffe0, !P5 ;  /* 0xffffffe0d5d57807 */ /* 0x000fe20006800000 */
[----:B------:R-:W-:Y:S01]  /*09c0*/  IMAD.MOV.U32 R6, RZ, RZ, -0x10 ;  /* 0xfffffff0ff067424 */ /* 0x000fe200078e00ff */
[----:B------:R-:W-:Y:S01]  /*09d0*/  SEL R4, R4, 0xffffffc0, !P6 ;  /* 0xffffffc004047807 */ /* 0x000fe20007000000 */
[----:B------:R-:W-:Y:S01]  /*09e0*/  IMAD.SHL.U32 R223, R223, 0x2, RZ ;  /* 0x00000002dfdf7824 */ /* 0x000fe200078e00ff */
[----:B------:R-:W-:Y:S01]  /*09f0*/  LEA R216, R216, 0x20000, 0x1 ;  /* 0x00020000d8d87811 */ /* 0x000fe200078e08ff */
[----:B------:R-:W-:Y:S01]  /*0a00*/  IMAD.IADD R212, R222, 0x1, R3 ;  /* 0x00000001ded47824 */ /* 0x000fe200078e0203 */
[----:B------:R-:W-:Y:S01]  /*0a10*/  IADD3 R235, R233, 0x20, RZ ;  /* 0x00000020e9eb7810 */ /* 0x000fe20007ffe0ff */
[----:B------:R-:W-:Y:S01]  /*0a20*/  IMAD.IADD R221, R223, 0x1, R213 ;  /* 0x00000001dfdd7824 */ /* 0x000fe200078e02d5 */
[----:B------:R-:W-:Y:S01]  /*0a30*/  SEL R6, R6, 0x10, !P0 ;  /* 0x0000001006067807 */ /* 0x000fe20004000000 */
[--C-:B------:R-:W-:Y:S01]  /*0a40*/  IMAD.IADD R214, R4, 0x1, R216.reuse ;  /* 0x0000000104d67824 */ /* 0x100fe200078e02d8 */
[----:B------:R-:W-:Y:S01]  /*0a50*/  LEA R232, R232, 0x10000, 0x1 ;  /* 0x00010000e8e87811 */ /* 0x000fe200078e08ff */
[----:B------:R-:W-:Y:S01]  /*0a60*/  IMAD.IADD R215, R213, 0x1, R216 ;  /* 0x00000001d5d77824 */ /* 0x000fe200078e02d8 */
[----:B------:R-:W-:Y:S01]  /*0a70*/  @P1 IADD3 R235, R233, -0x20, RZ ;  /* 0xffffffe0e9eb1810 */ /* 0x000fe20007ffe0ff */
[--C-:B------:R-:W-:Y:S01]  /*0a80*/  IMAD R0, R0, 0x2, R5.reuse ;  /* 0x0000000200007824 */ /* 0x100fe200078e0205 */
[----:B------:R-:W-:Y:S01]  /*0a90*/  IADD3 R234, R232, 0x40, RZ ;  /* 0x00000040e8ea7810 */ /* 0x000fe20007ffe0ff */
[----:B------:R-:W-:Y:S01]  /*0aa0*/  IMAD.IADD R3, R222, 0x1, R5 ;  /* 0x00000001de037824 */ /* 0x000fe200078e0205 */
[C---:B------:R-:W-:Y:S01]  /*0ab0*/  IADD3 R227, R230.reuse, 0x80, RZ ;  /* 0x00000080e6e37810 */ /* 0x040fe20007ffe0ff */
[----:B------:R-:W-:Y:S01]  /*0ac0*/  IMAD.IADD R2, R5, 0x1, R212 ;  /* 0x0000000105027824 */ /* 0x000fe200078e02d4 */
[----:B------:R-:W-:Y:S01]  /*0ad0*/  IADD3 R226, R230, 0xc0, RZ ;  /* 0x000000c0e6e27810 */ /* 0x000fe20007ffe0ff */
[----:B------:R-:W-:Y:S01]  /*0ae0*/  IMAD.IADD R236, R233, 0x1, R6 ;  /* 0x00000001e9ec7824 */ /* 0x000fe200078e0206 */
[----:B------:R-:W-:Y:S01]  /*0af0*/  @P2 IADD3 R234, R232, -0x40, RZ ;  /* 0xffffffc0e8ea2810 */ /* 0x000fe20007ffe0ff */
[----:B------:R-:W-:Y:S01]  /*0b00*/  IMAD.SHL.U32 R217, R217, 0x2, RZ ;  /* 0x00000002d9d97824 */ /* 0x000fe200078e00ff */
[----:B------:R-:W-:Y:S01]  /*0b10*/  UIMAD UR49, UR6, UR49, URZ ;  /* 0x00000031063172a4 */ /* 0x000fe2000f8e023f */
[----:B------:R-:W-:Y:S01]  /*0b20*/  IMAD.IADD R237, R6, 0x1, R235 ;  /* 0x0000000106ed7824 */ /* 0x000fe200078e02eb */
[----:B------:R-:W-:Y:S01]  /*0b30*/  @!UP5 UIMAD UR48, UR7, UR48, URZ ;  /* 0x000000300730d2a4 */ /* 0x000fe2000f8e023f */
[--C-:B------:R-:W-:Y:S01]  /*0b40*/  IMAD.IADD R220, R223, 0x1, R4.reuse ;  /* 0x00000001dfdc7824 */ /* 0x100fe200078e0204 */
[----:B------:R-:W-:Y:S01]  /*0b50*/  USHF.R.S32.HI UR47, URZ, 0x1f, UR44 ;  /* 0x0000001f3f2f7899 */ /* 0x000fe2000801142c */
[----:B------:R-:W-:-:S02]  /*0b60*/  IMAD.IADD R219, R221, 0x1, R4 ;  /* 0x00000001dddb7824 */ /* 0x000fc400078e0204 */
[----:B------:R-:W-:Y:S02]  /*0b70*/  IMAD.IADD R213, R213, 0x1, R214 ;  /* 0x00000001d5d57824 */ /* 0x000fe400078e02d6 */
.L_x_548:
[----:B------:R-:W-:Y:S02]  /*0b80*/  ULDC.64 UR6, c[0x0][0x240] ;  /* 0x0000900000067ab9 */ /* 0x000fe40000000a00 */
[----:B------:R-:W-:Y:S02]  /*0b90*/  ULDC.64 UR10, c[0x0][0x250] ;  /* 0x00009400000a7ab9 */ /* 0x000fe40000000a00 */
[----:B------:R-:W-:Y:S02]  /*0ba0*/  UISETP.NE.U32.AND UP1, UPT, URZ, UR6, UPT ;  /* 0x000000063f00728c */ /* 0x000fe4000bf25070 */
[----:B------:R-:W-:Y:S02]  /*0bb0*/  UISETP.NE.U32.AND UP3, UPT, URZ, UR10, UPT ;  /* 0x0000000a3f00728c */ /* 0x000fe4000bf65070 */
[----:B------:R-:W-:Y:S02]  /*0bc0*/  USHF.R.S32.HI UR38, URZ, 0x1f, UR33 ;  /* 0x0000001f3f267899 */ /* 0x000fe40008011421 */
[----:B------:R-:W-:-:S02]  /*0bd0*/  USHF.L.U32 UR13, UR33, 0x2, URZ ;  /* 0x00000002210d7899 */ /* 0x000fc4000800063f */
[----:B------:R-:W-:Y:S02]  /*0be0*/  UISETP.NE.AND.EX UP1, UPT, URZ, UR7, UPT, UP1 ;  /* 0x000000073f00728c */ /* 0x000fe4000bf25310 */
[----:B------:R-:W-:Y:S02]  /*0bf0*/  UISETP.NE.AND.EX UP3, UPT, URZ, UR11, UPT, UP3 ;  /* 0x0000000b3f00728c */ /* 0x000fe4000bf65330 */
[----:B------:R-:W-:Y:S02]  /*0c00*/  USHF.L.U64.HI UR12, UR33, 0x2, UR38 ;  /* 0x00000002210c7899 */ /* 0x000fe40008010226 */
[----:B------:R-:W-:Y:S01]  /*0c10*/  UIADD3 UR6, UP0, UR13, UR6, URZ ;  /* 0x000000060d067290 */ /* 0x000fe2000ff1e03f */
[----:B------:R-:W-:Y:S01]  /*0c20*/  PLOP3.LUT P2, PT, PT, PT, UP1, 0x80, 0x0 ;  /* 0x000000000000781c */ /* 0x000fe20003f4f018 */
[----:B------:R-:W-:Y:S02]  /*0c30*/  ULDC.U8 UR14, c[0x0][0x312] ;  /* 0x0000c480000e7ab9 */ /* 0x000fe40000000000 */
[----:B------:R-:W-:-:S02]  /*0c40*/  UIADD3.X UR7, UR12, UR7, URZ, UP0, !UPT ;  /* 0x000000070c077290 */ /* 0x000fc400087fe43f */
[----:B------:R-:W-:Y:S01]  /*0c50*/  ULDC.64 UR8, c[0x0][0x248] ;  /* 0x0000920000087ab9 */ /* 0x000fe20000000a00 */
[----:B-1----:R-:W-:Y:S01]  /*0c60*/  IMAD.U32 R12, RZ, RZ, UR6 ;  /* 0x00000006ff0c7e24 */ /* 0x002fe2000f8e00ff */
[----:B------:R-:W-:Y:S02]  /*0c70*/  UISETP.NE.AND UP4, UPT, UR14, URZ, UPT ;  /* 0x0000003f0e00728c */ /* 0x000fe4000bf85270 */
[----:B------:R-:W-:Y:S01]  /*0c80*/  UISETP.EQ.U32.AND UP2, UPT, URZ, UR8, UPT ;  /* 0x000000083f00728c */ /* 0x000fe2000bf42070 */
[----:B------:R-:W-:Y:S01]  /*0c90*/  IMAD.U32 R13, RZ, RZ, UR7 ;  /* 0x00000007ff0d7e24 */ /* 0x000fe2000f8e00ff */
[----:B------:R-:W-:Y:S02]  /*0ca0*/  @UP3 UIADD3 UR6, UP0, UR13, UR10, URZ ;  /* 0x0000000a0d063290 */ /* 0x000fe4000ff1e03f */
[----:B------:R-:W-:Y:S02]  /*0cb0*/  UISETP.EQ.OR.EX UP2, UPT, URZ, UR9, !UP4, UP2 ;  /* 0x000000093f00728c */ /* 0x000fe4000e742720 */
[----:B------:R-:W-:Y:S01]  /*0cc0*/  @UP3 UIADD3.X UR7, UR12, UR11, URZ, UP0, !UPT ;  /* 0x0000000b0c073290 */ /* 0x000fe200087fe43f */
[----:B--2---:R-:W2:Y:S01]  /*0cd0*/  @P2 LDG.E R6, [R12.64] ;  /* 0x000000040c062981 */ /* 0x004ea2000c1e1900 */
[----:B------:R-:W-:-:S02]  /*0ce0*/  UIADD3 UR8, UP0, UR13, UR8, URZ ;  /* 0x000000080d087290 */ /* 0x000fc4000ff1e03f */
[----:B------:R-:W-:Y:S01]  /*0cf0*/  PLOP3.LUT P1, PT, PT, PT, UP2, 0x80, 0x0 ;  /* 0x000000000000781c */ /* 0x000fe20003f2f028 */
[----:B---3--:R-:W3:Y:S01]  /*0d00*/  @P2 LDG.E R4, [R12.64+0x4] ;  /* 0x000004040c042981 */ /* 0x008ee2000c1e1900 */
[----:B------:R-:W-:Y:S01]  /*0d10*/  UIADD3.X UR9, UR12, UR9, URZ, UP0, !UPT ;  /* 0x000000090c097290 */ /* 0x000fe200087fe43f */
[----:B------:R-:W-:Y:S01]  /*0d20*/  PLOP3.LUT P0, PT, PT, PT, UP3, 0x80, 0x0 ;  /* 0x000000000000781c */ /* 0x000fe20003f0f038 */
[----:B------:R-:W-:Y:S02]  /*0d30*/  IMAD.U32 R8, RZ, RZ, UR8 ;  /* 0x00000008ff087e24 */ /* 0x000fe4000f8e00ff */
[----:B------:R-:W-:Y:S02]  /*0d40*/  IMAD.U32 R10, RZ, RZ, UR6 ;  /* 0x00000006ff0a7e24 */ /* 0x000fe4000f8e00ff */
[----:B------:R-:W-:Y:S02]  /*0d50*/  IMAD.U32 R9, RZ, RZ, UR9 ;  /* 0x00000009ff097e24 */ /* 0x000fe4000f8e00ff */
[----:B------:R-:W-:-:S03]  /*0d60*/  IMAD.U32 R11, RZ, RZ, UR7 ;  /* 0x00000007ff0b7e24 */ /* 0x000fc6000f8e00ff */
        /* <DEDUP_REMOVED lines=12> */
[----:B--2---:R1:W2:Y:S08]  /*0e30*/  @P2 R2UR UR14, R6 ;  /* 0x00000000060e23c2 */ /* 0x0042b000000e0000 */
[----:B---3--:R-:W2:Y:S08]  /*0e40*/  @P2 R2UR UR7, R4 ;  /* 0x00000000040723c2 */ /* 0x008eb000000e0000 */
[----:B----4-:R3:W4:Y:S01]  /*0e50*/  @!P1 R2UR UR26, R7 ;  /* 0x00000000071a93c2 */ /* 0x01072200000e0000 */
[----:B------:R-:W-:-:S04]  /*0e60*/  ISETP.NE.U32.AND P1, PT, RZ, c[0x0][0x248], PT ;  /* 0x00009200ff007a0c */ /* 0x000fc80003f25070 */
[----:B------:R-:W-:Y:S02]  /*0e70*/  ISETP.NE.AND.EX P1, PT, RZ, c[0x0][0x24c], PT, P1 ;  /* 0x00009300ff007a0c */ /* 0x000fe40003f25310 */
[----:B-1----:R-:W-:Y:S01]  /*0e80*/  SHF.R.S32.HI R6, RZ, 0x1f, R229 ;  /* 0x0000001fff067819 */ /* 0x002fe200000114e5 */
[----:B-----5:R3:W1:Y:S01]  /*0e90*/  @P0 R2UR UR19, R5 ;  /* 0x00000000051303c2 */ /* 0x02066200000e0000 */
[----:B------:R-:W-:Y:S01]  /*0ea0*/  IADD3 R13, P0, R229, UR6, RZ ;  /* 0x00000006e50d7c10 */ /* 0x000fe2000ff1e0ff */
[----:B--2---:R-:W-:-:S03]  /*0eb0*/  @UP1 UIADD3 UR25, UR7, -UR14, URZ ;  /* 0x8000000e07191290 */ /* 0x004fc6000fffe03f */
[----:B------:R-:W-:-:S04]  /*0ec0*/  LEA.HI.X.SX32 R12, R11, R6, 0x1, P0 ;  /* 0x000000060b0c7211 */ /* 0x000fc800000f0eff */
[----:B------:R-:W-:Y:S01]  /*0ed0*/  @!UP1 ULDC UR25, c[0x0][0x214] ;  /* 0x0000850000199ab9 */ /* 0x000fe20000000800 */
[----:B------:R-:W-:Y:S05]  /*0ee0*/  @!P1 BRA `(.L_x_504) ;  /* 0x0000007000009947 */ /* 0x000fea0003800000 */
[----:B----4-:R-:W-:-:S13]  /*0ef0*/  PLOP3.LUT P0, PT, PT, PT, UP4, 0x80, 0x0 ;  /* 0x000000000000781c */ /* 0x010fda0003f0f048 */
[----:B------:R-:W2:Y:S04]  /*0f00*/  @P0 LDG.E R4, [R8.64+0x4] ;  /* 0x0000040408040981 */ /* 0x000ea8000c1e1900 */
[----:B---3--:R-:W3:Y:S01]  /*0f10*/  @!P0 LDG.E R5, [R8.64] ;  /* 0x0000000408058981 */ /* 0x008ee2000c1e1900 */
[----:B--2---:R-:W2:Y:S02]  /*0f20*/  @P0 R2UR UR6, R4 ;  /* 0x00000000040603c2 */ /* 0x004ea400000e0000 */
[----:B--2---:R-:W-:-:S11]  /*0f30*/  @UP4 UIADD3 UR8, UR6, -UR26, URZ ;  /* 0x8000001a06084290 */ /* 0x004fd6000fffe03f */
[----:B---3--:R2:W3:Y:S01]  /*0f40*/  @!P0 R2UR UR8, R5 ;  /* 0x00000000050883c2 */ /* 0x0084e200000e0000 */
[----:B------:R-:W-:-:S07]  /*0f50*/  DEPBAR.LE SB2, 0x0, {3} ;  /* 0x0000a0080000791a */ /* 0x000fce0000000000 */
.L_x_504:
[----:B----4-:R-:W-:Y:S02]  /*0f60*/  ULDC.64 UR6, c[0x0][0x258] ;  /* 0x0000960000067ab9 */ /* 0x010fe40000000a00 */
[----:B------:R-:W-:-:S04]  /*0f70*/  UISETP.NE.U32.AND UP2, UPT, URZ, UR6, UPT ;  /* 0x000000063f00728c */ /* 0x000fc8000bf45070 */
[----:B------:R-:W-:-:S06]  /*0f80*/  UISETP.NE.AND.EX UP2, UPT, URZ, UR7, UPT, UP2 ;  /* 0x000000073f00728c */ /* 0x000fcc000bf45320 */
[----:B------:R-:W-:-:S05]  /*0f90*/  PLOP3.LUT P0, PT, PT, PT, UP2, 0x80, 0x0 ;  /* 0x000000000000781c */ /* 0x000fca0003f0f028 */
[----:B------:R-:W-:-:S04]  /*0fa0*/  @UP2 UIADD3 UR6, UP0, UR13, UR6, URZ ;  /* 0x000000060d062290 */ /* 0x000fc8000ff1e03f */
[----:B------:R-:W-:Y:S02]  /*0fb0*/  @UP2 UIADD3.X UR7, UR12, UR7, URZ, UP0, !UPT ;  /* 0x000000070c072290 */ /* 0x000fe400087fe43f */
[----:B------:R-:W-:-:S04]  /*0fc0*/  IMAD.U32 R4, RZ, RZ, UR6 ;  /* 0x00000006ff047e24 */ /* 0x000fc8000f8e00ff */
[----:B---3--:R-:W-:Y:S01]  /*0fd0*/  IMAD.U32 R5, RZ, RZ, UR7 ;  /* 0x00000007ff057e24 */ /* 0x008fe2000f8e00ff */
[----:B------:R-:W-:-:S04]  /*0fe0*/  ULDC.64 UR6, c[0x0][0x268] ;  /* 0x00009a0000067ab9 */ /* 0x000fc80000000a00 */
[----:B------:R-:W2:Y:S01]  /*0ff0*/  @P0 LDG.E R4, [R4.64] ;  /* 0x0000000404040981 */ /* 0x000ea2000c1e1900 */
[----:B------:R-:W-:Y:S02]  /*1000*/  @!UP2 UISETP.NE.U32.AND UP0, UPT, URZ, UR6, UPT ;  /* 0x000000063f00a28c */ /* 0x000fe4000bf05070 */
[----:B------:R-:W-:Y:S02]  /*1010*/  ULDC UR10, c[0x0][0x21c] ;  /* 0x00008700000a7ab9 */ /* 0x000fe40000000800 */
[----:B------:R-:W-:Y:S02]  /*1020*/  @!UP2 UISETP.NE.AND.EX UP0, UPT, URZ, UR7, UPT, UP0 ;  /* 0x000000073f00a28c */ /* 0x000fe4000bf05300 */
[----:B------:R-:W-:Y:S02]  /*1030*/  USHF.L.U32 UR23, UR18, 0x6, URZ ;  /* 0x0000000612177899 */ /* 0x000fe4000800063f */
[----:B------:R-:W-:Y:S01]  /*1040*/  @!UP2 USEL UR6, URZ, UR10, !UP0 ;  /* 0x0000000a3f06a287 */ /* 0x000fe2000c000000 */
[----:B--2---:R-:W2:Y:S02]  /*1050*/  @P0 R2UR UR9, R4 ;  /* 0x00000000040903c2 */ /* 0x004ea400000e0000 */
[----:B-12---:R-:W-:-:S02]  /*1060*/  @UP2 UIADD3 UR15, UR9, -UR19, URZ ;  /* 0x80000013090f2290 */ /* 0x006fc4000fffe03f */
        /* <DEDUP_REMOVED lines=42> */
.L_x_506:
[----:B------:R-:W-:Y:S01]  /*1310*/  IABS R7, c[0x0][0x1c8] ;  /* 0x0000720000077a13 */ /* 0x000fe20000000000 */
[----:B------:R-:W-:Y:S01]  /*1320*/  IMAD.MOV.U32 R8, RZ, RZ, RZ ;  /* 0x000000ffff087224 */ /* 0x000fe200078e00ff */
[----:B------:R-:W-:Y:S01]  /*1330*/  ISETP.LE.AND P0, PT, RZ, UR55, PT ;  /* 0x00000037ff007c0c */ /* 0x000fe2000bf03270 */
[----:B------:R-:W-:Y:S01]  /*1340*/  @UP0 UIADD3 UR8, UR19, UR26, URZ ;  /* 0x0000001a13080290 */ /* 0x000fe2000fffe03f */
[----:B------:R-:W1:Y:S01]  /*1350*/  I2F.RP R10, R7 ;  /* 0x00000007000a7306 */ /* 0x000e620000209400 */
[----:B------:R-:W-:Y:S02]  /*1360*/  ULDC.64 UR10, c[0x0][0x1a0] ;  /* 0x00006800000a7ab9 */ /* 0x000fe40000000a00 */
[----:B------:R-:W-:-:S04]  /*1370*/  @UP0 UIMAD.WIDE.U32 UR6, UR8, UR10, URZ ;  /* 0x0000000a080602a5 */ /* 0x000fc8000f8e003f */
[----:B------:R-:W-:-:S03]  /*1380*/  @UP0 UIMAD UR21, UR8, UR11, UR7 ;  /* 0x0000000b081502a4 */ /* 0x000fc6000f8e0207 */
[----:B------:R-:W-:Y:S01]  /*1390*/  @UP0 UMOV UR20, UR6 ;  /* 0x0000000600140c82 */ /* 0x000fe20008000000 */
[----:B-1----:R-:W1:Y:S02]  /*13a0*/  MUFU.RCP R9, R10 ;  /* 0x0000000a00097308 */ /* 0x002e640000001000 */
[----:B-1----:R-:W-:-:S06]  /*13b0*/  IADD3 R9, R9, 0xffffffe, RZ ;  /* 0x0ffffffe09097810 */ /* 0x002fcc0007ffe0ff */
[----:B------:R-:W1:Y:S02]  /*13c0*/  F2I.FTZ.U32.TRUNC.NTZ R9, R9 ;  /* 0x0000000900097305 */ /* 0x000e64000021f000 */
[----:B-1----:R-:W-:-:S04]  /*13d0*/  IMAD.MOV R4, RZ, RZ, -R9 ;  /* 0x000000ffff047224 */ /* 0x002fc800078e0a09 */
[----:B------:R-:W-:Y:S01]  /*13e0*/  IMAD R5, R4, R7, RZ ;  /* 0x0000000704057224 */ /* 0x000fe200078e02ff */
[----:B------:R-:W-:-:S03]  /*13f0*/  IABS R4, UR34 ;  /* 0x0000002200047c13 */ /* 0x000fc60008000000 */
        /* <DEDUP_REMOVED lines=27> */
.L_x_507:
        /* <DEDUP_REMOVED lines=43> */
.L_x_508:
[----:B------:R-:W-:-:S04]  /*1860*/  UMOV UR8, UR49 ;  /* 0x0000003100087c82 */ /* 0x000fc80008000000 */
.L_x_509:
[----:B------:R-:W-:Y:S01]  /*1870*/  UIADD3 UR6, UP4, UP3, UR6, UR44, UR46 ;  /* 0x0000002c06067290 */ /* 0x000fe2000fb9e02e */
[----:B------:R-:W-:Y:S01]  /*1880*/  IMAD.U32 R5, RZ, RZ, UR5 ;  /* 0x00000005ff057e24 */ /* 0x000fe2000f8e00ff */
[--C-:B------:R-:W-:Y:S01]  /*1890*/  SHF.R.S32.HI R231, RZ, 0x1f, R230.reuse ;  /* 0x0000001fffe77819 */ /* 0x100fe200000114e6 */
[----:B------:R-:W-:Y:S01]  /*18a0*/  IMAD.U32 R4, RZ, RZ, UR4 ;  /* 0x00000004ff047e24 */ /* 0x000fe2000f8e00ff */
[----:B------:R-:W-:Y:S01]  /*18b0*/  UIADD3 UR30, UP2, UP1, UR12, UR6, UR28 ;  /* 0x000000060c1e7290 */ /* 0x000fe2000f95e01c */
[----:B------:R-:W-:Y:S01]  /*18c0*/  IADD3 R18, P2, R230, UR16, RZ ;  /* 0x00000010e6127c10 */ /* 0x000fe2000ff5e0ff */
[----:B------:R-:W-:Y:S01]  /*18d0*/  UIADD3.X UR6, UR9, UR47, UR52, UP4, UP3 ;  /* 0x0000002f09067290 */ /* 0x000fe2000a7e6434 */
[----:B------:R-:W-:Y:S01]  /*18e0*/  IADD3 R17, P0, R229, UR22, RZ ;  /* 0x00000016e5117c10 */ /* 0x000fe2000ff1e0ff */
[----:B------:R-:W-:Y:S01]  /*18f0*/  ULDC.64 UR4, c[0x0][0x3c8] ;  /* 0x0000f20000047ab9 */ /* 0x000fe20000000a00 */
[----:B------:R-:W-:Y:S01]  /*1900*/  IADD3.X R19, R231, UR17, RZ, P2, !PT ;  /* 0x00000011e7137c10 */ /* 0x000fe200097fe4ff */
[----:B------:R-:W-:Y:S01]  /*1910*/  UIADD3.X UR28, UR10, UR6, UR11, UP2, UP1 ;  /* 0x000000060a1c7290 */ /* 0x000fe200097e240b */
[----:B------:R-:W-:Y:S01]  /*1920*/  IMAD.U32 R22, RZ, RZ, UR22 ;  /* 0x00000016ff167e24 */ /* 0x000fe2000f8e00ff */
[----:B------:R-:W-:Y:S01]  /*1930*/  IADD3.X R8, R6, UR32, RZ, P0, !PT ;  /* 0x0000002006087c10 */ /* 0x000fe200087fe4ff */
[----:B------:R-:W-:Y:S01]  /*1940*/  ULDC.64 UR6, c[0x0][0x1a8] ;  /* 0x00006a0000067ab9 */ /* 0x000fe20000000a00 */
[----:B------:R-:W-:Y:S01]  /*1950*/  IMAD.WIDE.U32 R24, R17, c[0x0][0x190], R230 ;  /* 0x0000640011187a25 */ /* 0x000fe200078e00e6 */
[----:B------:R-:W-:Y:S01]  /*1960*/  UIMAD UR6, UR56, UR6, URZ ;  /* 0x00000006380672a4 */ /* 0x000fe2000f8e023f */
[----:B------:R-:W-:Y:S02]  /*1970*/  BSSY B1, `(.L_x_505) ;  /* 0x0000899000017945 */ /* 0x000fe40003800000 */
[----:B------:R-:W-:Y:S01]  /*1980*/  IMAD.WIDE.U32 R22, R22, c[0x0][0x370], R18 ;  /* 0x0000dc0016167a25 */ /* 0x000fe200078e0012 */
[----:B------:R-:W-:-:S03]  /*1990*/  UIMAD UR14, UR34, UR7, UR6 ;  /* 0x00000007220e72a4 */ /* 0x000fc6000f8e0206 */
[----:B------:R-:W-:Y:S01]  /*19a0*/  ULDC.64 UR6, c[0x0][0x370] ;  /* 0x0000dc0000067ab9 */ /* 0x000fe20000000a00 */
[----:B------:R-:W-:Y:S01]  /*19b0*/  IMAD R16, R8, c[0x0][0x190], RZ ;  /* 0x0000640008107a24 */ /* 0x000fe200078e02ff */
[----:B------:R-:W-:Y:S01]  /*19c0*/  UIMAD UR6, UR32, UR6, URZ ;  /* 0x00000006200672a4 */ /* 0x000fe2000f8e023f */
[----:B------:R-:W-:Y:S02]  /*19d0*/  IMAD.U32 R18, RZ, RZ, UR34 ;  /* 0x00000022ff127e24 */ /* 0x000fe4000f8e00ff */
[----:B------:R-:W-:Y:S01]  /*19e0*/  IMAD R21, R17, c[0x0][0x194], R16 ;  /* 0x0000650011157a24 */ /* 0x000fe200078e0210 */
[----:B------:R-:W-:Y:S01]  /*19f0*/  UIMAD UR11, UR22, UR7, UR6 ;  /* 0x00000007160b72a4 */ /* 0x000fe2000f8e0206 */
[----:B------:R-:W-:Y:S02]  /*1a00*/  IMAD R16, R6, c[0x0][0x370], RZ ;  /* 0x0000dc0006107a24 */ /* 0x000fe400078e02ff */
[----:B------:R-:W-:Y:S02]  /*1a10*/  ULDC.64 UR6, c[0x0][0x378] ;  /* 0x0000de0000067ab9 */ /* 0x000fe40000000a00 */
[----:B------:R-:W-:Y:S01]  /*1a20*/  UIMAD UR6, UR56, UR6, URZ ;  /* 0x00000006380672a4 */ /* 0x000fe2000f8e023f */
[----:B------:R-:W-:Y:S01]  /*1a30*/  IADD3 R23, R23, UR11, RZ ;  /* 0x0000000b17177c10 */ /* 0x000fe2000fffe0ff */
[----:B------:R-:W-:-:S02]  /*1a40*/  IMAD R15, R229, c[0x0][0x374], R16 ;  /* 0x0000dd00e50f7a24 */ /* 0x000fc400078e0210 */
        /* <DEDUP_REMOVED lines=10> */
[----:B------:R-:W-:Y:S01]  /*1af0*/  UMOV UR9, UR7 ;  /* 0x0000000700097c82 */ /* 0x000fe20008000000 */
[----:B------:R-:W-:Y:S01]  /*1b00*/  IMAD.IADD R15, R19, 0x1, R15 ;  /* 0x00000001130f7824 */ /* 0x000fe200078e020f */
[----:B------:R-:W-:Y:S01]  /*1b10*/  UIMAD.WIDE UR6, UR6, UR59, UR4 ;  /* 0x0000003b060672a5 */ /* 0x000fe2000f8e0204 */
[----:B------:R1:W2:Y:S01]  /*1b20*/  R2UR UR5, R5 ;  /* 0x00000000050573c2 */ /* 0x0002a200000e0000 */
[----:B------:R-:W-:Y:S01]  /*1b30*/  ULDC UR13, c[0x0][0x2e8] ;  /* 0x0000ba00000d7ab9 */ /* 0x000fe20000000800 */
[----:B------:R-:W-:-:S04]  /*1b40*/  LEA R244, P3, R18, c[0x0][0x330], 0x1 ;  /* 0x0000cc0012f47a11 */ /* 0x000fc800078608ff */
[----:B------:R-:W-:Y:S01]  /*1b50*/  UMOV UR8, UR6 ;  /* 0x0000000600087c82 */ /* 0x000fe20008000000 */
[----:B------:R-:W-:Y:S01]  /*1b60*/  LEA.HI.X R245, R18, c[0x0][0x334], R15, 0x1, P3 ;  /* 0x0000cd0012f57a11 */ /* 0x000fe200018f0c0f */
[----:B------:R3:W4:Y:S01]  /*1b70*/  R2UR UR4, R4 ;  /* 0x00000000040473c2 */ /* 0x00072200000e0000 */
[----:B------:R-:W-:-:S04]  /*1b80*/  UIADD3 UR6, -UR15, UR25, UR23 ;  /* 0x000000190f067290 */ /* 0x000fc8000fffe117 */
[----:B------:R-:W-:-:S04]  /*1b90*/  UIADD3 UR6, UR6, -UR13, URZ ;  /* 0x8000000d06067290 */ /* 0x000fc8000fffe03f */
[----:B------:R-:W-:-:S04]  /*1ba0*/  USHF.R.S32.HI UR13, URZ, 0x1f, UR6 ;  /* 0x0000001f3f0d7899 */ /* 0x000fc80008011406 */
[----:B------:R-:W-:Y:S01]  /*1bb0*/  ULEA.HI UR13, UR13, UR6, URZ, 0x6 ;  /* 0x000000060d0d7291 */ /* 0x000fe2000f8f303f */
[----:B-1----:R-:W3:Y:S01]  /*1bc0*/  S2R R5, SR_TID.X ;  /* 0x0000000000057919 */ /* 0x002ee20000002100 */
[----:B------:R-:W-:Y:S02]  /*1bd0*/  UIADD3 UR6, UR35, -0x1, URZ ;  /* 0xffffffff23067890 */ /* 0x000fe4000fffe03f */
[----:B------:R-:W-:-:S04]  /*1be0*/  USHF.R.S32.HI UR13, URZ, 0x6, UR13 ;  /* 0x000000063f0d7899 */ /* 0x000fc8000801140d */
[----:B------:R-:W-:-:S04]  /*1bf0*/  UISETP.LT.AND UP1, UPT, URZ, UR13, UPT ;  /* 0x0000000d3f00728c */ /* 0x000fc8000bf21270 */
[----:B------:R-:W-:-:S04]  /*1c00*/  USEL UR13, URZ, UR13, !UP1 ;  /* 0x0000000d3f0d7287 */ /* 0x000fc8000c800000 */
[----:B------:R-:W-:Y:S01]  /*1c10*/  UISETP.GT.AND UP1, UPT, UR35, UR13, UPT ;  /* 0x0000000d2300728c */ /* 0x000fe2000bf24270 */
[----:B---3--:R-:W-:-:S04]  /*1c20*/  SHF.R.S32.HI R4, RZ, 0x1f, R5 ;  /* 0x0000001fff047819 */ /* 0x008fc80000011405 */
[----:B------:R-:W-:-:S04]  /*1c30*/  LEA.HI R7, R4, R5, RZ, 0x5 ;  /* 0x0000000504077211 */ /* 0x000fc800078f28ff */
[----:B------:R-:W-:-:S05]  /*1c40*/  LOP3.LUT R4, R7, 0xffffffe0, RZ, 0xc0, !PT ;  /* 0xffffffe007047812 */ /* 0x000fca00078ec0ff */
[----:B------:R-:W-:Y:S01]  /*1c50*/  IMAD.IADD R4, R5, 0x1, -R4 ;  /* 0x0000000105047824 */ /* 0x000fe200078e0a04 */
[----:B------:R-:W-:-:S05]  /*1c60*/  SHF.R.S32.HI R5, RZ, 0x5, R7 ;  /* 0x00000005ff057819 */ /* 0x000fca0000011407 */
[----:B------:R-:W-:-:S05]  /*1c70*/  IMAD R9, R5, UR45, R4 ;  /* 0x0000002d05097c24 */ /* 0x000fca000f8e0204 */
[----:B------:R-:W-:-:S04]  /*1c80*/  IADD3 R14, P0, R9, UR30, RZ ;  /* 0x0000001e090e7c10 */ /* 0x000fc8000ff1e0ff */
[----:B------:R-:W-:Y:S02]  /*1c90*/  LEA.HI.X.SX32 R9, R9, UR28, 0x1, P0 ;  /* 0x0000001c09097c11 */ /* 0x000fe400080f0eff */
[----:B------:R-:W-:Y:S02]  /*1ca0*/  IADD3 R24, P0, R24, UR31, RZ ;  /* 0x0000001f18187c10 */ /* 0x000fe4000ff1e0ff */
[C---:B------:R-:W-:Y:S02]  /*1cb0*/  LEA R250, P2, R14.reuse, c[0x0][0x350], 0x2 ;  /* 0x0000d4000efa7a11 */ /* 0x040fe400078410ff */
[----:B------:R-:W-:Y:S02]  /*1cc0*/  IADD3.X R25, R25, UR29, R21, P0, !PT ;  /* 0x0000001d19197c10 */ /* 0x000fe400087fe415 */
[----:B------:R-:W-:Y:S02]  /*1cd0*/  PLOP3.LUT P0, PT, PT, PT, UP1, 0x80, 0x0 ;  /* 0x000000000000781c */ /* 0x000fe40003f0f018 */
[----:B------:R-:W-:Y:S01]  /*1ce0*/  LEA.HI.X R251, R14, c[0x0][0x354], R9, 0x2, P2 ;  /* 0x0000d5000efb7a11 */ /* 0x000fe200010f1409 */
[----:B------:R-:W-:-:S05]  /*1cf0*/  IMAD.WIDE.U32 R22, R22, c[0x0][0x1a8], R24 ;  /* 0x00006a0016167a25 */ /* 0x000fca00078e0018 */
        /* <DEDUP_REMOVED lines=22> */
.L_x_511:
        /* <DEDUP_REMOVED lines=18> */
.L_x_512:
        /* <DEDUP_REMOVED lines=9> */
[----:B------:R-:W-:Y:S01]  /*2010*/  IADD3 R10, P0, R8, UR13, RZ ;  /* 0x0000000d080a7c10 */ /* 0x000fe2000ff1e0ff */
[----:B------:R-:W-:Y:S02]  /*2020*/  IMAD.U32 R8, RZ, RZ, UR34 ;  /* 0x00000022ff087e24 */ /* 0x000fe4000f8e00ff */
        /* <DEDUP_REMOVED lines=24> */
.L_x_514:
[----:B------:R-:W-:Y:S05]  /*21b0*/  BSYNC B0 ;  /* 0x0000000000007941 */ /* 0x000fea0003800000 */
.L_x_513:
[----:B------:R-:W-:Y:S01]  /*21c0*/  IADD3 R4, R229, 0x20, RZ ;  /* 0x00000020e5047810 */ /* 0x000fe20007ffe0ff */
[----:B------:R-:W-:Y:S03]  /*21d0*/  BSSY B0, `(.L_x_515) ;  /* 0x0000015000007945 */ /* 0x000fe60003800000 */
[----:B------:R-:W-:-:S13]  /*21e0*/  ISETP.GE.AND P4, PT, R4, UR6, PT ;  /* 0x0000000604007c0c */ /* 0x000fda000bf86270 */
[----:B------:R-:W-:Y:S05]  /*21f0*/  @P4 BRA `(.L_x_516) ;  /* 0x0000012000004947 */ /* 0x000fea0003800000 */
[----:B------:R-:W-:Y:S01]  /*2200*/  IADD3 R9, P0, R229, 0x20, RZ ;  /* 0x00000020e5097810 */ /* 0x000fe20007f1e0ff */
[----:B------:R-:W-:Y:S01]  /*2210*/  IMAD.MOV.U32 R10, RZ, RZ, R8 ;  /* 0x000000ffff0a7224 */ /* 0x000fe200078e0008 */
[----:B------:R-:W-:Y:S01]  /*2220*/  ISETP.GE.AND P3, PT, R230, c[0x0][0x220], PT ;  /* 0x00008800e6007a0c */ /* 0x000fe20003f66270 */
[----:B------:R-:W-:Y:S01]  /*2230*/  IMAD.MOV.U32 R11, RZ, RZ, R7 ;  /* 0x000000ffff0b7224 */ /* 0x000fe200078e0007 */
        /* <DEDUP_REMOVED lines=14> */
.L_x_516:
[----:B------:R-:W-:Y:S05]  /*2320*/  BSYNC B0 ;  /* 0x0000000000007941 */ /* 0x000fea0003800000 */
.L_x_515:
[----:B------:R-:W-:Y:S01]  /*2330*/  ULDC.64 UR6, c[0x0][0x3a8] ;  /* 0x0000ea0000067ab9 */ /* 0x000fe20000000a00 */
[----:B------:R-:W-:Y:S01]  /*2340*/  IMAD.WIDE.U32 R4, R5, c[0x0][0x3a8], R230 ;  /* 0x0000ea0005047a25 */ /* 0x000fe200078e00e6 */
[----:B------:R-:W-:Y:S01]  /*2350*/  UIMAD UR6, UR10, UR6, URZ ;  /* 0x000000060a0672a4 */ /* 0x000fe2000f8e023f */
[----:B--2---:R-:W-:Y:S01]  /*2360*/  MOV R8, UR34 ;  /* 0x0000002200087c02 */ /* 0x004fe20008000f00 */
        /* <DEDUP_REMOVED lines=21> */
[----:B-1----:R-:W-:-:S04]  /*24c0*/  LEA R12, P5, R10, c[0x0][0x348], 0x1 ;  /* 0x0000d2000a0c7a11 */ /* 0x002fc800078a08ff */
[----:B------:R-:W-:-:S05]  /*24d0*/  LEA.HI.X R13, R10, c[0x0][0x34c], R4, 0x1, P5 ;  /* 0x0000d3000a0d7a11 */ /* 0x000fca00028f0c04 */
[----:B------:R1:W-:Y:S04]  /*24e0*/  @!P3 STG.E.128 [R12.64], RZ ;  /* 0x000000ff0c00b986 */ /* 0x0003e8000c101d04 */
[----:B------:R1:W-:Y:S04]  /*24f0*/  @!P2 STG.E.128 [R12.64+0x80], RZ ;  /* 0x000080ff0c00a986 */ /* 0x0003e8000c101d04 */
[----:B------:R1:W-:Y:S04]  /*2500*/  @!P1 STG.E.128 [R12.64+0x100], RZ ;  /* 0x000100ff0c009986 */ /* 0x0003e8000c101d04 */
[----:B------:R1:W-:Y:S02]  /*2510*/  @!P0 STG.E.128 [R12.64+0x180], RZ ;  /* 0x000180ff0c008986 */ /* 0x0003e4000c101d04 */
.L_x_518:
[----:B------:R-:W-:Y:S05]  /*2520*/  BSYNC B0 ;  /* 0x0000000000007941 */ /* 0x000fea0003800000 */
.L_x_517:
[----:B------:R-:W-:Y:S05]  /*2530*/  @P4 BRA `(.L_x_519) ;  /* 0x00007dc000004947 */ /* 0x000fea0003800000 */
[----:B------:R-:W-:Y:S01]  /*2540*/  IADD3 R4, P0, R229, 0x20, RZ ;  /* 0x00000020e5047810 */ /* 0x000fe20007f1e0ff */
        /* <DEDUP_REMOVED lines=18> */
.L_x_510:
        /* <DEDUP_REMOVED lines=48> */
.L_x_521:
[----:B------:R-:W-:Y:S05]  /*2970*/  BSYNC B0 ;  /* 0x0000000000007941 */ /* 0x000fea0003800000 */
.L_x_520:
        /* <DEDUP_REMOVED lines=21> */
[C---:B--23--:R-:W-:Y:S02]  /*2ad0*/  @!P3 LEA R26, P0, R14.reuse, c[0x0][0x330], 0x1 ;  /* 0x0000cc000e1aba11 */ /* 0x04cfe400078008ff */
        /* <DEDUP_REMOVED lines=26> */
.L_x_523:
[----:B------:R-:W-:Y:S05]  /*2c80*/  BSYNC B0 ;  /* 0x0000000000007941 */ /* 0x000fea0003800000 */
.L_x_522:
[----:B------:R1:W-:Y:S01]  /*2c90*/  @P6 STS.128 [R225], RZ ;  /* 0x000000ffe1006388 */ /* 0x0003e20000000c00 */
[----:B------:R-:W-:Y:S03]  /*2ca0*/  BSSY B0, `(.L_x_524) ;  /* 0x000002a000007945 */ /* 0x000fe60003800000 */
[----:B------:R1:W-:Y:S04]  /*2cb0*/  @P6 STS.128 [R225+0x2000], RZ ;  /* 0x002000ffe1006388 */ /* 0x0003e80000000c00 */
[----:B------:R1:W-:Y:S04]  /*2cc0*/  @P6 STS.128 [R225+0x4000], RZ ;  /* 0x004000ffe1006388 */ /* 0x0003e80000000c00 */
[----:B------:R1:W-:Y:S01]  /*2cd0*/  @P6 STS.128 [R225+0x6000], RZ ;  /* 0x006000ffe1006388 */ /* 0x0003e20000000c00 */
[----:B------:R-:W-:Y:S05]  /*2ce0*/  @P6 BRA `(.L_x_525) ;  /* 0x0000025000006947 */ /* 0x000fea0003800000 */
[----:B-1----:R-:W-:Y:S01]  /*2cf0*/  IMAD.U32 R18, RZ, RZ, UR31 ;  /* 0x0000001fff127e24 */ /* 0x002fe2000f8e00ff */
[----:B------:R-:W-:Y:S01]  /*2d00*/  ISETP.GE.AND P3, PT, R230, c[0x0][0x220], PT ;  /* 0x00008800e6007a0c */ /* 0x000fe20003f66270 */
[----:B------:R-:W-:Y:S01]  /*2d10*/  IMAD.U32 R19, RZ, RZ, UR29 ;  /* 0x0000001dff137e24 */ /* 0x000fe2000f8e00ff */
[----:B------:R-:W-:Y:S01]  /*2d20*/  MOV R14, UR34 ;  /* 0x00000022000e7c02 */ /* 0x000fe20008000f00 */
[----:B------:R-:W-:Y:S01]  /*2d30*/  IMAD.MOV.U32 R15, RZ, RZ, 0x2 ;  /* 0x00000002ff0f7424 */ /* 0x000fe200078e00ff */
[----:B------:R-:W-:Y:S01]  /*2d40*/  ISETP.GE.AND P2, PT, R228, c[0x0][0x220], PT ;  /* 0x00008800e4007a0c */ /* 0x000fe20003f46270 */
[----:B------:R-:W-:Y:S01]  /*2d50*/  IMAD.WIDE.U32 R18, R17, c[0x0][0x190], R18 ;  /* 0x0000640011127a25 */ /* 0x000fe200078e0012 */
[----:B------:R-:W-:-:S02]  /*2d60*/  ISETP.GE.AND P1, PT, R227, c[0x0][0x220], PT ;  /* 0x00008800e3007a0c */ /* 0x000fc40003f26270 */
[----:B------:R-:W-:Y:S01]  /*2d70*/  ISETP.GE.AND P0, PT, R226, c[0x0][0x220], PT ;  /* 0x00008800e2007a0c */ /* 0x000fe20003f06270 */
[----:B------:R-:W-:Y:S02]  /*2d80*/  IMAD.IADD R19, R21, 0x1, R19 ;  /* 0x0000000115137824 */ /* 0x000fe400078e0213 */
[----:B------:R-:W-:Y:S02]  /*2d90*/  IMAD.WIDE R20, R230, R15, c[0x0][0x160] ;  /* 0x00005800e6147625 */ /* 0x000fe400078e020f */
[----:B------:R-:W-:Y:S01]  /*2da0*/  @!P3 MOV R240, R242 ;  /* 0x000000f200f0b202 */ /* 0x000fe20000000f00 */
[----:B------:R1:W-:Y:S01]  /*2db0*/  @P3 STS.128 [R225], RZ ;  /* 0x000000ffe1003388 */ /* 0x0003e20000000c00 */
[----:B------:R-:W-:-:S03]  /*2dc0*/  IMAD.WIDE.U32 R18, R14, c[0x0][0x1a8], R18 ;  /* 0x00006a000e127a25 */ /* 0x000fc600078e0012 */
[----:B------:R-:W-:Y:S01]  /*2dd0*/  @!PT LDS RZ, [RZ] ;  /* 0x00000000fffff984 */ /* 0x000fe20000000800 */
[----:B------:R-:W-:Y:S01]  /*2de0*/  @!PT LDS RZ, [RZ] ;  /* 0x00000000fffff984 */ /* 0x000fe20000000800 */
[----:B------:R-:W-:Y:S01]  /*2df0*/  @!PT LDS RZ, [RZ] ;  /* 0x00000000fffff984 */ /* 0x000fe20000000800 */
[----:B------:R1:W-:Y:S02]  /*2e00*/  @!P3 LDGSTS.E.BYPASS.LTC128B.128 [R225], [R240.64] ;  /* 0x00000000f0e1bfae */ /* 0x0003e4000b901d44 */
[----:B------:R-:W-:Y:S02]  /*2e10*/  IADD3 R14, R19, UR14, RZ ;  /* 0x0000000e130e7c10 */ /* 0x000fe4000fffe0ff */
[C---:B------:R-:W-:Y:S01]  /*2e20*/  LEA R20, P4, R18.reuse, R20, 0x1 ;  /* 0x0000001412147211 */ /* 0x040fe200078808ff */
[----:B------:R1:W-:Y:S03]  /*2e30*/  @P2 STS.128 [R225+0x2000], RZ ;  /* 0x002000ffe1002388 */ /* 0x0003e60000000c00 */
        /* <DEDUP_REMOVED lines=16> */
.L_x_525:
[----:B------:R-:W-:Y:S05]  /*2f40*/  BSYNC B0 ;  /* 0x0000000000007941 */ /* 0x000fea0003800000 */
.L_x_524:
        /* <DEDUP_REMOVED lines=18> */
[----:B------:R-:W-:Y:S02]  /*3070*/  @!P2 LEA R16, P1, R22, c[0x0][0x160], 0x1 ;  /* 0x000058001610aa11 */ /* 0x000fe400078208ff */
[----:B------:R-:W-:Y:S02]  /*3080*/  @!P4 LEA.HI.X R19, R14, R241, R9, 0x6, P0 ;  /* 0x000000f10e13c211 */ /* 0x000fe400000f3409 */
[----:B------:R-:W-:-:S02]  /*3090*/  ISETP.GE.AND P0, PT, R226, c[0x0][0x220], PT ;  /* 0x00008800e2007a0c */ /* 0x000fc40003f06270 */
        /* <DEDUP_REMOVED lines=18> */
[----:B------:R-:W-:-:S04]  /*31c0*/  LEA R14, P0, R22, c[0x0][0x160], 0x1 ;  /* 0x00005800160e7a11 */ /* 0x000fc800078008ff */
[----:B------:R-:W-:-:S05]  /*31d0*/  LEA.HI.X R15, R22, c[0x0][0x164], R15, 0x1, P0 ;  /* 0x00005900160f7a11 */ /* 0x000fca00000f0c0f */
[----:B------:R-:W-:Y:S01]  /*31e0*/  @!PT LDS RZ, [RZ] ;  /* 0x00000000fffff984 */ /* 0x000fe20000000800 */
[----:B------:R-:W-:Y:S01]  /*31f0*/  @!PT LDS RZ, [RZ] ;  /* 0x00000000fffff984 */ /* 0x000fe20000000800 */
[----:B------:R-:W-:Y:S01]  /*3200*/  @!PT LDS RZ, [RZ] ;  /* 0x00000000fffff984 */ /* 0x000fe20000000800 */
[----:B------:R1:W-:Y:S04]  /*3210*/  LDGSTS.E.BYPASS.LTC128B.128 [R225+0x7000], [R14.64+0x180] ;  /* 0x070001800ee17fae */ /* 0x0003e8000b901d44 */
.L_x_527:
[----:B------:R-:W-:Y:S05]  /*3220*/  BSYNC B0 ;  /* 0x0000000000007941 */ /* 0x000fea0003800000 */
.L_x_526:
[----:B-1----:R-:W-:Y:S01]  /*3230*/  SHF.R.S32.HI R14, RZ, 0x1f, R7 ;  /* 0x0000001fff0e7819 */ /* 0x002fe20000011407 */
[----:B------:R-:W-:Y:S01]  /*3240*/  UIADD3 UR12, -UR23, UR15, URZ ;  /* 0x0000000f170c7290 */ /* 0x000fe2000fffe13f */
[----:B------:R-:W-:Y:S01]  /*3250*/  SHF.R.S32.HI R7, RZ, 0x1f, R4 ;  /* 0x0000001fff077819 */ /* 0x000fe20000011404 */
[----:B------:R-:W-:Y:S01]  /*3260*/  ULDC.64 UR16, c[0x0][0x198] ;  /* 0x0000660000107ab9 */ /* 0x000fe20000000a00 */
[----:B------:R-:W-:Y:S01]  /*3270*/  LEA.HI R9, R14, R5, RZ, 0x2 ;  /* 0x000000050e097211 */ /* 0x000fe200078f10ff */
[----:B------:R-:W-:Y:S01]  /*3280*/  IMAD.MOV.U32 R248, RZ, RZ, 0x7f800000 ;  /* 0x7f800000fff87424 */ /* 0x000fe200078e00ff */
[----:B------:R-:W-:Y:S01]  /*3290*/  LEA.HI R7, R7, R4, RZ, 0x2 ;  /* 0x0000000407077211 */ /* 0x000fe200078f10ff */
[----:B------:R-:W-:Y:S01]  /*32a0*/  IMAD.MOV.U32 R249, RZ, RZ, 0x7f800000 ;  /* 0x7f800000fff97424 */ /* 0x000fe200078e00ff */
[----:B------:R-:W-:Y:S02]  /*32b0*/  LOP3.LUT R4, R9, 0xfffffffc, RZ, 0xc0, !PT ;  /* 0xfffffffc09047812 */ /* 0x000fe400078ec0ff */
[----:B------:R-:W-:-:S03]  /*32c0*/  SHF.R.S32.HI R7, RZ, 0x2, R7 ;  /* 0x00000002ff077819 */ /* 0x000fc60000011407 */
[----:B------:R-:W-:-:S04]  /*32d0*/  IMAD.IADD R4, R5, 0x1, -R4 ;  /* 0x0000000105047824 */ /* 0x000fc800078e0a04 */
[----:B------:R-:W-:Y:S01]  /*32e0*/  IMAD R4, R4, 0x10, R7 ;  /* 0x0000001004047824 */ /* 0x000fe200078e0207 */
[----:B------:R-:W-:-:S03]  /*32f0*/  ISETP.GE.AND P5, PT, R229, UR12, PT ;  /* 0x0000000ce5007c0c */ /* 0x000fc6000bfa6270 */
[C---:B------:R-:W-:Y:S01]  /*3300*/  IMAD.SHL.U32 R247, R4.reuse, 0x4, RZ ;  /* 0x0000000404f77824 */ /* 0x040fe200078e00ff */
[C---:B------:R-:W-:Y:S02]  /*3310*/  IADD3 R7, R4.reuse, 0x8, RZ ;  /* 0x0000000804077810 */ /* 0x040fe40007ffe0ff */
[C---:B------:R-:W-:Y:S02]  /*3320*/  ISETP.GE.AND P2, PT, R4.reuse, UR11, PT ;  /* 0x0000000b04007c0c */ /* 0x040fe4000bf46270 */
[----:B------:R-:W-:Y:S01]  /*3330*/  ISETP.GE.AND P1, PT, R7, UR11, PT ;  /* 0x0000000b07007c0c */ /* 0x000fe2000bf26270 */
[----:B------:R-:W-:Y:S01]  /*3340*/  USHF.R.S32.HI UR11, URZ, 0x1f, UR23 ;  /* 0x0000001f3f0b7899 */ /* 0x000fe20008011417 */
[----:B------:R-:W-:Y:S02]  /*3350*/  SHF.R.S32.HI R5, RZ, 0x1f, R4 ;  /* 0x0000001fff057819 */ /* 0x000fe40000011404 */
[----:B------:R-:W-:Y:S01]  /*3360*/  IADD3 R16, P0, R247, UR8, RZ ;  /* 0x00000008f7107c10 */ /* 0x000fe2000ff1e0ff */
[----:B------:R-:W-:Y:S01]  /*3370*/  UIMAD UR14, UR11, UR16, URZ ;  /* 0x000000100b0e72a4 */ /* 0x000fe2000f8e023f */
[----:B------:R-:W-:Y:S01]  /*3380*/  SHF.L.U64.HI R246, R4, 0x2, R5 ;  /* 0x0000000204f67819 */ /* 0x000fe20000010205 */
[----:B------:R-:W-:Y:S01]  /*3390*/  IMAD.U32 R5, RZ, RZ, UR23 ;  /* 0x00000017ff057e24 */ /* 0x000fe2000f8e00ff */
[----:B------:R1:W-:Y:S01]  /*33a0*/  @P5 STS.128 [R225+0x10000], RZ ;  /* 0x010000ffe1005388 */ /* 0x0003e20000000c00 */
[----:B------:R-:W-:Y:S01]  /*33b0*/  UIMAD UR14, UR23, UR17, UR14 ;  /* 0x00000011170e72a4 */ /* 0x000fe2000f8e020e */
[----:B------:R-:W-:-:S02]  /*33c0*/  IADD3.X R17, R246, UR7, RZ, P0, !PT ;  /* 0x00000007f6117c10 */ /* 0x000fc400087fe4ff */
[----:B------:R1:W-:Y:S01]  /*33d0*/  @P5 STS.128 [R225+0x12000], RZ ;  /* 0x012000ffe1005388 */ /* 0x0003e20000000c00 */
[----:B------:R-:W-:-:S03]  /*33e0*/  IMAD.WIDE.U32 R14, R5, c[0x0][0x198], R230 ;  /* 0x00006600050e7a25 */ /* 0x000fc600078e00e6 */
[----:B------:R1:W-:Y:S04]  /*33f0*/  @P5 STS.128 [R225+0x14000], RZ ;  /* 0x014000ffe1005388 */ /* 0x0003e80000000c00 */
[----:B------:R1:W-:Y:S01]  /*3400*/  @P5 STS.128 [R225+0x16000], RZ ;  /* 0x016000ffe1005388 */ /* 0x0003e20000000c00 */
[----:B------:R-:W-:-:S03]  /*3410*/  IMAD.U32 R7, RZ, RZ, UR14 ;  /* 0x0000000eff077e24 */ /* 0x000fc6000f8e00ff */
[----:B------:R2:W5:Y:S04]  /*3420*/  @!P2 LDG.E R248, [R16.64] ;  /* 0x0000000410f8a981 */ /* 0x000568000c1e1900 */
[----:B------:R2:W5:Y:S01]  /*3430*/  @!P1 LDG.E R249, [R16.64+0x20] ;  /* 0x0000200410f99981 */ /* 0x000562000c1e1900 */
[----:B------:R-:W-:Y:S01]  /*3440*/  BSSY B0, `(.L_x_528) ;  /* 0x0000036000007945 */ /* 0x000fe20003800000 */
[----:B--2---:R-:W-:Y:S01]  /*3450*/  IADD3 R16, P0, R14, UR24, RZ ;  /* 0x000000180e107c10 */ /* 0x004fe2000ff1e0ff */
[----:B------:R-:W-:-:S03]  /*3460*/  IMAD R14, R10, c[0x0][0x1b0], RZ ;  /* 0x00006c000a0e7a24 */ /* 0x000fc600078e02ff */
[----:B------:R-:W-:Y:S01]  /*3470*/  IADD3.X R17, R15, UR27, R7, P0, !PT ;  /* 0x0000001b0f117c10 */ /* 0x000fe200087fe407 */
[----:B------:R-:W-:-:S04]  /*3480*/  IMAD R15, R11, c[0x0][0x1b4], R14 ;  /* 0x00006d000b0f7a24 */ /* 0x000fc800078e020e */
        /* <DEDUP_REMOVED lines=23> */
[----:B------:R-:W-:Y:S01]  /*3600*/  @!P3 LEA R24, P6, R18, c[0x0][0x168], 0x1 ;  /* 0x00005a001218ba11 */ /* 0x000fe200078c08ff */
        /* <DEDUP_REMOVED lines=25> */
.L_x_529:
[----:B-1----:R-:W-:Y:S05]  /*37a0*/  BSYNC B0 ;  /* 0x0000000000007941 */ /* 0x002fea0003800000 */
.L_x_528:
        /* <DEDUP_REMOVED lines=14> */
[----:B------:R-:W-:Y:S02]  /*3890*/  ISETP.GE.AND P2, PT, R228, c[0x0][0x220], PT ;  /* 0x00008800e4007a0c */ /* 0x000fe40003f46270 */
[----:B------:R-:W-:Y:S01]  /*38a0*/  IADD3.X R7, RZ, R6, RZ, P0, !PT ;  /* 0x00000006ff077210 */ /* 0x000fe200007fe4ff */
[----:B------:R-:W-:Y:S01]  /*38b0*/  IMAD R14, R14, c[0x0][0x198], RZ ;  /* 0x000066000e0e7a24 */ /* 0x000fe200078e02ff */
[----:B------:R-:W-:-:S03]  /*38c0*/  ISETP.GE.AND P1, PT, R227, c[0x0][0x220], PT ;  /* 0x00008800e3007a0c */ /* 0x000fc60003f26270 */
[----:B------:R-:W-:Y:S01]  /*38d0*/  IMAD R14, R17, c[0x0][0x19c], R14 ;  /* 0x00006700110e7a24 */ /* 0x000fe200078e020e */
[----:B------:R-:W-:Y:S01]  /*38e0*/  MOV R17, R9 ;  /* 0x0000000900117202 */ /* 0x000fe20000000f00 */
[----:B------:R-:W-:Y:S01]  /*38f0*/  IMAD R7, R7, c[0x0][0x198], RZ ;  /* 0x0000660007077a24 */ /* 0x000fe200078e02ff */
[----:B------:R1:W-:Y:S01]  /*3900*/  @P3 STS.128 [R225+0x11000], RZ ;  /* 0x011000ffe1003388 */ /* 0x0003e20000000c00 */
[----:B------:R-:W-:Y:S02]  /*3910*/  IMAD.IADD R19, R19, 0x1, R14 ;  /* 0x0000000113137824 */ /* 0x000fe400078e020e */
[----:B------:R-:W-:-:S04]  /*3920*/  IMAD.WIDE.U32 R16, R8, c[0x0][0x198], R16 ;  /* 0x0000660008107a25 */ /* 0x000fc800078e0010 */
[----:B------:R-:W-:Y:S01]  /*3930*/  IMAD R7, R8, c[0x0][0x19c], R7 ;  /* 0x0000670008077a24 */ /* 0x000fe200078e0207 */
[----:B------:R-:W-:Y:S01]  /*3940*/  @!P3 LEA R8, P0, R16, c[0x0][0x168], 0x1 ;  /* 0x00005a001008ba11 */ /* 0x000fe200078008ff */
[----:B------:R-:W-:Y:S02]  /*3950*/  IMAD.MOV.U32 R9, RZ, RZ, 0x2 ;  /* 0x00000002ff097424 */ /* 0x000fe400078e00ff */
[----:B------:R-:W-:Y:S01]  /*3960*/  IMAD.WIDE.U32 R18, R11, c[0x0][0x1b0], R18 ;  /* 0x00006c000b127a25 */ /* 0x000fe200078e0012 */
[----:B------:R-:W-:-:S03]  /*3970*/  IADD3 R7, R17, R7, RZ ;  /* 0x0000000711077210 */ /* 0x000fc60007ffe0ff */
[----:B------:R-:W-:Y:S01]  /*3980*/  IMAD.WIDE R20, R230, R9, c[0x0][0x168] ;  /* 0x00005a00e6147625 */ /* 0x000fe200078e0209 */
[----:B------:R-:W-:Y:S02]  /*3990*/  @!P3 LEA.HI.X R9, R16, c[0x0][0x16c], R7, 0x1, P0 ;  /* 0x00005b001009ba11 */ /* 0x000fe400000f0c07 */
[----:B------:R-:W-:Y:S01]  /*39a0*/  ISETP.GE.AND P0, PT, R226, c[0x0][0x220], PT ;  /* 0x00008800e2007a0c */ /* 0x000fe20003f06270 */
        /* <DEDUP_REMOVED lines=23> */
.L_x_531:
[----:B------:R-:W-:Y:S05]  /*3b20*/  BSYNC B0 ;  /* 0x0000000000007941 */ /* 0x000fea0003800000 */
.L_x_530:
[----:B------:R-:W-:Y:S01]  /*3b30*/  ULDC.64 UR16, c[0x0][0x1a0] ;  /* 0x0000680000107ab9 */ /* 0x000fe20000000a00 */
[----:B------:R1:W-:Y:S01]  /*3b40*/  @P5 STS.128 [R225+0x18000], RZ ;  /* 0x018000ffe1005388 */ /* 0x0003e20000000c00 */
[----:B------:R-:W-:Y:S01]  /*3b50*/  UIMAD UR11, UR11, UR16, URZ ;  /* 0x000000100b0b72a4 */ /* 0x000fe2000f8e023f */
[----:B-1----:R-:W-:Y:S01]  /*3b60*/  IMAD.WIDE.U32 R8, R5, c[0x0][0x1a0], R230 ;  /* 0x0000680005087a25 */ /* 0x002fe200078e00e6 */
[----:B------:R-:W-:Y:S01]  /*3b70*/  BSSY B0, `(.L_x_532) ;  /* 0x000003b000007945 */ /* 0x000fe20003800000 */
[----:B------:R1:W-:Y:S01]  /*3b80*/  @P5 STS.128 [R225+0x1a000], RZ ;  /* 0x01a000ffe1005388 */ /* 0x0003e20000000c00 */
[----:B------:R-:W-:Y:S01]  /*3b90*/  UIMAD UR11, UR23, UR17, UR11 ;  /* 0x00000011170b72a4 */ /* 0x000fe2000f8e020b */
[----:B------:R-:W-:Y:S01]  /*3ba0*/  IMAD R10, R10, c[0x0][0x1b8], RZ ;  /* 0x00006e000a0a7a24 */ /* 0x000fe200078e02ff */
[----:B------:R-:W-:Y:S01]  /*3bb0*/  IADD3 R14, P0, R8, UR20, RZ ;  /* 0x00000014080e7c10 */ /* 0x000fe2000ff1e0ff */
[----:B------:R1:W-:Y:S03]  /*3bc0*/  @P5 STS.128 [R225+0x1c000], RZ ;  /* 0x01c000ffe1005388 */ /* 0x0003e60000000c00 */
[----:B------:R-:W-:Y:S01]  /*3bd0*/  MOV R5, UR11 ;  /* 0x0000000b00057c02 */ /* 0x000fe20008000f00 */
[----:B------:R1:W-:Y:S03]  /*3be0*/  @P5 STS.128 [R225+0x1e000], RZ ;  /* 0x01e000ffe1005388 */ /* 0x0003e60000000c00 */
[----:B------:R-:W-:Y:S01]  /*3bf0*/  IADD3.X R15, R9, UR21, R5, P0, !PT ;  /* 0x00000015090f7c10 */ /* 0x000fe200087fe405 */
[----:B------:R-:W-:-:S04]  /*3c00*/  IMAD R9, R11, c[0x0][0x1bc], R10 ;  /* 0x00006f000b097a24 */ /* 0x000fc800078e020a */
[----:B------:R-:W-:-:S05]  /*3c10*/  IMAD.WIDE.U32 R14, R11, c[0x0][0x1b8], R14 ;  /* 0x00006e000b0e7a25 */ /* 0x000fca00078e000e */
[----:B------:R-:W-:Y:S01]  /*3c20*/  IADD3 R7, R15, R9, RZ ;  /* 0x000000090f077210 */ /* 0x000fe20007ffe0ff */
[----:B------:R-:W-:Y:S05]  /*3c30*/  @P5 BRA `(.L_x_533) ;  /* 0x000002e000005947 */ /* 0x000fea0003800000 */
[----:B------:R-:W-:Y:S01]  /*3c40*/  ISETP.GE.AND P3, PT, R230, c[0x0][0x220], PT ;  /* 0x00008800e6007a0c */ /* 0x000fe20003f66270 */
        /* <DEDUP_REMOVED lines=19> */
[----:B--2---:R-:W-:Y:S01]  /*3d80*/  @!P3 LEA R22, P6, R16, c[0x0][0x170], 0x1 ;  /* 0x00005c001016ba11 */ /* 0x004fe200078c08ff */
        /* <DEDUP_REMOVED lines=25> */
.L_x_533:
[----:B------:R-:W-:Y:S05]  /*3f20*/  BSYNC B0 ;  /* 0x0000000000007941 */ /* 0x000fea0003800000 */
.L_x_532:
        /* <DEDUP_REMOVED lines=8> */
[----:B------:R-:W-:-:S02]  /*3fb0*/  MOV R17, UR21 ;  /* 0x0000001500117c02 */ /* 0x000fc40008000f00 */
[----:B------:R-:W-:Y:S01]  /*3fc0*/  IADD3 R5, P1, R229, 0x20, RZ ;  /* 0x00000020e5057810 */ /* 0x000fe20007f3e0ff */
[----:B------:R-:W-:Y:S01]  /*3fd0*/  IMAD.X R12, RZ, RZ, R12, P0 ;  /* 0x000000ffff0c7224 */ /* 0x000fe200000e060c */
[----:B------:R-:W-:Y:S01]  /*3fe0*/  ISETP.GE.AND P3, PT, R230, c[0x0][0x220], PT ;  /* 0x00008800e6007a0c */ /* 0x000fe20003f66270 */
[----:B------:R-:W-:Y:S01]  /*3ff0*/  IMAD.WIDE.U32 R16, R13, c[0x0][0x1a0], R16 ;  /* 0x000068000d107a25 */ /* 0x000fe200078e0010 */
[----:B------:R-:W-:Y:S02]  /*4000*/  ISETP.GE.AND P2, PT, R228, c[0x0][0x220], PT ;  /* 0x00008800e4007a0c */ /* 0x000fe40003f46270 */
[----:B------:R-:W-:Y:S01]  /*4010*/  ISETP.GE.AND P0, PT, R226, c[0x0][0x220], PT ;  /* 0x00008800e2007a0c */ /* 0x000fe20003f06270 */
[----:B------:R-:W-:Y:S02]  /*4020*/  IMAD R12, R12, c[0x0][0x1a0], RZ ;  /* 0x000068000c0c7a24 */ /* 0x000fe400078e02ff */
[----:B------:R-:W-:Y:S01]  /*4030*/  IMAD.X R6, RZ, RZ, R6, P1 ;  /* 0x000000ffff067224 */ /* 0x000fe200008e0606 */
[----:B------:R-:W-:Y:S01]  /*4040*/  ISETP.GE.AND P1, PT, R227, c[0x0][0x220], PT ;  /* 0x00008800e3007a0c */ /* 0x000fe20003f26270 */
[----:B------:R-:W-:Y:S01]  /*4050*/  IMAD R12, R13, c[0x0][0x1a4], R12 ;  /* 0x000069000d0c7a24 */ /* 0x000fe200078e020c */
[----:B------:R-:W-:Y:S01]  /*4060*/  MOV R13, R7 ;  /* 0x00000007000d7202 */ /* 0x000fe20000000f00 */
[----:B------:R-:W-:-:S02]  /*4070*/  IMAD R6, R6, c[0x0][0x1a0], RZ ;  /* 0x0000680006067a24 */ /* 0x000fc400078e02ff */
[----:B------:R1:W-:Y:S01]  /*4080*/  @P3 STS.128 [R225+0x19000], RZ ;  /* 0x019000ffe1003388 */ /* 0x0003e20000000c00 */
[----:B------:R-:W-:Y:S01]  /*4090*/  IADD3 R17, R17, R12, RZ ;  /* 0x0000000c11117210 */ /* 0x000fe20007ffe0ff */
[----:B------:R-:W-:Y:S02]  /*40a0*/  IMAD.MOV.U32 R12, RZ, RZ, R14 ;  /* 0x000000ffff0c7224 */ /* 0x000fe400078e000e */
[C---:B------:R-:W-:Y:S02]  /*40b0*/  IMAD R6, R5.reuse, c[0x0][0x1a4], R6 ;  /* 0x0000690005067a24 */ /* 0x040fe400078e0206 */
[----:B------:R-:W-:-:S04]  /*40c0*/  IMAD.WIDE.U32 R12, R5, c[0x0][0x1a0], R12 ;  /* 0x00006800050c7a25 */ /* 0x000fc800078e000c */
[----:B------:R-:W-:Y:S01]  /*40d0*/  IMAD.MOV.U32 R5, RZ, RZ, 0x2 ;  /* 0x00000002ff057424 */ /* 0x000fe200078e00ff */
[----:B------:R-:W-:Y:S01]  /*40e0*/  @!P3 LEA R14, P5, R12, c[0x0][0x170], 0x1 ;  /* 0x00005c000c0eba11 */ /* 0x000fe200078a08ff */
        /* <DEDUP_REMOVED lines=27> */
.L_x_535:
[----:B------:R-:W-:Y:S05]  /*42a0*/  BSYNC B0 ;  /* 0x0000000000007941 */ /* 0x000fea0003800000 */
.L_x_534:
[----:B------:R-:W0:Y:S01]  /*42b0*/  LDGDEPBAR ;  /* 0x00000000000079af */ /* 0x000e220000000000 */
[----:B------:R-:W-:Y:S01]  /*42c0*/  MOV R238, c[0x0][0x22c] ;  /* 0x00008b0000ee7a02 */ /* 0x000fe20000000f00 */
[----:B------:R-:W-:Y:S01]  /*42d0*/  IMAD.U32 R239, RZ, RZ, UR25 ;  /* 0x00000019ffef7e24 */ /* 0x000fe2000f8e00ff */
[----:B------:R-:W-:Y:S01]  /*42e0*/  IADD3 R4, R4, 0x1, RZ ;  /* 0x0000000104047810 */ /* 0x000fe20007ffe0ff */
[----:B------:R-:W-:Y:S01]  /*42f0*/  UIADD3 UR14, UR25, 0x40, UR23 ;  /* 0x00000040190e7890 */ /* 0x000fe2000fffe017 */
[----:B------:R-:W-:Y:S01]  /*4300*/  CS2R R190, SRZ ;  /* 0x0000000000be7805 */ /* 0x000fe2000001ff00 */
[----:B------:R-:W-:Y:S01]  /*4310*/  IMAD R238, R238, c[0x0][0x1c0], RZ ;  /* 0x00007000eeee7a24 */ /* 0x000fe200078e02ff */
        /* <DEDUP_REMOVED lines=62> */
[----:B-12---:R-:W-:Y:S01]  /*4700*/  CS2R R22, SRZ ;  /* 0x0000000000167805 */ /* 0x006fe2000001ff00 */
[----:B------:R-:W-:Y:S01]  /*4710*/  CS2R R20, SRZ ;  /* 0x0000000000147805 */ /* 0x000fe2000001ff00 */
[----:B------:R-:W-:Y:S01]  /*4720*/  IMAD.U32 R240, R238, -0x40, RZ ;  /* 0xffffffc0eef07824 */ /* 0x000fe200078e00ff */
[----:B------:R-:W-:-:S02]  /*4730*/  UIADD3 UR14, UR14, -UR15, URZ ;  /* 0x8000000f0e0e7290 */ /* 0x000fc4000fffe03f */
.L_x_538:
[----:B------:R-:W0:Y:S01]  /*4740*/  LDGDEPBAR ;  /* 0x00000000000079af */ /* 0x000e220000000000 */
[----:B------:R-:W-:Y:S01]  /*4750*/  USHF.L.U32 UR11, UR6, 0x6, URZ ;  /* 0x00000006060b7899 */ /* 0x000fe2000800063f */
[----:B------:R-:W-:Y:S01]  /*4760*/  MOV R243, UR18 ;  /* 0x0000001200f37c02 */ /* 0x000fe20008000f00 */
[C---:B-----5:R-:W-:Y:S01]  /*4770*/  FMUL.FTZ R203, R248.reuse, 1.4426950216293334961 ;  /* 0x3fb8aa3bf8cb7820 */ /* 0x060fe20000410000 */
[----:B------:R-:W-:Y:S01]  /*4780*/  FSETP.NEU.FTZ.AND P1, PT, R248, -INF , PT ;  /* 0xff800000f800780b */ /* 0x000fe20003f3d000 */
[----:B------:R-:W-:Y:S01]  /*4790*/  UISETP.GE.AND UP0, UPT, UR11, UR14, UPT ;  /* 0x0000000e0b00728c */ /* 0x000fe2000bf06270 */
[----:B------:R-:W-:Y:S01]  /*47a0*/  FMUL.FTZ R131, R249, 1.4426950216293334961 ;  /* 0x3fb8aa3bf9837820 */ /* 0x000fe20000410000 */
[----:B------:R-:W-:Y:S01]  /*47b0*/  USHF.L.U32 UR12, UR18, 0x6, URZ ;  /* 0x00000006120c7899 */ /* 0x000fe2000800063f */
[----:B------:R-:W-:Y:S03]  /*47c0*/  FSEL R203, R203, RZ, P1 ;  /* 0x000000ffcbcb7208 */ /* 0x000fe60000800000 */
[----:B------:R-:W-:Y:S04]  /*47d0*/  UIADD3 UR12, UR12, 0x40, URZ ;  /* 0x000000400c0c7890 */ /* 0x000fe8000fffe03f */
[----:B------:R-:W-:Y:S06]  /*47e0*/  UISETP.LT.AND UP0, UPT, UR12, UR15, UP0 ;  /* 0x0000000f0c00728c */ /* 0x000fec0008701270 */
[----:B------:R-:W-:Y:S01]  /*47f0*/  PLOP3.LUT P0, PT, PT, PT, UP0, 0x80, 0x0 ;  /* 0x000000000000781c */ /* 0x000fe20003f0f008 */
[----:B------:R-:W-:Y:S01]  /*4800*/  UISETP.GT.AND UP0, UPT, UR6, UR13, UPT ;  /* 0x0000000d0600728c */ /* 0x000fe2000bf04270 */
[----:B------:R-:W-:Y:S04]  /*4810*/  DEPBAR.LE SB0, 0x0 ;  /* 0x000080000000791a */ /* 0x000fe80000000000 */
[----:B------:R-:W-:Y:S07]  /*4820*/  BAR.SYNC.DEFER_BLOCKING 0x0 ;  /* 0x0000000000007b1d */ /* 0x000fee0000010000 */
[----:B------:R-:W-:Y:S02]  /*4830*/  @!P0 IADD3 R196, R239, UR11, RZ ;  /* 0x0000000befc48c10 */ /* 0x000fe4000fffe0ff */
[----:B------:R-:W-:Y:S02]  /*4840*/  @!P0 LEA R243, R243, R224, 0x6 ;  /* 0x000000e0f3f38211 */ /* 0x000fe400078e30ff */
[C---:B------:R-:W-:Y:S02]  /*4850*/  @!P0 IMNMX R204, R196.reuse, UR15, PT ;  /* 0x0000000fc4cc8c17 */ /* 0x040fe4000b800200 */
[C---:B------:R-:W-:Y:S02]  /*4860*/  @!P0 IADD3 R197, R243.reuse, 0x1, RZ ;  /* 0x00000001f3c58810 */ /* 0x040fe40007ffe0ff */
[-C--:B------:R-:W-:Y:S02]  /*4870*/  @!P0 ISETP.GE.AND P2, PT, R243, R204.reuse, PT ;  /* 0x000000ccf300820c */ /* 0x080fe40003f46270 */
[----:B------:R-:W-:Y:S02]  /*4880*/  @!P0 IADD3 R196, R196, 0x8, RZ ;  /* 0x00000008c4c48810 */ /* 0x000fe40007ffe0ff */
[----:B------:R-:W-:Y:S02]  /*4890*/  @!P0 ISETP.GE.AND P1, PT, R197, R204, PT ;  /* 0x000000ccc500820c */ /* 0x000fe40003f26270 */
[----:B------:R-:W-:Y:S02]  /*48a0*/  @!P0 IMNMX R196, R196, UR15, PT ;  /* 0x0000000fc4c48c17 */ /* 0x000fe4000b800200 */
[C---:B------:R-:W-:Y:S01]  /*48b0*/  @!P0 IADD3 R199, R243.reuse, 0x8, RZ ;  /* 0x00000008f3c78810 */ /* 0x040fe20007ffe0ff */
[----:B------:R-:W-:Y:S01]  /*48c0*/  LDSM.16.M88.4 R84, [R223] ;  /* 0x00000000df54783b */ /* 0x000fe20000000200 */
[----:B------:R-:W-:Y:S05]  /*48d0*/  @!P0 IADD3 R205, R243, 0x10, RZ ;  /* 0x00000010f3cd8810 */ /* 0x000fea0007ffe0ff */
[----:B-1----:R-:W1:Y:S06]  /*48e0*/  LDSM.16.M88.4 R88, [R222+0x10000] ;  /* 0x01000000de58783b */ /* 0x002e6c0000000200 */
[----:B------:R-:W2:Y:S06]  /*48f0*/  LDSM.16.M88.4 R92, [R222+0x10800] ;  /* 0x01080000de5c783b */ /* 0x000eac0000000200 */
[----:B------:R-:W-:Y:S06]  /*4900*/  LDSM.16.M88.4 R96, [R221] ;  /* 0x00000000dd60783b */ /* 0x000fec0000000200 */
[----:B------:R-:W3:Y:S06]  /*4910*/  LDSM.16.M88.4 R100, [R212+0x10000] ;  /* 0x01000000d464783b */ /* 0x000eec0000000200 */
[----:B------:R-:W4:Y:S06]  /*4920*/  LDSM.16.M88.4 R104, [R212+0x10800] ;  /* 0x01080000d468783b */ /* 0x000f2c0000000200 */
[----:B------:R-:W-:Y:S06]  /*4930*/  LDSM.16.M88.4 R108, [R220] ;  /* 0x00000000dc6c783b */ /* 0x000fec0000000200 */
[----:B------:R-:W4:Y:S01]  /*4940*/  LDSM.16.M88.4 R112, [R3+0x10000] ;  /* 0x010000000370783b */ /* 0x000f220000000200 */
[C---:B-1----:R-:W-:Y:S08]  /*4950*/  HMMA.16816.F32.BF16 R4, R84.reuse, R88, RZ ;  /* 0x000000585404723c */ /* 0x042ff000000418ff */
[C---:B------:R-:W-:Y:S01]  /*4960*/  HMMA.16816.F32.BF16 R8, R84.reuse, R90, RZ ;  /* 0x0000005a5408723c */ /* 0x040fe200000418ff */
[----:B------:R-:W-:Y:S07]  /*4970*/  LDSM.16.M88.4 R88, [R219] ;  /* 0x00000000db58783b */ /* 0x000fee0000000200 */
[C---:B--2---:R-:W-:Y:S08]  /*4980*/  HMMA.16816.F32.BF16 R12, R84.reuse, R92, RZ ;  /* 0x0000005c540c723c */ /* 0x044ff000000418ff */
[----:B------:R-:W-:Y:S01]  /*4990*/  HMMA.16816.F32.BF16 R16, R84, R94, RZ ;  /* 0x0000005e5410723c */ /* 0x000fe200000418ff */
[----:B------:R-:W1:Y:S06]  /*49a0*/  LDSM.16.M88.4 R84, [R3+0x10800] ;  /* 0x010800000354783b */ /* 0x000e6c0000000200 */
[----:B------:R-:W2:Y:S01]  /*49b0*/  LDSM.16.M88.4 R92, [R2+0x10000] ;  /* 0x01000000025c783b */ /* 0x000ea20000000200 */
[C---:B---3--:R-:W-:Y:S08]  /*49c0*/  HMMA.16816.F32.BF16 R4, R96.reuse, R100, R4 ;  /* 0x000000646004723c */ /* 0x048ff00000041804 */
[C---:B------:R-:W-:Y:S01]  /*49d0*/  HMMA.16816.F32.BF16 R8, R96.reuse, R102, R8 ;  /* 0x000000666008723c */ /* 0x040fe20000041808 */
[----:B------:R-:W-:Y:S07]  /*49e0*/  LDSM.16.M88.4 R100, [R223+0x2000] ;  /* 0x00200000df64783b */ /* 0x000fee0000000200 */
[C---:B----4-:R-:W-:Y:S08]  /*49f0*/  HMMA.16816.F32.BF16 R12, R96.reuse, R104, R12 ;  /* 0x00000068600c723c */ /* 0x050ff0000004180c */
[----:B------:R-:W-:Y:S01]  /*4a00*/  HMMA.16816.F32.BF16 R16, R96, R106, R16 ;  /* 0x0000006a6010723c */ /* 0x000fe20000041810 */
[----:B------:R-:W3:Y:S06]  /*4a10*/  LDSM.16.M88.4 R96, [R2+0x10800] ;  /* 0x010800000260783b */ /* 0x000eec0000000200 */
        /* <DEDUP_REMOVED lines=8> */
[C---:B--2---:R-:W-:Y:S08]  /*4aa0*/  HMMA.16816.F32.BF16 R4, R88.reuse, R92, R4 ;  /* 0x0000005c5804723c */ /* 0x044ff00000041804 */
[C---:B------:R-:W-:Y:S01]  /*4ab0*/  HMMA.16816.F32.BF16 R8, R88.reuse, R94, R8 ;  /* 0x0000005e5808723c */ /* 0x040fe20000041808 */
[----:B------:R-:W-:Y:S07]  /*4ac0*/  LDSM.16.M88.4 R92, [R220+0x2000] ;  /* 0x00200000dc5c783b */ /* 0x000fee0000000200 */
[C---:B---3--:R-:W-:Y:S08]  /*4ad0*/  HMMA.16816.F32.BF16 R12, R88.reuse, R96, R12 ;  /* 0x00000060580c723c */ /* 0x048ff0000004180c */
        /* <DEDUP_REMOVED lines=67> */
[C---:B------:R-:W-:Y:S08]  /*4f10*/  HMMA.16816.F32.BF16 R8, R100.reuse, R106, R8 ;  /* 0x0000006a6408723c */ /* 0x040ff00000041808 */
[C---:B--2---:R-:W-:Y:S08]  /*4f20*/  HMMA.16816.F32.BF16 R12, R100.reuse, R88, R12 ;  /* 0x00000058640c723c */ /* 0x044ff0000004180c */
[----:B------:R-:W-:Y:S08]  /*4f30*/  HMMA.16816.F32.BF16 R16, R100, R90, R16 ;  /* 0x0000005a6410723c */ /* 0x000ff00000041810 */
[C---:B------:R-:W-:Y:S08]  /*4f40*/  HMMA.16816.F32.BF16 R4, R108.reuse, R112, R4 ;  /* 0x000000706c04723c */ /* 0x040ff00000041804 */
[C---:B------:R-:W-:Y:S08]  /*4f50*/  HMMA.16816.F32.BF16 R8, R108.reuse, R114, R8 ;  /* 0x000000726c08723c */ /* 0x040ff00000041808 */
[C---:B-1----:R-:W-:Y:S08]  /*4f60*/  HMMA.16816.F32.BF16 R12, R108.reuse, R84, R12 ;  /* 0x000000546c0c723c */ /* 0x042ff0000004180c */
[----:B------:R-:W-:Y:S01]  /*4f70*/  HMMA.16816.F32.BF16 R16, R108, R86, R16 ;  /* 0x000000566c10723c */ /* 0x000fe20000041810 */
[----:B------:R-:W1:Y:S07]  /*4f80*/  LDSM.16.M88.4 R84, [R2+0x16800] ;  /* 0x016800000254783b */ /* 0x000e6e0000000200 */
[C---:B---3--:R-:W-:Y:S08]  /*4f90*/  HMMA.16816.F32.BF16 R4, R92.reuse, R96, R4 ;  /* 0x000000605c04723c */ /* 0x048ff00000041804 */
[C---:B------:R-:W-:Y:S11]  /*4fa0*/  HMMA.16816.F32.BF16 R8, R92.reuse, R98, R8 ;  /* 0x000000625c08723c */ /* 0x040ff60000041808 */
[----:B------:R-:W-:Y:S05]  /*4fb0*/  @!UPT UIADD3 URZ, URZ, URZ, URZ ;  /* 0x0000003f3f3ff290 */ /* 0x000fea000fffe03f */
[----:B------:R-:W-:Y:S02]  /*4fc0*/  FMUL.FTZ R116, R4, c[0x0][0x2ec] ;  /* 0x0000bb0004747a20 */ /* 0x000fe40000410000 */
[----:B------:R-:W-:Y:S02]  /*4fd0*/  FMUL.FTZ R117, R5, c[0x0][0x2ec] ;  /* 0x0000bb0005757a20 */ /* 0x000fe40000410000 */
[----:B------:R-:W-:Y:S02]  /*4fe0*/  FMUL.FTZ R118, R6, c[0x0][0x2ec] ;  /* 0x0000bb0006767a20 */ /* 0x000fe40000410000 */
[----:B------:R-:W2:Y:S01]  /*4ff0*/  MUFU.TANH R116, R116 ;  /* 0x0000007400747308 */ /* 0x000ea20000002400 */
[----:B------:R-:W-:Y:S01]  /*5000*/  FMUL.FTZ R119, R7, c[0x0][0x2ec] ;  /* 0x0000bb0007777a20 */ /* 0x000fe20000410000 */
[C---:B-1----:R-:W-:Y:S03]  /*5010*/  HMMA.16816.F32.BF16 R12, R92.reuse, R84, R12 ;  /* 0x000000545c0c723c */ /* 0x042fe6000004180c */
[----:B------:R-:W-:Y:S02]  /*5020*/  FMUL.FTZ R120, R8, c[0x0][0x2ec] ;  /* 0x0000bb0008787a20 */ /* 0x000fe40000410000 */
[----:B------:R-:W-:Y:S03]  /*5030*/  FMUL.FTZ R121, R9, c[0x0][0x2ec] ;  /* 0x0000bb0009797a20 */ /* 0x000fe60000410000 */
[----:B------:R-:W1:Y:S01]  /*5040*/  MUFU.TANH R117, R117 ;  /* 0x0000007500757308 */ /* 0x000e620000002400 */
[----:B------:R-:W-:Y:S03]  /*5050*/  HMMA.16816.F32.BF16 R16, R92, R86, R16 ;  /* 0x000000565c10723c */ /* 0x000fe60000041810 */
[----:B------:R-:W-:Y:S02]  /*5060*/  FMUL.FTZ R122, R10, c[0x0][0x2ec] ;  /* 0x0000bb000a7a7a20 */ /* 0x000fe40000410000 */
[----:B------:R-:W-:Y:S04]  /*5070*/  FMUL.FTZ R123, R11, c[0x0][0x2ec] ;  /* 0x0000bb000b7b7a20 */ /* 0x000fe80000410000 */
[----:B------:R-:W3:Y:S03]  /*5080*/  MUFU.TANH R118, R118 ;  /* 0x0000007600767308 */ /* 0x000ee60000002400 */
[----:B--2---:R-:W-:Y:S02]  /*5090*/  MOV R198, R116 ;  /* 0x0000007400c67202 */ /* 0x004fe40000000f00 */
[----:B------:R-:W-:Y:S01]  /*50a0*/  @!P0 FSEL R198, R116, -INF , !P2 ;  /* 0xff80000074c68808 */ /* 0x000fe20005000000 */
[----:B------:R-:W-:Y:S01]  /*50b0*/  FMUL.FTZ R124, R12, c[0x0][0x2ec] ;  /* 0x0000bb000c7c7a20 */ /* 0x000fe20000410000 */
[----:B------:R-:W-:Y:S01]  /*50c0*/  @!P0 ISETP.GE.AND P2, PT, R243, R196, PT ;  /* 0x000000c4f300820c */ /* 0x000fe20003f46270 */
[----:B------:R-:W-:Y:S02]  /*50d0*/  FMUL.FTZ R125, R13, c[0x0][0x2ec] ;  /* 0x0000bb000d7d7a20 */ /* 0x000fe40000410000 */
[----:B------:R-:W2:Y:S01]  /*50e0*/  MUFU.TANH R119, R119 ;  /* 0x0000007700777308 */ /* 0x000ea20000002400 */
[--C-:B------:R-:W-:Y:S02]  /*50f0*/  FFMA.FTZ R210, R198, c[0x0][0x23c], -R203.reuse ;  /* 0x00008f00c6d27a23 */ /* 0x100fe400000108cb */
[----:B------:R-:W-:Y:S01]  /*5100*/  FMUL.FTZ R126, R14, c[0x0][0x2ec] ;  /* 0x0000bb000e7e7a20 */ /* 0x000fe20000410000 */
[-C--:B-1----:R-:W-:Y:S01]  /*5110*/  MOV R198, R117.reuse ;  /* 0x0000007500c67202 */ /* 0x082fe20000000f00 */
[----:B------:R-:W-:Y:S01]  /*5120*/  FMUL.FTZ R127, R15, c[0x0][0x2ec] ;  /* 0x0000bb000f7f7a20 */ /* 0x000fe20000410000 */
[----:B------:R-:W-:Y:S01]  /*5130*/  @!P0 FSEL R198, R117, -INF , !P1 ;  /* 0xff80000075c68808 */ /* 0x000fe20004800000 */
[----:B------:R-:W-:Y:S01]  /*5140*/  FMUL.FTZ R128, R16, c[0x0][0x2ec] ;  /* 0x0000bb0010807a20 */ /* 0x000fe20000410000 */
[----:B------:R-:W-:Y:S01]  /*5150*/  FSETP.NEU.FTZ.AND P1, PT, R249, -INF , PT ;  /* 0xff800000f900780b */ /* 0x000fe20003f3d000 */
[----:B------:R-:W-:Y:S01]  /*5160*/  FMUL.FTZ R129, R17, c[0x0][0x2ec] ;  /* 0x0000bb0011817a20 */ /* 0x000fe20000410000 */
[----:B------:R-:W1:Y:S01]  /*5170*/  MUFU.TANH R120, R120 ;  /* 0x0000007800787308 */ /* 0x000e620000002400 */
[----:B------:R-:W-:Y:S01]  /*5180*/  FFMA.FTZ R209, R198, c[0x0][0x23c], -R203 ;  /* 0x00008f00c6d17a23 */ /* 0x000fe200000108cb */
[----:B------:R-:W-:Y:S01]  /*5190*/  FSEL R131, R131, RZ, P1 ;  /* 0x000000ff83837208 */ /* 0x000fe20000800000 */
[----:B------:R-:W-:Y:S01]  /*51a0*/  FMUL.FTZ R130, R18, c[0x0][0x2ec] ;  /* 0x0000bb0012827a20 */ /* 0x000fe20000410000 */
[----:B---3--:R-:W-:Y:S01]  /*51b0*/  MOV R198, R118 ;  /* 0x0000007600c67202 */ /* 0x008fe20000000f00 */
[----:B------:R-:W-:Y:S01]  /*51c0*/  FMUL.FTZ R211, R19, c[0x0][0x2ec] ;  /* 0x0000bb0013d37a20 */ /* 0x000fe20000410000 */
[----:B------:R-:W-:Y:S01]  /*51d0*/  @!P0 FSEL R198, R118, -INF , !P2 ;  /* 0xff80000076c68808 */ /* 0x000fe20005000000 */
[----:B------:R-:W-:Y:S01]  /*51e0*/  FFMA.FTZ R116, -R116, R116, 1 ;  /* 0x3f80000074747423 */ /* 0x000fe20000010174 */
[----:B------:R-:W-:Y:S01]  /*51f0*/  @!P0 ISETP.GE.AND P1, PT, R197, R196, PT ;  /* 0x000000c4c500820c */ /* 0x000fe20003f26270 */
[----:B------:R-:W-:Y:S01]  /*5200*/  FFMA.FTZ R117, -R117, R117, 1 ;  /* 0x3f80000075757423 */ /* 0x000fe20000010175 */
[----:B------:R-:W3:Y:S01]  /*5210*/  MUFU.TANH R121, R121 ;  /* 0x0000007900797308 */ /* 0x000ee20000002400 */
[--C-:B------:R-:W-:Y:S01]  /*5220*/  FFMA.FTZ R202, R198, c[0x0][0x23c], -R131.reuse ;  /* 0x00008f00c6ca7a23 */ /* 0x100fe20000010883 */
[----:B------:R-:W-:Y:S01]  /*5230*/  @!P0 IADD3 R197, R243, 0x9, RZ ;  /* 0x00000009f3c58810 */ /* 0x000fe20007ffe0ff */
[----:B------:R-:W-:Y:S01]  /*5240*/  FMUL.FTZ R116, R116, c[0x0][0x2ec] ;  /* 0x0000bb0074747a20 */ /* 0x000fe20000410000 */
[-C--:B--2---:R-:W-:Y:S01]  /*5250*/  MOV R198, R119.reuse ;  /* 0x0000007700c67202 */ /* 0x084fe20000000f00 */
[----:B------:R-:W-:Y:S01]  /*5260*/  FMUL.FTZ R117, R117, c[0x0][0x2ec] ;  /* 0x0000bb0075757a20 */ /* 0x000fe20000410000 */
[C---:B------:R-:W-:Y:S01]  /*5270*/  @!P0 FSEL R198, R119.reuse, -INF , !P1 ;  /* 0xff80000077c68808 */ /* 0x040fe20004800000 */
[----:B------:R-:W-:Y:S01]  /*5280*/  FFMA.FTZ R119, -R119, R119, 1 ;  /* 0x3f80000077777423 */ /* 0x000fe20000010177 */
[----:B------:R-:W-:Y:S01]  /*5290*/  @!P0 ISETP.GE.AND P1, PT, R199, R204, PT ;  /* 0x000000ccc700820c */ /* 0x000fe20003f26270 */
[----:B------:R-:W-:Y:S01]  /*52a0*/  FFMA.FTZ R118, -R118, R118, 1 ;  /* 0x3f80000076767423 */ /* 0x000fe20000010176 */
[----:B------:R-:W2:Y:S01]  /*52b0*/  MUFU.TANH R122, R122 ;  /* 0x0000007a007a7308 */ /* 0x000ea20000002400 */
[----:B------:R-:W-:Y:S02]  /*52c0*/  FFMA.FTZ R201, R198, c[0x0][0x23c], -R131 ;  /* 0x00008f00c6c97a23 */ /* 0x000fe40000010883 */
[----:B------:R-:W-:Y:S01]  /*52d0*/  FMUL.FTZ R119, R119, c[0x0][0x2ec] ;  /* 0x0000bb0077777a20 */ /* 0x000fe20000410000 */
[-C--:B-1----:R-:W-:Y:S01]  /*52e0*/  MOV R198, R120.reuse ;  /* 0x0000007800c67202 */ /* 0x082fe20000000f00 */
[----:B------:R-:W-:Y:S01]  /*52f0*/  FMUL.FTZ R118, R118, c[0x0][0x2ec] ;  /* 0x0000bb0076767a20 */ /* 0x000fe20000410000 */
[C---:B------:R-:W-:Y:S01]  /*5300*/  @!P0 FSEL R198, R120.reuse, -INF , !P1 ;  /* 0xff80000078c68808 */ /* 0x040fe20004800000 */
[----:B------:R-:W-:Y:S01]  /*5310*/  FFMA.FTZ R120, -R120, R120, 1 ;  /* 0x3f80000078787423 */ /* 0x000fe20000010178 */
[----:B------:R-:W-:Y:S02]  /*5320*/  @!P0 ISETP.GE.AND P1, PT, R197, R204, PT ;  /* 0x000000ccc500820c */ /* 0x000fe40003f26270 */
[----:B------:R-:W1:Y:S01]  /*5330*/  MUFU.TANH R123, R123 ;  /* 0x0000007b007b7308 */ /* 0x000e620000002400 */
[--C-:B------:R-:W-:Y:S02]  /*5340*/  FFMA.FTZ R208, R198, c[0x0][0x23c], -R203.reuse ;  /* 0x00008f00c6d07a23 */ /* 0x100fe400000108cb */
[----:B------:R-:W-:Y:S01]  /*5350*/  FMUL.FTZ R120, R120, c[0x0][0x2ec] ;  /* 0x0000bb0078787a20 */ /* 0x000fe20000410000 */
[-C--:B---3--:R-:W-:Y:S02]  /*5360*/  MOV R198, R121.reuse ;  /* 0x0000007900c67202 */ /* 0x088fe40000000f00 */
[C---:B------:R-:W-:Y:S01]  /*5370*/  @!P0 FSEL R198, R121.reuse, -INF , !P1 ;  /* 0xff80000079c68808 */ /* 0x040fe20004800000 */
[----:B------:R-:W-:Y:S01]  /*5380*/  FFMA.FTZ R121, -R121, R121, 1 ;  /* 0x3f80000079797423 */ /* 0x000fe20000010179 */
[----:B------:R-:W-:Y:S02]  /*5390*/  @!P0 ISETP.GE.AND P1, PT, R199, R196, PT ;  /* 0x000000c4c700820c */ /* 0x000fe40003f26270 */
[----:B------:R-:W3:Y:S01]  /*53a0*/  MUFU.TANH R124, R124 ;  /* 0x0000007c007c7308 */ /* 0x000ee20000002400 */
[----:B------:R-:W-:Y:S02]  /*53b0*/  FFMA.FTZ R207, R198, c[0x0][0x23c], -R203 ;  /* 0x00008f00c6cf7a23 */ /* 0x000fe400000108cb */
[----:B------:R-:W-:Y:S01]  /*53c0*/  FMUL.FTZ R121, R121, c[0x0][0x2ec] ;  /* 0x0000bb0079797a20 */ /* 0x000fe20000410000 */
[-C--:B--2---:R-:W-:Y:S02]  /*53d0*/  MOV R198, R122.reuse ;  /* 0x0000007a00c67202 */ /* 0x084fe40000000f00 */
[C---:B------:R-:W-:Y:S01]  /*53e0*/  @!P0 FSEL R198, R122.reuse, -INF , !P1 ;  /* 0xff8000007ac68808 */ /* 0x040fe20004800000 */
[----:B------:R-:W-:Y:S01]  /*53f0*/  FFMA.FTZ R122, -R122, R122, 1 ;  /* 0x3f8000007a7a7423 */ /* 0x000fe2000001017a */
[----:B------:R-:W-:Y:S02]  /*5400*/  @!P0 ISETP.GE.AND P1, PT, R197, R196, PT ;  /* 0x000000c4c500820c */ /* 0x000fe40003f26270 */
[----:B------:R-:W2:Y:S01]  /*5410*/  MUFU.TANH R125, R125 ;  /* 0x0000007d007d7308 */ /* 0x000ea20000002400 */
[--C-:B------:R-:W-:Y:S01]  /*5420*/  FFMA.FTZ R200, R198, c[0x0][0x23c], -R131.reuse ;  /* 0x00008f00c6c87a23 */ /* 0x100fe20000010883 */
[----:B------:R-:W-:Y:S01]  /*5430*/  @!P0 IADD3 R197, R243, 0x11, RZ ;  /* 0x00000011f3c58810 */ /* 0x000fe20007ffe0ff */
[----:B------:R-:W-:Y:S01]  /*5440*/  FMUL.FTZ R122, R122, c[0x0][0x2ec] ;  /* 0x0000bb007a7a7a20 */ /* 0x000fe20000410000 */
[-C--:B-1----:R-:W-:Y:S02]  /*5450*/  MOV R198, R123.reuse ;  /* 0x0000007b00c67202 */ /* 0x082fe40000000f00 */
[C---:B------:R-:W-:Y:S01]  /*5460*/  @!P0 FSEL R198, R123.reuse, -INF , !P1 ;  /* 0xff8000007bc68808 */ /* 0x040fe20004800000 */
[----:B------:R-:W-:Y:S01]  /*5470*/  FFMA.FTZ R123, -R123, R123, 1 ;  /* 0x3f8000007b7b7423 */ /* 0x000fe2000001017b */
[----:B------:R-:W-:Y:S02]  /*5480*/  @!P0 ISETP.GE.AND P1, PT, R205, R204, PT ;  /* 0x000000cccd00820c */ /* 0x000fe40003f26270 */
[----:B------:R-:W1:Y:S01]  /*5490*/  MUFU.TANH R126, R126 ;  /* 0x0000007e007e7308 */ /* 0x000e620000002400 */
[----:B------:R-:W-:Y:S02]  /*54a0*/  FFMA.FTZ R199, R198, c[0x0][0x23c], -R131 ;  /* 0x00008f00c6c77a23 */ /* 0x000fe40000010883 */
[----:B------:R-:W-:Y:S01]  /*54b0*/  FMUL.FTZ R123, R123, c[0x0][0x2ec] ;  /* 0x0000bb007b7b7a20 */ /* 0x000fe20000410000 */
[-C--:B---3--:R-:W-:Y:S02]  /*54c0*/  MOV R198, R124.reuse ;  /* 0x0000007c00c67202 */ /* 0x088fe40000000f00 */
[C---:B------:R-:W-:Y:S01]  /*54d0*/  @!P0 FSEL R198, R124.reuse, -INF , !P1 ;  /* 0xff8000007cc68808 */ /* 0x040fe20004800000 */
[----:B------:R-:W-:Y:S01]  /*54e0*/  FFMA.FTZ R124, -R124, R124, 1 ;  /* 0x3f8000007c7c7423 */ /* 0x000fe2000001017c */
[----:B------:R-:W-:Y:S02]  /*54f0*/  @!P0 ISETP.GE.AND P1, PT, R197, R204, PT ;  /* 0x000000ccc500820c */ /* 0x000fe40003f26270 */
[----:B------:R-:W3:Y:S01]  /*5500*/  MUFU.TANH R127, R127 ;  /* 0x0000007f007f7308 */ /* 0x000ee20000002400 */
[--C-:B------:R-:W-:Y:S02]  /*5510*/  FFMA.FTZ R206, R198, c[0x0][0x23c], -R203.reuse ;  /* 0x00008f00c6ce7a23 */ /* 0x100fe400000108cb */
[----:B------:R-:W-:Y:S01]  /*5520*/  FMUL.FTZ R124, R124, c[0x0][0x2ec] ;  /* 0x0000bb007c7c7a20 */ /* 0x000fe20000410000 */
[-C--:B--2---:R-:W-:Y:S02]  /*5530*/  MOV R252, R125.reuse ;  /* 0x0000007d00fc7202 */ /* 0x084fe40000000f00 */
[C---:B------:R-:W-:Y:S01]  /*5540*/  @!P0 FSEL R252, R125.reuse, -INF , !P1 ;  /* 0xff8000007dfc8808 */ /* 0x040fe20004800000 */
[----:B------:R-:W-:Y:S01]  /*5550*/  FFMA.FTZ R125, -R125, R125, 1 ;  /* 0x3f8000007d7d7423 */ /* 0x000fe2000001017d */
[----:B------:R-:W-:Y:S02]  /*5560*/  @!P0 ISETP.GE.AND P1, PT, R205, R196, PT ;  /* 0x000000c4cd00820c */ /* 0x000fe40003f26270 */
[----:B------:R-:W2:Y:S01]  /*5570*/  MUFU.TANH R128, R128 ;  /* 0x0000008000807308 */ /* 0x000ea20000002400 */
[----:B------:R-:W-:Y:S02]  /*5580*/  FFMA.FTZ R205, R252, c[0x0][0x23c], -R203 ;  /* 0x00008f00fccd7a23 */ /* 0x000fe400000108cb */
[----:B------:R-:W-:Y:S01]  /*5590*/  FMUL.FTZ R125, R125, c[0x0][0x2ec] ;  /* 0x0000bb007d7d7a20 */ /* 0x000fe20000410000 */
[-C--:B-1----:R-:W-:Y:S02]  /*55a0*/  MOV R252, R126.reuse ;  /* 0x0000007e00fc7202 */ /* 0x082fe40000000f00 */
[C---:B------:R-:W-:Y:S01]  /*55b0*/  @!P0 FSEL R252, R126.reuse, -INF , !P1 ;  /* 0xff8000007efc8808 */ /* 0x040fe20004800000 */
[----:B------:R-:W-:Y:S01]  /*55c0*/  FFMA.FTZ R126, -R126, R126, 1 ;  /* 0x3f8000007e7e7423 */ /* 0x000fe2000001017e */
[----:B------:R-:W-:Y:S02]  /*55d0*/  @!P0 ISETP.GE.AND P1, PT, R197, R196, PT ;  /* 0x000000c4c500820c */ /* 0x000fe40003f26270 */
[----:B------:R-:W1:Y:S01]  /*55e0*/  MUFU.TANH R129, R129 ;  /* 0x0000008100817308 */ /* 0x000e620000002400 */
[--C-:B------:R-:W-:Y:S01]  /*55f0*/  FFMA.FTZ R198, R252, c[0x0][0x23c], -R131.reuse ;  /* 0x00008f00fcc67a23 */ /* 0x100fe20000010883 */
[----:B------:R-:W-:Y:S01]  /*5600*/  @!P0 IADD3 R252, R243, 0x18, RZ ;  /* 0x00000018f3fc8810 */ /* 0x000fe20007ffe0ff */
[----:B------:R-:W-:Y:S01]  /*5610*/  FMUL.FTZ R126, R126, c[0x0][0x2ec] ;  /* 0x0000bb007e7e7a20 */ /* 0x000fe20000410000 */
[-C--:B---3--:R-:W-:Y:S02]  /*5620*/  MOV R10, R127.reuse ;  /* 0x0000007f000a7202 */ /* 0x088fe40000000f00 */
[C---:B------:R-:W-:Y:S01]  /*5630*/  @!P0 FSEL R10, R127.reuse, -INF , !P1 ;  /* 0xff8000007f0a8808 */ /* 0x040fe20004800000 */
[----:B------:R-:W-:Y:S01]  /*5640*/  FFMA.FTZ R127, -R127, R127, 1 ;  /* 0x3f8000007f7f7423 */ /* 0x000fe2000001017f */
[----:B------:R-:W-:Y:S02]  /*5650*/  @!P0 ISETP.GE.AND P1, PT, R252, R204, PT ;  /* 0x000000ccfc00820c */ /* 0x000fe40003f26270 */
[----:B------:R-:W3:Y:S01]  /*5660*/  MUFU.TANH R130, R130 ;  /* 0x0000008200827308 */ /* 0x000ee20000002400 */
[----:B------:R-:W-:Y:S01]  /*5670*/  @!P0 IADD3 R243, R243, 0x19, RZ ;  /* 0x00000019f3f38810 */ /* 0x000fe20007ffe0ff */
[----:B------:R-:W-:Y:S01]  /*5680*/  FFMA.FTZ R197, R10, c[0x0][0x23c], -R131 ;  /* 0x00008f000ac57a23 */ /* 0x000fe20000010883 */
[-C--:B--2---:R-:W-:Y:S01]  /*5690*/  MOV R10, R128.reuse ;  /* 0x00000080000a7202 */ /* 0x084fe20000000f00 */
[----:B------:R-:W-:Y:S01]  /*56a0*/  FMUL.FTZ R127, R127, c[0x0][0x2ec] ;  /* 0x0000bb007f7f7a20 */ /* 0x000fe20000410000 */
[C---:B------:R-:W-:Y:S01]  /*56b0*/  @!P0 FSEL R10, R128.reuse, -INF , !P1 ;  /* 0xff800000800a8808 */ /* 0x040fe20004800000 */
[----:B------:R-:W-:Y:S01]  /*56c0*/  FFMA.FTZ R128, -R128, R128, 1 ;  /* 0x3f80000080807423 */ /* 0x000fe20000010180 */
[----:B------:R-:W-:Y:S03]  /*56d0*/  @!P0 ISETP.GE.AND P1, PT, R243, R204, PT ;  /* 0x000000ccf300820c */ /* 0x000fe60003f26270 */
[----:B------:R-:W2:Y:S01]  /*56e0*/  MUFU.TANH R211, R211 ;  /* 0x000000d300d37308 */ /* 0x000ea20000002400 */
[--C-:B------:R-:W-:Y:S01]  /*56f0*/  FFMA.FTZ R204, R10, c[0x0][0x23c], -R203.reuse ;  /* 0x00008f000acc7a23 */ /* 0x100fe200000108cb */
[-C--:B-1----:R-:W-:Y:S02]  /*5700*/  MOV R10, R129.reuse ;  /* 0x00000081000a7202 */ /* 0x082fe40000000f00 */
[C---:B------:R-:W-:Y:S01]  /*5710*/  @!P0 FSEL R10, R129.reuse, -INF , !P1 ;  /* 0xff800000810a8808 */ /* 0x040fe20004800000 */
[----:B------:R-:W-:Y:S01]  /*5720*/  FFMA.FTZ R129, -R129, R129, 1 ;  /* 0x3f80000081817423 */ /* 0x000fe20000010181 */
[----:B------:R-:W-:Y:S04]  /*5730*/  @!P0 ISETP.GE.AND P1, PT, R252, R196, PT ;  /* 0x000000c4fc00820c */ /* 0x000fe80003f26270 */
[----:B------:R-:W-:Y:S01]  /*5740*/  MUFU.EX2 R210, R210 ;  /* 0x000000d200d27308 */ /* 0x000fe20000000800 */
[----:B------:R-:W-:Y:S01]  /*5750*/  FFMA.FTZ R203, R10, c[0x0][0x23c], -R203 ;  /* 0x00008f000acb7a23 */ /* 0x000fe200000108cb */
[-C--:B---3--:R-:W-:Y:S02]  /*5760*/  MOV R252, R130.reuse ;  /* 0x0000008200fc7202 */ /* 0x088fe40000000f00 */
[C---:B------:R-:W-:Y:S01]  /*5770*/  @!P0 FSEL R252, R130.reuse, -INF , !P1 ;  /* 0xff80000082fc8808 */ /* 0x040fe20004800000 */
[----:B------:R-:W-:Y:S01]  /*5780*/  FFMA.FTZ R130, -R130, R130, 1 ;  /* 0x3f80000082827423 */ /* 0x000fe20000010182 */
[----:B------:R-:W-:Y:S04]  /*5790*/  @!P0 ISETP.GE.AND P1, PT, R243, R196, PT ;  /* 0x000000c4f300820c */ /* 0x000fe80003f26270 */
[----:B------:R-:W1:Y:S01]  /*57a0*/  MUFU.EX2 R209, R209 ;  /* 0x000000d100d17308 */ /* 0x000e620000000800 */
[--C-:B------:R-:W-:Y:S02]  /*57b0*/  FFMA.FTZ R196, R252, c[0x0][0x23c], -R131.reuse ;  /* 0x00008f00fcc47a23 */ /* 0x100fe40000010883 */
[----:B------:R-:W-:Y:S01]  /*57c0*/  FMUL.FTZ R130, R130, c[0x0][0x2ec] ;  /* 0x0000bb0082827a20 */ /* 0x000fe20000410000 */
[-C--:B--2---:R-:W-:Y:S02]  /*57d0*/  MOV R252, R211.reuse ;  /* 0x000000d300fc7202 */ /* 0x084fe40000000f00 */
[C---:B------:R-:W-:Y:S01]  /*57e0*/  @!P0 FSEL R252, R211.reuse, -INF , !P1 ;  /* 0xff800000d3fc8808 */ /* 0x040fe20004800000 */
[----:B------:R-:W-:Y:S01]  /*57f0*/  FFMA.FTZ R211, -R211, R211, 1 ;  /* 0x3f800000d3d37423 */ /* 0x000fe200000101d3 */
[----:B------:R-:W-:Y:S02]  /*5800*/  IADD3 R114, P0, R247, UR10, RZ ;  /* 0x0000000af7727c10 */ /* 0x000fe4000ff1e0ff */
[----:B------:R-:W-:Y:S01]  /*5810*/  MUFU.EX2 R202, R202 ;  /* 0x000000ca00ca7308 */ /* 0x000fe20000000800 */
[----:B------:R-:W-:Y:S01]  /*5820*/  FFMA.FTZ R131, R252, c[0x0][0x23c], -R131 ;  /* 0x00008f00fc837a23 */ /* 0x000fe20000010883 */
[----:B------:R-:W-:Y:S01]  /*5830*/  IADD3.X R115, R246, UR9, RZ, P0, !PT ;  /* 0x00000009f6737c10 */ /* 0x000fe200087fe4ff */
[----:B------:R-:W-:Y:S01]  /*5840*/  FMUL.FTZ R211, R211, c[0x0][0x2ec] ;  /* 0x0000bb00d3d37a20 */ /* 0x000fe20000410000 */
[----:B------:R-:W-:Y:S02]  /*5850*/  PLOP3.LUT P1, PT, PT, PT, UP0, 0x80, 0x0 ;  /* 0x000000000000781c */ /* 0x000fe40003f2f008 */
[C---:B------:R-:W-:Y:S04]  /*5860*/  LEA R250, P0, R240.reuse, R250, 0x2 ;  /* 0x000000faf0fa7211 */ /* 0x040fe800078010ff */
[----:B------:R-:W2:Y:S01]  /*5870*/  MUFU.EX2 R201, R201 ;  /* 0x000000c900c97308 */ /* 0x000ea20000000800 */
[----:B------:R-:W-:Y:S02]  /*5880*/  LEA.HI.X.SX32 R251, R240, R251, 0x2, P0 ;  /* 0x000000fbf0fb7211 */ /* 0x000fe400000f16ff */
[----:B-1----:R-:W-:Y:S05]  /*5890*/  F2FP.BF16.PACK_AB R102, R209, R210 ;  /* 0x000000d2d166723e */ /* 0x002fea00000010ff */
[----:B------:R-:W-:Y:S02]  /*58a0*/  STS [R233+0x22000], R102 ;  /* 0x02200066e9007388 */ /* 0x000fe40000000800 */
[----:B------:R-:W-:Y:S10]  /*58b0*/  MUFU.EX2 R208, R208 ;  /* 0x000000d000d07308 */ /* 0x000ff40000000800 */
[----:B------:R-:W1:Y:S01]  /*58c0*/  MUFU.EX2 R207, R207 ;  /* 0x000000cf00cf7308 */ /* 0x000e620000000800 */
[----:B--2---:R-:W-:Y:S05]  /*58d0*/  F2FP.BF16.PACK_AB R18, R201, R202 ;  /* 0x000000cac912723e */ /* 0x004fea00000010ff */
[----:B------:R-:W-:Y:S04]  /*58e0*/  STS [R233+0x22400], R18 ;  /* 0x02240012e9007388 */ /* 0x000fe80000000800 */
[----:B------:R-:W-:Y:S10]  /*58f0*/  MUFU.EX2 R200, R200 ;  /* 0x000000c800c87308 */ /* 0x000ff40000000800 */
[----:B------:R-:W2:Y:S01]  /*5900*/  MUFU.EX2 R199, R199 ;  /* 0x000000c700c77308 */ /* 0x000ea20000000800 */
[----:B-1----:R-:W-:Y:S05]  /*5910*/  F2FP.BF16.PACK_AB R11, R207, R208 ;  /* 0x000000d0cf0b723e */ /* 0x002fea00000010ff */
[----:B------:R-:W-:Y:S04]  /*5920*/  STS [R236+0x22000], R11 ;  /* 0x0220000bec007388 */ /* 0x000fe80000000800 */
        /* <DEDUP_REMOVED lines=15> */
[----:B------:R1:W-:Y:S01]  /*5a20*/  STS [R237+0x22000], R243 ;  /* 0x022000f3ed007388 */ /* 0x0003e20000000800 */
[----:B--2---:R-:W-:Y:S05]  /*5a30*/  F2FP.BF16.PACK_AB R252, R131, R196 ;  /* 0x000000c483fc723e */ /* 0x004fea00000010ff */
[----:B------:R2:W-:Y:S06]  /*5a40*/  STS [R237+0x22400], R252 ;  /* 0x022400fced007388 */ /* 0x0005ec0000000800 */
[----:B------:R-:W-:Y:S06]  /*5a50*/  LDSM.16.M88.4 R84, [R223+0x8000] ;  /* 0x00800000df54783b */ /* 0x000fec0000000200 */
[----:B------:R-:W3:Y:S06]  /*5a60*/  LDSM.16.M88.4 R88, [R222+0x18000] ;  /* 0x01800000de58783b */ /* 0x000eec0000000200 */
[----:B------:R-:W3:Y:S06]  /*5a70*/  LDSM.16.M88.4 R92, [R222+0x18800] ;  /* 0x01880000de5c783b */ /* 0x000eec0000000200 */
[----:B------:R-:W-:Y:S06]  /*5a80*/  LDSM.16.M88.4 R96, [R221+0x8000] ;  /* 0x00800000dd60783b */ /* 0x000fec0000000200 */
[----:B------:R-:W3:Y:S06]  /*5a90*/  LDSM.16.M88.4 R100, [R212+0x18000] ;  /* 0x01800000d464783b */ /* 0x000eec0000000200 */
[----:B-1----:R-:W4:Y:S06]  /*5aa0*/  LDG.E R243, [R114.64] ;  /* 0x0000000472f37981 */ /* 0x002f2c000c1e1900 */
[----:B------:R-:W1:Y:S06]  /*5ab0*/  LDSM.16.M88.4 R104, [R212+0x18800] ;  /* 0x01880000d468783b */ /* 0x000e6c0000000200 */
[----:B--2---:R-:W2:Y:S01]  /*5ac0*/  LDG.E R252, [R114.64+0x20] ;  /* 0x0000200472fc7981 */ /* 0x004ea2000c1e1900 */
[C---:B---3--:R-:W-:Y:S05]  /*5ad0*/  HMMA.16816.F32.BF16 R4, R84.reuse, R88, RZ ;  /* 0x000000585404723c */ /* 0x048fea00000418ff */
[----:B------:R-:W-:Y:S03]  /*5ae0*/  LDSM.16.M88.4 R108, [R220+0x8000] ;  /* 0x00800000dc6c783b */ /* 0x000fe60000000200 */
[C---:B------:R-:W-:Y:S03]  /*5af0*/  HMMA.16816.F32.BF16 R8, R84.reuse, R90, RZ ;  /* 0x0000005a5408723c */ /* 0x040fe600000418ff */
[----:B------:R-:W3:Y:S05]  /*5b00*/  LDSM.16.M88.4 R88, [R3+0x18000] ;  /* 0x018000000358783b */ /* 0x000eea0000000200 */
[C---:B------:R-:W-:Y:S08]  /*5b10*/  HMMA.16816.F32.BF16 R12, R84.reuse, R92, RZ ;  /* 0x0000005c540c723c */ /* 0x040ff000000418ff */
[----:B------:R-:W-:Y:S01]  /*5b20*/  HMMA.16816.F32.BF16 R16, R84, R94, RZ ;  /* 0x0000005e5410723c */ /* 0x000fe200000418ff */
[----:B------:R-:W3:Y:S06]  /*5b30*/  LDSM.16.M88.4 R84, [R3+0x18800] ;  /* 0x018800000354783b */ /* 0x000eec0000000200 */
        /* <DEDUP_REMOVED lines=8> */
[C---:B---3--:R-:W-:Y:S08]  /*5bc0*/  HMMA.16816.F32.BF16 R4, R108.reuse, R88, R4 ;  /* 0x000000586c04723c */ /* 0x048ff00000041804 */
[C---:B------:R-:W-:Y:S01]  /*5bd0*/  HMMA.16816.F32.BF16 R8, R108.reuse, R90, R8 ;  /* 0x0000005a6c08723c */ /* 0x040fe20000041808 */
[----:B------:R-:W3:Y:S07]  /*5be0*/  LDSM.16.M88.4 R88, [R223+0xa000] ;  /* 0x00a00000df58783b */ /* 0x000eee0000000200 */
[C---:B------:R-:W-:Y:S08]  /*5bf0*/  HMMA.16816.F32.BF16 R12, R108.reuse, R84, R12 ;  /* 0x000000546c0c723c */ /* 0x040ff0000004180c */
[----:B------:R-:W-:Y:S01]  /*5c00*/  HMMA.16816.F32.BF16 R16, R108, R86, R16 ;  /* 0x000000566c10723c */ /* 0x000fe20000041810 */
        /* <DEDUP_REMOVED lines=42> */
[----:B------:R-:W2:Y:S06]  /*5eb0*/  LDSM.16.M88.4 R84, [R3+0x1c800] ;  /* 0x01c800000354783b */ /* 0x000eac0000000200 */
[----:B------:R-:W-:Y:S01]  /*5ec0*/  LDSM.16.M88.4 R100, [R219+0xc000] ;  /* 0x00c00000db64783b */ /* 0x000fe20000000200 */
[C---:B----4-:R-:W-:Y:S08]  /*5ed0*/  HMMA.16816.F32.BF16 R4, R96.reuse, R108, R4 ;  /* 0x0000006c6004723c */ /* 0x050ff00000041804 */
        /* <DEDUP_REMOVED lines=9> */
[C---:B--2---:R-:W-:Y:S08]  /*5f70*/  HMMA.16816.F32.BF16 R12, R92.reuse, R84, R12 ;  /* 0x000000545c0c723c */ /* 0x044ff0000004180c */
        /* <DEDUP_REMOVED lines=22> */
[----:B------:R-:W1:Y:S07]  /*60e0*/  LDSM.16.M88.4 R88, [R2+0x1e800] ;  /* 0x01e800000258783b */ /* 0x000e6e0000000200 */
[C---:B---3--:R-:W-:Y:S08]  /*60f0*/  HMMA.16816.F32.BF16 R4, R100.reuse, R104, R4 ;  /* 0x000000686404723c */ /* 0x048ff00000041804 */
[C---:B------:R-:W-:Y:S08]  /*6100*/  HMMA.16816.F32.BF16 R8, R100.reuse, R106, R8 ;  /* 0x0000006a6408723c */ /* 0x040ff00000041808 */
[C---:B--2---:R-:W-:Y:S08]  /*6110*/  HMMA.16816.F32.BF16 R12, R100.reuse, R84, R12 ;  /* 0x00000054640c723c */ /* 0x044ff0000004180c */
        /* <DEDUP_REMOVED lines=9> */
[----:B------:R-:W-:Y:S02]  /*61b0*/  FMUL.FTZ R116, R210, R116 ;  /* 0x00000074d2747220 */ /* 0x000fe40000410000 */
[----:B------:R-:W-:Y:S02]  /*61c0*/  FMUL.FTZ R117, R209, R117 ;  /* 0x00000075d1757220 */ /* 0x000fe40000410000 */
[C---:B------:R-:W-:Y:S02]  /*61d0*/  FADD.FTZ R103, -R243.reuse, R8 ;  /* 0x00000008f3677221 */ /* 0x040fe40000010100 */
[----:B------:R-:W-:Y:S01]  /*61e0*/  FADD.FTZ R102, -R243, R9 ;  /* 0x00000009f3667221 */ /* 0x000fe20000010100 */
[----:B------:R-:W-:Y:S01]  /*61f0*/  F2FP.BF16.PACK_AB R116, R117, R116 ;  /* 0x000000747574723e */ /* 0x000fe200000010ff */
[----:B------:R-:W-:Y:S02]  /*6200*/  FMUL.FTZ R208, R208, R103 ;  /* 0x00000067d0d07220 */ /* 0x000fe40000410000 */
[----:B------:R-:W-:Y:S02]  /*6210*/  FMUL.FTZ R207, R207, R102 ;  /* 0x00000066cfcf7220 */ /* 0x000fe40000410000 */
[----:B------:R1:W-:Y:S01]  /*6220*/  STS [R233+0x20000], R116 ;  /* 0x02000074e9007388 */ /* 0x0003e20000000800 */
[C---:B------:R-:W-:Y:S02]  /*6230*/  FADD.FTZ R209, -R243.reuse, R12 ;  /* 0x0000000cf3d17221 */ /* 0x040fe40000010100 */
[C---:B------:R-:W-:Y:S02]  /*6240*/  FADD.FTZ R210, -R243.reuse, R13 ;  /* 0x0000000df3d27221 */ /* 0x040fe40000010100 */
[C---:B------:R-:W-:Y:S02]  /*6250*/  FADD.FTZ R9, -R243.reuse, R16 ;  /* 0x00000010f3097221 */ /* 0x040fe40000010100 */
[----:B------:R-:W-:Y:S02]  /*6260*/  FADD.FTZ R243, -R243, R17 ;  /* 0x00000011f3f37221 */ /* 0x000fe40000010100 */
[----:B------:R-:W-:Y:S02]  /*6270*/  FMUL.FTZ R120, R208, R120 ;  /* 0x00000078d0787220 */ /* 0x000fe40000410000 */
[----:B------:R-:W-:Y:S02]  /*6280*/  FMUL.FTZ R121, R207, R121 ;  /* 0x00000079cf797220 */ /* 0x000fe40000410000 */
[----:B------:R-:W-:Y:S02]  /*6290*/  FMUL.FTZ R204, R204, R9 ;  /* 0x00000009cccc7220 */ /* 0x000fe40000410000 */
[----:B------:R-:W-:Y:S01]  /*62a0*/  FMUL.FTZ R243, R203, R243 ;  /* 0x000000f3cbf37220 */ /* 0x000fe20000410000 */
[----:B------:R-:W-:Y:S01]  /*62b0*/  F2FP.BF16.PACK_AB R121, R121, R120 ;  /* 0x000000787979723e */ /* 0x000fe200000010ff */
[----:B------:R-:W-:Y:S02]  /*62c0*/  FMUL.FTZ R117, R128, c[0x0][0x2ec] ;  /* 0x0000bb0080757a20 */ /* 0x000fe40000410000 */
[----:B------:R-:W-:Y:S02]  /*62d0*/  FMUL.FTZ R128, R129, c[0x0][0x2ec] ;  /* 0x0000bb0081807a20 */ /* 0x000fe40000410000 */
[C---:B------:R-:W-:Y:S02]  /*62e0*/  FADD.FTZ R120, -R252.reuse, R7 ;  /* 0x00000007fc787221 */ /* 0x040fe40000010100 */
[----:B------:R-:W-:Y:S02]  /*62f0*/  FADD.FTZ R129, -R252, R6 ;  /* 0x00000006fc817221 */ /* 0x000fe40000010100 */
[----:B------:R-:W-:Y:S02]  /*6300*/  FMUL.FTZ R117, R204, R117 ;  /* 0x00000075cc757220 */ /* 0x000fe40000410000 */
[----:B------:R-:W-:Y:S02]  /*6310*/  FMUL.FTZ R128, R243, R128 ;  /* 0x00000080f3807220 */ /* 0x000fe40000410000 */
[----:B------:R-:W-:Y:S02]  /*6320*/  FMUL.FTZ R209, R206, R209 ;  /* 0x000000d1ced17220 */ /* 0x000fe40000410000 */
[----:B------:R-:W-:Y:S01]  /*6330*/  FMUL.FTZ R210, R205, R210 ;  /* 0x000000d2cdd27220 */ /* 0x000fe20000410000 */
[----:B------:R-:W-:Y:S01]  /*6340*/  F2FP.BF16.PACK_AB R128, R128, R117 ;  /* 0x000000758080723e */ /* 0x000fe200000010ff */
[----:B------:R-:W-:Y:S02]  /*6350*/  FMUL.FTZ R120, R201, R120 ;  /* 0x00000078c9787220 */ /* 0x000fe40000410000 */
[----:B------:R-:W-:Y:S02]  /*6360*/  FMUL.FTZ R129, R202, R129 ;  /* 0x00000081ca817220 */ /* 0x000fe40000410000 */
        /* <DEDUP_REMOVED lines=8> */
[----:B------:R-:W-:Y:S01]  /*63f0*/  FMUL.FTZ R202, R199, R202 ;  /* 0x000000cac7ca7220 */ /* 0x000fe20000410000 */
[----:B------:R-:W-:Y:S01]  /*6400*/  F2FP.BF16.PACK_AB R118, R119, R118 ;  /* 0x000000767776723e */ /* 0x000fe200000010ff */
[C---:B------:R-:W-:Y:S02]  /*6410*/  FADD.FTZ R125, -R252.reuse, R14 ;  /* 0x0000000efc7d7221 */ /* 0x040fe40000010100 */
[----:B-1----:R-:W-:Y:S02]  /*6420*/  FADD.FTZ R116, -R252, R15 ;  /* 0x0000000ffc747221 */ /* 0x002fe40000010100 */
[----:B------:R-:W-:Y:S01]  /*6430*/  FMUL.FTZ R117, R117, R122 ;  /* 0x0000007a75757220 */ /* 0x000fe20000410000 */
[----:B------:R-:W-:Y:S01]  /*6440*/  STS [R233+0x20400], R118 ;  /* 0x02040076e9007388 */ /* 0x000fe20000000800 */
[----:B------:R-:W-:Y:S02]  /*6450*/  FMUL.FTZ R202, R202, R123 ;  /* 0x0000007bcaca7220 */ /* 0x000fe40000410000 */
[----:B------:R-:W-:Y:S02]  /*6460*/  FMUL.FTZ R125, R198, R125 ;  /* 0x0000007dc67d7220 */ /* 0x000fe40000410000 */
[----:B------:R-:W-:Y:S01]  /*6470*/  FMUL.FTZ R116, R197, R116 ;  /* 0x00000074c5747220 */ /* 0x000fe20000410000 */
[----:B------:R-:W-:Y:S01]  /*6480*/  F2FP.BF16.PACK_AB R117, R202, R117 ;  /* 0x00000075ca75723e */ /* 0x000fe200000010ff */
[C---:B------:R-:W-:Y:S01]  /*6490*/  FADD.FTZ R129, -R252.reuse, R18 ;  /* 0x00000012fc817221 */ /* 0x040fe20000010100 */
[----:B------:R-:W-:Y:S01]  /*64a0*/  STS [R236+0x20000], R121 ;  /* 0x02000079ec007388 */ /* 0x000fe20000000800 */
[----:B------:R-:W-:Y:S02]  /*64b0*/  FADD.FTZ R252, -R252, R19 ;  /* 0x00000013fcfc7221 */ /* 0x000fe40000010100 */
[----:B------:R-:W-:Y:S02]  /*64c0*/  FMUL.FTZ R125, R125, R126 ;  /* 0x0000007e7d7d7220 */ /* 0x000fe40000410000 */
[----:B------:R-:W-:Y:S01]  /*64d0*/  FMUL.FTZ R116, R116, R127 ;  /* 0x0000007f74747220 */ /* 0x000fe20000410000 */
[----:B------:R-:W-:Y:S01]  /*64e0*/  STS [R236+0x20400], R117 ;  /* 0x02040075ec007388 */ /* 0x000fe20000000800 */
[----:B------:R-:W-:Y:S02]  /*64f0*/  FMUL.FTZ R129, R196, R129 ;  /* 0x00000081c4817220 */ /* 0x000fe40000410000 */
[----:B------:R-:W-:Y:S01]  /*6500*/  FMUL.FTZ R252, R131, R252 ;  /* 0x000000fc83fc7220 */ /* 0x000fe20000410000 */
[----:B------:R-:W-:Y:S01]  /*6510*/  F2FP.BF16.PACK_AB R120, R116, R125 ;  /* 0x0000007d7478723e */ /* 0x000fe200000010ff */
[----:B------:R-:W-:Y:S01]  /*6520*/  FMUL.FTZ R129, R129, R130 ;  /* 0x0000008281817220 */ /* 0x000fe20000410000 */
[----:B------:R-:W-:Y:S01]  /*6530*/  STS [R235+0x20000], R124 ;  /* 0x0200007ceb007388 */ /* 0x000fe20000000800 */
[----:B------:R-:W-:Y:S05]  /*6540*/  FMUL.FTZ R252, R252, R211 ;  /* 0x000000d3fcfc7220 */ /* 0x000fea0000410000 */
[----:B------:R-:W-:Y:S01]  /*6550*/  STS [R235+0x20400], R120 ;  /* 0x02040078eb007388 */ /* 0x000fe20000000800 */
[----:B------:R-:W-:Y:S05]  /*6560*/  F2FP.BF16.PACK_AB R116, R252, R129 ;  /* 0x00000081fc74723e */ /* 0x000fea00000010ff */
        /* <DEDUP_REMOVED lines=156> */
.L_x_536:
[----:B------:R-:W-:Y:S01]  /*6f30*/  LDSM.16.M88.4 R196, [R216] ;  /* 0x00000000d8c4783b */ /* 0x000fe20000000200 */
[C---:B------:R-:W-:Y:S01]  /*6f40*/  IMAD R243, R238.reuse, 0x38, RZ ;  /* 0x00000038eef37824 */ /* 0x040fe200078e02ff */
[----:B------:R-:W-:Y:S02]  /*6f50*/  @UP0 UIADD3 UR12, UP2, UR8, -0x100, URZ ;  /* 0xffffff00080c0890 */ /* 0x000fe4000ff5e03f */
[----:B------:R-:W-:Y:S01]  /*6f60*/  @UP0 UIADD3 UR10, UP1, UR10, -0x100, URZ ;  /* 0xffffff000a0a0890 */ /* 0x000fe2000ff3e03f */
        /* <DEDUP_REMOVED lines=84> */
[C---:B------:R-:W-:Y:S07]  /*74b0*/  HMMA.16816.F32.BF16 R112, R196.reuse, R210, R112 ;  /* 0x000000d2c470723c */ /* 0x040fee0000041870 */
[----:B------:R-:W-:Y:S01]  /*74c0*/  IMAD.SHL.U32 R211, R238, 0x20, RZ ;  /* 0x00000020eed37824 */ /* 0x000fe200078e00ff */
[-C--:B--2---:R-:W-:Y:S08]  /*74d0*/  HMMA.16816.F32.BF16 R116, R196, R204.reuse, R116 ;  /* 0x000000ccc474723c */ /* 0x084ff00000041874 */
[C---:B------:R-:W-:Y:S07]  /*74e0*/  HMMA.16816.F32.BF16 R120, R200.reuse, R204, R120 ;  /* 0x000000ccc878723c */ /* 0x040fee0000041878 */
[----:B------:R-:W-:Y:S01]  /*74f0*/  @P1 IADD3 R204, P0, R247, UR8, RZ ;  /* 0x00000008f7cc1c10 */ /* 0x000fe2000ff1e0ff */
[-C--:B------:R-:W-:Y:S01]  /*7500*/  HMMA.16816.F32.BF16 R124, R200, R206.reuse, R124 ;  /* 0x000000cec87c723c */ /* 0x080fe2000004187c */
[----:B------:R-:W-:Y:S03]  /*7510*/  @UP0 UMOV UR8, UR12 ;  /* 0x0000000c00080c82 */ /* 0x000fe60008000000 */
[----:B------:R-:W-:Y:S01]  /*7520*/  @P1 IADD3.X R205, R246, UR7, RZ, P0, !PT ;  /* 0x00000007f6cd1c10 */ /* 0x000fe200087fe4ff */
[----:B------:R-:W-:Y:S02]  /*7530*/  @UP0 UMOV UR7, UR11 ;  /* 0x0000000b00070c82 */ /* 0x000fe40008000000 */
[C---:B------:R-:W-:Y:S01]  /*7540*/  IMAD.SHL.U32 R201, R238.reuse, 0x8, RZ ;  /* 0x00000008eec97824 */ /* 0x040fe200078e00ff */
[----:B------:R-:W-:Y:S01]  /*7550*/  HMMA.16816.F32.BF16 R128, R196, R206, R128 ;  /* 0x000000cec480723c */ /* 0x000fe20000041880 */
[----:B------:R1:W5:Y:S03]  /*7560*/  @P1 LDG.E R248, [R204.64+-0x100] ;  /* 0xffff0004ccf81981 */ /* 0x000366000c1e1900 */
[CC--:B------:R-:W-:Y:S01]  /*7570*/  LEA R208, P0, R201.reuse, R250.reuse, 0x2 ;  /* 0x000000fac9d07211 */ /* 0x0c0fe200078010ff */
[C---:B------:R-:W-:Y:S01]  /*7580*/  IMAD.SHL.U32 R203, R238.reuse, 0x10, RZ ;  /* 0x00000010eecb7824 */ /* 0x040fe200078e00ff */
[----:B------:R1:W5:Y:S01]  /*7590*/  @P1 LDG.E R249, [R204.64+-0xe0] ;  /* 0xffff2004ccf91981 */ /* 0x000362000c1e1900 */
[C---:B------:R-:W-:Y:S01]  /*75a0*/  IMAD R207, R238.reuse, 0x18, RZ ;  /* 0x00000018eecf7824 */ /* 0x040fe200078e02ff */
[-C--:B------:R-:W-:Y:S03]  /*75b0*/  LEA.HI.X.SX32 R209, R201, R251.reuse, 0x2, P0 ;  /* 0x000000fbc9d17211 */ /* 0x080fe600000f16ff */
[----:B------:R-:W-:Y:S01]  /*75c0*/  RED.E.ADD.F32.FTZ.RN.STRONG.GPU [R250.64], R4 ;  /* 0x00000004fa00798e */ /* 0x000fe2000c10e784 */
[-C--:B------:R-:W-:Y:S02]  /*75d0*/  LEA R196, P2, R203, R250.reuse, 0x2 ;  /* 0x000000facbc47211 */ /* 0x080fe400078410ff */
[-C--:B------:R-:W-:Y:S02]  /*75e0*/  LEA R198, P0, R207, R250.reuse, 0x2 ;  /* 0x000000facfc67211 */ /* 0x080fe400078010ff */
[----:B------:R2:W-:Y:S01]  /*75f0*/  RED.E.ADD.F32.FTZ.RN.STRONG.GPU [R208.64], R5 ;  /* 0x00000005d000798e */ /* 0x0005e2000c10e784 */
[-C--:B------:R-:W-:Y:S02]  /*7600*/  LEA.HI.X.SX32 R197, R203, R251.reuse, 0x2, P2 ;  /* 0x000000fbcbc57211 */ /* 0x080fe400010f16ff */
[-C--:B------:R-:W-:Y:S01]  /*7610*/  LEA.HI.X.SX32 R199, R207, R251.reuse, 0x2, P0 ;  /* 0x000000fbcfc77211 */ /* 0x080fe200000f16ff */
[C---:B------:R-:W-:Y:S01]  /*7620*/  IMAD R207, R238.reuse, 0x30, RZ ;  /* 0x00000030eecf7824 */ /* 0x040fe200078e02ff */
[CC--:B------:R-:W-:Y:S01]  /*7630*/  LEA R210, P2, R211.reuse, R250.reuse, 0x2 ;  /* 0x000000fad3d27211 */ /* 0x0c0fe200078410ff */
[----:B------:R-:W-:Y:S03]  /*7640*/  RED.E.ADD.F32.FTZ.RN.STRONG.GPU [R196.64], R6 ;  /* 0x00000006c400798e */ /* 0x000fe6000c10e784 */
[-C--:B------:R-:W-:Y:S02]  /*7650*/  LEA.HI.X.SX32 R211, R211, R251.reuse, 0x2, P2 ;  /* 0x000000fbd3d37211 */ /* 0x080fe400010f16ff */
[----:B------:R3:W-:Y:S01]  /*7660*/  RED.E.ADD.F32.FTZ.RN.STRONG.GPU [R198.64], R7 ;  /* 0x00000007c600798e */ /* 0x0007e2000c10e784 */
[CC--:B------:R-:W-:Y:S01]  /*7670*/  LEA R206, P2, R207.reuse, R250.reuse, 0x2 ;  /* 0x000000facfce7211 */ /* 0x0c0fe200078410ff */
[----:B-1----:R-:W-:Y:S03]  /*7680*/  IMAD R205, R238, 0x28, RZ ;  /* 0x00000028eecd7824 */ /* 0x002fe600078e02ff */
[----:B------:R1:W-:Y:S01]  /*7690*/  RED.E.ADD.F32.FTZ.RN.STRONG.GPU [R210.64], R8 ;  /* 0x00000008d200798e */ /* 0x0003e2000c10e784 */
[-C--:B------:R-:W-:Y:S02]  /*76a0*/  LEA.HI.X.SX32 R207, R207, R251.reuse, 0x2, P2 ;  /* 0x000000fbcfcf7211 */ /* 0x080fe400010f16ff */
[CC--:B------:R-:W-:Y:S04]  /*76b0*/  LEA R204, P0, R205.reuse, R250.reuse, 0x2 ;  /* 0x000000facdcc7211 */ /* 0x0c0fe800078010ff */
[-C--:B------:R-:W-:Y:S02]  /*76c0*/  LEA.HI.X.SX32 R205, R205, R251.reuse, 0x2, P0 ;  /* 0x000000fbcdcd7211 */ /* 0x080fe400000f16ff */
[----:B--2---:R-:W-:Y:S03]  /*76d0*/  IADD3 R5, R203, 0x20, RZ ;  /* 0x00000020cb057810 */ /* 0x004fe60007ffe0ff */
[----:B------:R2:W-:Y:S05]  /*76e0*/  RED.E.ADD.F32.FTZ.RN.STRONG.GPU [R204.64], R9 ;  /* 0x00000009cc00798e */ /* 0x0005ea000c10e784 */
[----:B------:R-:W-:Y:S01]  /*76f0*/  RED.E.ADD.F32.FTZ.RN.STRONG.GPU [R206.64], R10 ;  /* 0x0000000ace00798e */ /* 0x000fe2000c10e784 */
[----:B---3--:R-:W-:Y:S01]  /*7700*/  IMAD.IADD R7, R201, 0x1, R5 ;  /* 0x00000001c9077824 */ /* 0x008fe200078e0205 */
[CC--:B-1----:R-:W-:Y:S04]  /*7710*/  LEA R210, P0, R243.reuse, R250.reuse, 0x2 ;  /* 0x000000faf3d27211 */ /* 0x0c2fe800078010ff */
[-C--:B------:R-:W-:Y:S02]  /*7720*/  LEA.HI.X.SX32 R211, R243, R251.reuse, 0x2, P0 ;  /* 0x000000fbf3d37211 */ /* 0x080fe400000f16ff */
[CC--:B------:R-:W-:Y:S03]  /*7730*/  LEA R198, P0, R5.reuse, R250.reuse, 0x2 ;  /* 0x000000fa05c67211 */ /* 0x0c0fe600078010ff */
[----:B------:R1:W-:Y:S01]  /*7740*/  RED.E.ADD.F32.FTZ.RN.STRONG.GPU [R210.64], R11 ;  /* 0x0000000bd200798e */ /* 0x0003e2000c10e784 */
[-C--:B------:R-:W-:Y:S01]  /*7750*/  LEA.HI.X.SX32 R199, R5, R251.reuse, 0x2, P0 ;  /* 0x000000fb05c77211 */ /* 0x080fe200000f16ff */
[----:B------:R-:W-:Y:S01]  /*7760*/  IMAD.IADD R5, R201, 0x1, R7 ;  /* 0x00000001c9057824 */ /* 0x000fe200078e0207 */
[CC--:B------:R-:W-:Y:S02]  /*7770*/  LEA R8, P0, R7.reuse, R250.reuse, 0x2 ;  /* 0x000000fa07087211 */ /* 0x0c0fe400078010ff */
[----:B------:R-:W-:Y:S02]  /*7780*/  RED.E.ADD.F32.FTZ.RN.STRONG.GPU [R250.64+0x80], R16 ;  /* 0x00008010fa00798e */ /* 0x000fe4000c10e784 */
[-C--:B--2---:R-:W-:Y:S01]  /*7790*/  LEA.HI.X.SX32 R9, R7, R251.reuse, 0x2, P0 ;  /* 0x000000fb07097211 */ /* 0x084fe200000f16ff */
[----:B------:R-:W-:Y:S01]  /*77a0*/  IMAD.IADD R7, R201, 0x1, R5 ;  /* 0x00000001c9077824 */ /* 0x000fe200078e0205 */
[CC--:B------:R-:W-:Y:S01]  /*77b0*/  LEA R204, P2, R5.reuse, R250.reuse, 0x2 ;  /* 0x000000fa05cc7211 */ /* 0x0c0fe200078410ff */
[----:B------:R2:W-:Y:S03]  /*77c0*/  RED.E.ADD.F32.FTZ.RN.STRONG.GPU [R208.64+0x80], R17 ;  /* 0x00008011d000798e */ /* 0x0005e6000c10e784 */
[-C--:B------:R-:W-:Y:S02]  /*77d0*/  LEA.HI.X.SX32 R205, R5, R251.reuse, 0x2, P2 ;  /* 0x000000fb05cd7211 */ /* 0x080fe400010f16ff */
[----:B------:R-:W-:Y:S01]  /*77e0*/  RED.E.ADD.F32.FTZ.RN.STRONG.GPU [R198.64], R18 ;  /* 0x00000012c600798e */ /* 0x000fe2000c10e784 */
[-C--:B------:R-:W-:Y:S04]  /*77f0*/  LEA R6, P0, R7, R250.reuse, 0x2 ;  /* 0x000000fa07067211 */ /* 0x080fe800078010ff */
[----:B------:R3:W-:Y:S05]  /*7800*/  RED.E.ADD.F32.FTZ.RN.STRONG.GPU [R8.64], R19 ;  /* 0x000000130800798e */ /* 0x0007ea000c10e784 */
[----:B------:R-:W-:Y:S01]  /*7810*/  RED.E.ADD.F32.FTZ.RN.STRONG.GPU [R204.64], R12 ;  /* 0x0000000ccc00798e */ /* 0x000fe2000c10e784 */
[----:B-1----:R-:W-:Y:S01]  /*7820*/  IMAD.IADD R11, R201, 0x1, R7 ;  /* 0x00000001c90b7824 */ /* 0x002fe200078e0207 */
[-C--:B------:R-:W-:Y:S03]  /*7830*/  LEA.HI.X.SX32 R7, R7, R251.reuse, 0x2, P0 ;  /* 0x000000fb07077211 */ /* 0x080fe600000f16ff */
[----:B------:R-:W-:Y:S01]  /*7840*/  IMAD.IADD R5, R201, 0x1, R11 ;  /* 0x00000001c9057824 */ /* 0x000fe200078e020b */
[CC--:B------:R-:W-:Y:S01]  /*7850*/  LEA R10, P0, R11.reuse, R250.reuse, 0x2 ;  /* 0x000000fa0b0a7211 */ /* 0x0c0fe200078010ff */
[----:B------:R1:W-:Y:S03]  /*7860*/  RED.E.ADD.F32.FTZ.RN.STRONG.GPU [R6.64], R13 ;  /* 0x0000000d0600798e */ /* 0x0003e6000c10e784 */
[-C--:B------:R-:W-:Y:S02]  /*7870*/  LEA.HI.X.SX32 R11, R11, R251.reuse, 0x2, P0 ;  /* 0x000000fb0b0b7211 */ /* 0x080fe400000f16ff */
[-C--:B------:R-:W-:Y:S02]  /*7880*/  LEA R206, P0, R5, R250.reuse, 0x2 ;  /* 0x000000fa05ce7211 */ /* 0x080fe400078010ff */
[----:B--2---:R-:W-:Y:S01]  /*7890*/  IADD3 R17, R203, 0x40, RZ ;  /* 0x00000040cb117810 */ /* 0x004fe20007ffe0ff */
        /* <DEDUP_REMOVED lines=13> */
[----:B-1----:R-:W-:Y:S01]  /*7970*/  IMAD.IADD R7, R201, 0x1, R5 ;  /* 0x00000001c9077824 */ /* 0x002fe200078e0205 */
[----:B------:R1:W-:Y:S01]  /*7980*/  RED.E.ADD.F32.FTZ.RN.STRONG.GPU [R16.64], R86 ;  /* 0x000000561000798e */ /* 0x0003e2000c10e784 */
[----:B------:R-:W-:Y:S04]  /*7990*/  IADD3 R13, R203, 0x60, RZ ;  /* 0x00000060cb0d7810 */ /* 0x000fe80007ffe0ff */
[----:B------:R-:W-:Y:S01]  /*79a0*/  RED.E.ADD.F32.FTZ.RN.STRONG.GPU [R18.64], R87 ;  /* 0x000000571200798e */ /* 0x000fe2000c10e784 */
[CC--:B--2---:R-:W-:Y:S04]  /*79b0*/  LEA R10, P2, R9.reuse, R250.reuse, 0x2 ;  /* 0x000000fa090a7211 */ /* 0x0c4fe800078410ff */
        /* <DEDUP_REMOVED lines=15> */
[CC--:B-1----:R-:W-:Y:S02]  /*7ab0*/  LEA R16, P0, R5.reuse, R250.reuse, 0x2 ;  /* 0x000000fa05107211 */ /* 0x0c2fe400078010ff */
[----:B------:R-:W-:Y:S02]  /*7ac0*/  RED.E.ADD.F32.FTZ.RN.STRONG.GPU [R250.64+0x180], R96 ;  /* 0x00018060fa00798e */ /* 0x000fe4000c10e784 */
[-C--:B------:R-:W-:Y:S03]  /*7ad0*/  LEA.HI.X.SX32 R17, R5, R251.reuse, 0x2, P0 ;  /* 0x000000fb05117211 */ /* 0x080fe600000f16ff */
[----:B------:R-:W-:Y:S01]  /*7ae0*/  RED.E.ADD.F32.FTZ.RN.STRONG.GPU [R208.64+0x180], R97 ;  /* 0x00018061d000798e */ /* 0x000fe2000c10e784 */
[C---:B--2---:R-:W-:Y:S04]  /*7af0*/  IMAD.IADD R11, R201.reuse, 0x1, R5 ;  /* 0x00000001c90b7824 */ /* 0x044fe800078e0205 */
        /* <DEDUP_REMOVED lines=216> */
[----:B------:R-:W-:Y:S01]  /*8880*/  IMAD.MOV.U32 R4, RZ, RZ, c[0x0][0x194] ;  /* 0x00006500ff047624 */ /* 0x000fe200078e00ff */
[----:B------:R-:W-:Y:S02]  /*8890*/  ISETP.GE.AND P2, PT, R226, c[0x0][0x220], PT ;  /* 0x00008800e2007a0c */ /* 0x000fe40003f46270 */
[-C--:B------:R-:W-:Y:S02]  /*88a0*/  LEA R10, P0, R7, R242.reuse, 0x1 ;  /* 0x000000f2070a7211 */ /* 0x080fe400078008ff */
[----:B------:R-:W-:Y:S02]  /*88b0*/  LEA R6, P1, R5, R7, 0x5 ;  /* 0x0000000705067211 */ /* 0x000fe400078228ff */
[----:B------:R-:W-:Y:S02]  /*88c0*/  LEA.HI.X.SX32 R11, R7, R243, 0x1, P0 ;  /* 0x000000f3070b7211 */ /* 0x000fe400000f0eff */
        /* <DEDUP_REMOVED lines=53> */
.L_x_537:
        /* <DEDUP_REMOVED lines=218> */
.L_x_539:
        /* <DEDUP_REMOVED lines=18> */
.L_x_540:
        /* <DEDUP_REMOVED lines=38> */
[----:B------:R-:W-:Y:S01]  /*9d40*/  IMAD R70, R69, c[0x0][0x3a0], RZ ;  /* 0x0000e80045467a24 */ /* 0x000fe200078e02ff */
[----:B------:R-:W-:Y:S01]  /*9d50*/  ISETP.GE.AND P2, PT, R228, c[0x0][0x220], PT ;  /* 0x00008800e4007a0c */ /* 0x000fe20003f46270 */
[----:B------:R-:W-:Y:S01]  /*9d60*/  IMAD.MOV.U32 R76, RZ, RZ, R74 ;  /* 0x000000ffff4c7224 */ /* 0x000fe200078e004a */
[----:B------:R-:W3:Y:S01]  /*9d70*/  LDS.128 R12, [R225+0x14000] ;  /* 0x01400000e10c7984 */ /* 0x000ee20000000c00 */
[----:B------:R-:W-:Y:S01]  /*9d80*/  IMAD.MOV.U32 R77, RZ, RZ, R71 ;  /* 0x000000ffff4d7224 */ /* 0x000fe200078e0047 */
[----:B------:R-:W-:Y:S01]  /*9d90*/  ISETP.GE.AND P1, PT, R227, c[0x0][0x220], PT ;  /* 0x00008800e3007a0c */ /* 0x000fe20003f26270 */
[C---:B------:R-:W-:Y:S01]  /*9da0*/  IMAD R70, R229.reuse, c[0x0][0x3a4], R70 ;  /* 0x0000e900e5467a24 */ /* 0x040fe200078e0246 */
[----:B------:R-:W4:Y:S01]  /*9db0*/  LDS.128 R8, [R225+0x16000] ;  /* 0x01600000e1087984 */ /* 0x000f220000000c00 */
[----:B------:R-:W-:Y:S01]  /*9dc0*/  IMAD.WIDE.U32 R76, R229, c[0x0][0x3a0], R76 ;  /* 0x0000e800e54c7a25 */ /* 0x000fe200078e004c */
[----:B------:R-:W-:-:S02]  /*9dd0*/  ISETP.GE.AND P0, PT, R226, c[0x0][0x220], PT ;  /* 0x00008800e2007a0c */ /* 0x000fc40003f06270 */
        /* <DEDUP_REMOVED lines=8> */
.L_x_542:
[----:B---34-:R-:W-:Y:S05]  /*9e60*/  BSYNC B0 ;  /* 0x0000000000007941 */ /* 0x018fea0003800000 */
.L_x_541:
        /* <DEDUP_REMOVED lines=21> */
.L_x_544:
[----:B------:R-:W-:Y:S05]  /*9fc0*/  BSYNC B0 ;  /* 0x0000000000007941 */ /* 0x000fea0003800000 */
.L_x_543:
        /* <DEDUP_REMOVED lines=17> */
[----:B-1----:R-:W-:Y:S01]  /*a0e0*/  IMAD.MOV.U32 R8, RZ, RZ, R6 ;  /* 0x000000ffff087224 */ /* 0x002fe200078e0006 */
        /* <DEDUP_REMOVED lines=9> */
[----:B------:R1:W-:Y:S04]  /*a180*/  @!P3 STG.E.128 [R10.64], R48 ;  /* 0x000000300a00b986 */ /* 0x0003e8000c101d04 */
[----:B------:R1:W-:Y:S04]  /*a190*/  @!P2 STG.E.128 [R10.64+0x80], R40 ;  /* 0x000080280a00a986 */ /* 0x0003e8000c101d04 */
[----:B------:R1:W-:Y:S04]  /*a1a0*/  @!P1 STG.E.128 [R10.64+0x100], R32 ;  /* 0x000100200a009986 */ /* 0x0003e8000c101d04 */
[----:B------:R1:W-:Y:S02]  /*a1b0*/  @!P0 STG.E.128 [R10.64+0x180], R24 ;  /* 0x000180180a008986 */ /* 0x0003e4000c101d04 */
.L_x_546:
[----:B------:R-:W-:Y:S05]  /*a1c0*/  BSYNC B0 ;  /* 0x0000000000007941 */ /* 0x000fea0003800000 */
.L_x_545:
[----:B------:R-:W-:Y:S05]  /*a1d0*/  @P4 BRA `(.L_x_519) ;  /* 0x0000012000004947 */ /* 0x000fea0003800000 */
[----:B------:R-:W-:Y:S01]  /*a1e0*/  IADD3 R4, P0, R229, 0x20, RZ ;  /* 0x00000020e5047810 */ /* 0x000fe20007f1e0ff */
[----:B-1----:R-:W-:Y:S01]  /*a1f0*/  IMAD.MOV.U32 R8, RZ, RZ, R6 ;  /* 0x000000ffff087224 */ /* 0x002fe200078e0006 */
[----:B------:R-:W-:Y:S01]  /*a200*/  ISETP.GE.AND P3, PT, R230, c[0x0][0x220], PT ;  /* 0x00008800e6007a0c */ /* 0x000fe20003f66270 */
[----:B------:R-:W-:Y:S01]  /*a210*/  IMAD.MOV.U32 R9, RZ, RZ, R5 ;  /* 0x000000ffff097224 */ /* 0x000fe200078e0005 */
        /* <DEDUP_REMOVED lines=14> */
.L_x_519:
[----:B------:R-:W-:Y:S05]  /*a300*/  BSYNC B1 ;  /* 0x0000000000017941 */ /* 0x000fea0003800000 */
.L_x_505:
        /* <DEDUP_REMOVED lines=12> */
.L_x_547:
[----:B------:R-:W-:Y:S05]  /*a3d0*/  EXIT ;  /* 0x000000000000794d */ /* 0x000fea0003800000 */
.L_x_549:
        /* <DEDUP_REMOVED lines=10> */
.L_x_1032:


//--------------------- .text._ZN5flash44flash_bwd_dq_dk_dv_loop_seqk_parallel_kernelI23Flash_bwd_kernel_traitsILi256ELi64ELi64ELi8ELi4ELi2ELi2ELb0ELb1EN7cutlass10bfloat16_tE19Flash_kernel_traitsILi256ELi64ELi64ELi8ES3_EELb1ELb1ELb0ELb0ELb0ELb1ELb0EEEvNS_16Flash_bwd_paramsE --------------------------
	.section	.text._ZN5flash44flash_bwd_dq_dk_dv_loop_seqk_parallel_kernelI23Flash_bwd_kernel_traitsILi256ELi64ELi64ELi8ELi4ELi2ELi2ELb0ELb1EN7cutlass10bfloat16_tE19Flash_kernel_traitsILi256ELi64ELi64ELi8ES3_EELb1ELb1ELb0ELb0ELb0ELb1ELb0EEEvNS_16Flash_bwd_paramsE,"ax",@progbits
	.sectioninfo	@"SHI_REGISTERS=255"
	.align	128
        .global         _ZN5flash44flash_bwd_dq_dk_dv_loop_seqk_parallel_kernelI23Flash_bwd_kernel_traitsILi256ELi64ELi64ELi8ELi4ELi2ELi2ELb0ELb1EN7cutlass10bfloat16_tE19Flash_kernel_traitsILi256ELi64ELi64ELi8ES3_EELb1ELb1ELb0ELb0ELb0ELb1ELb0EEEvNS_16Flash_bwd_paramsE
        .type           _ZN5flash44flash_bwd_dq_dk_dv_loop_seqk_parallel_kernelI23Flash_bwd_kernel_traitsILi256ELi64ELi64ELi8ELi4ELi2ELi2ELb0ELb1EN7cutlass10bfloat16_tE19Flash_kernel_traitsILi256ELi64ELi64ELi8ES3_EELb1ELb1ELb0ELb0ELb0ELb1ELb0EEEvNS_16Flash_bwd_paramsE,@function
        .size           _ZN5flash44flash_bwd_dq_dk_dv_loop_seqk_parallel_kernelI23Flash_bwd_kernel_traitsILi256ELi64ELi64ELi8ELi4ELi2ELi2ELb0ELb1EN7cutlass10bfloat16_tE19Flash_kernel_traitsILi256ELi64ELi64ELi8ES3_EELb1ELb1ELb0ELb0ELb0ELb1ELb0EEEvNS_16Flash_bwd_paramsE,(.L_x_1033 - _ZN5flash44flash_bwd_dq_dk_dv_loop_seqk_parallel_kernelI23Flash_bwd_kernel_traitsILi256ELi64ELi64ELi8ELi4ELi2ELi2ELb0ELb1EN7cutlass10bfloat16_tE19Flash_kernel_traitsILi256ELi64ELi64ELi8ES3_EELb1ELb1ELb0ELb0ELb0ELb1ELb0EEEvNS_16Flash_bwd_paramsE)
        .other          _ZN5flash44flash_bwd_dq_dk_dv_loop_seqk_parallel_kernelI23Flash_bwd_kernel_traitsILi256ELi64ELi64ELi8ELi4ELi2ELi2ELb0ELb1EN7cutlass10bfloat16_tE19Flash_kernel_traitsILi256ELi64ELi64ELi8ES3_EELb1ELb1ELb0ELb0ELb0ELb1ELb0EEEvNS_16Flash_bwd_paramsE,@"STO_CUDA_ENTRY STV_DEFAULT"
_ZN5flash44flash_bwd_dq_dk_dv_loop_seqk_parallel_kernelI23Flash_bwd_kernel_traitsILi256ELi64ELi64ELi8ELi4ELi2ELi2ELb0ELb1EN7cutlass10bfloat16_tE19Flash_kernel_traitsILi256ELi64ELi64ELi8ES3_EELb1ELb1ELb0ELb0ELb0ELb1ELb0EEEvNS_16Flash_bwd_paramsE:
.text._ZN5flash44flash_bwd_dq_dk_dv_loop_seqk_parallel_kernelI23Flash_bwd_kernel_traitsILi256ELi64ELi64ELi8ELi4ELi2ELi2ELb0ELb1EN7cutlass10bfloat16_tE19Flash_kernel_traitsILi256ELi64ELi64ELi8ES3_EELb1ELb1ELb0ELb0ELb0ELb1ELb0EEEvNS_16Flash_bwd_paramsE:
        /* <DEDUP_REMOVED lines=31> */
[----:B------:R-:W-:Y:S01]  /*01f0*/  LEA.HI R9, R4, R10, RZ, 0x3 ;  /* 0x0000000a04097211 */ /* 0x000fe200078f18ff */
[----:B------:R-:W-:Y:S01]  /*0200*/  USHF.L.U32 UR15, UR36, 0x7, URZ ;  /* 0x00000007240f7899 */ /* 0x000fe2000800063f */
[--C-:B------:R-:W-:Y:S01]  /*0210*/  SHF.R.S32.HI R0, RZ, 0x5, R2.reuse ;  /* 0x00000005ff007819 */ /* 0x100fe20000011402 */
[----:B---3--:R-:W-:Y:S01]  /*0220*/  UIMAD UR49, UR37, UR48, URZ ;  /* 0x00000030253172a4 */ /* 0x008fe2000f8e023f */
[----:B------:R-:W-:Y:S01]  /*0230*/  SHF.R.S32.HI R3, RZ, 0x1f, R2 ;  /* 0x0000001fff037819 */ /* 0x000fe20000011402 */
[----:B------:R-:W-:Y:S01]  /*0240*/  UIMAD UR58, UR7, UR6, UR58 ;  /* 0x00000006073a72a4 */ /* 0x000fe2000f8e023a */
[C---:B------:R-:W-:Y:S01]  /*0250*/  LOP3.LUT R8, R2.reuse, 0xffffffe0, RZ, 0xc0, !PT ;  /* 0xffffffe002087812 */ /* 0x040fe200078ec0ff */
[----:B------:R-:W-:Y:S01]  /*0260*/  USHF.R.S32.HI UR9, URZ, 0x1f, UR36 ;  /* 0x0000001f3f097899 */ /* 0x000fe20008011424 */
[-C--:B------:R-:W-:Y:S01]  /*0270*/  LEA.HI R3, R3, R0.reuse, RZ, 0x2 ;  /* 0x0000000003037211 */ /* 0x080fe200078f10ff */
[----:B------:R-:W-:Y:S01]  /*0280*/  UIMAD UR48, UR48, UR12, URZ ;  /* 0x0000000c303072a4 */ /* 0x000fe2000f8e023f */
[----:B------:R-:W-:Y:S01]  /*0290*/  LEA.HI R2, R2, R0, RZ, 0x1 ;  /* 0x0000000002027211 */ /* 0x000fe200078f08ff */
[----:B------:R-:W-:Y:S01]  /*02a0*/  IMAD.IADD R8, R10, 0x1, -R8 ;  /* 0x000000010a087824 */ /* 0x000fe200078e0a08 */
[----:B------:R-:W-:Y:S01]  /*02b0*/  LOP3.LUT R3, R3, 0xfffffffc, RZ, 0xc0, !PT ;  /* 0xfffffffc03037812 */ /* 0x000fe200078ec0ff */
[----:B------:R-:W-:Y:S01]  /*02c0*/  UIMAD UR6, UR36, UR13, UR37 ;  /* 0x0000000d240672a4 */ /* 0x000fe2000f8e0225 */
[----:B------:R-:W-:Y:S01]  /*02d0*/  LOP3.LUT R2, R2, 0xfffffffe, RZ, 0xc0, !PT ;  /* 0xfffffffe02027812 */ /* 0x000fe200078ec0ff */
[----:B------:R-:W-:Y:S01]  /*02e0*/  ULDC UR14, c[0x0][0x1c0] ;  /* 0x00007000000e7ab9 */ /* 0x000fe20000000800 */
[-C--:B------:R-:W-:Y:S01]  /*02f0*/  LEA.HI R5, R4, R10.reuse, RZ, 0x4 ;  /* 0x0000000a04057211 */ /* 0x080fe200078f20ff */
[----:B------:R-:W-:Y:S01]  /*0300*/  IMAD.IADD R245, R0, 0x1, -R3 ;  /* 0x0000000100f57824 */ /* 0x000fe200078e0a03 */
[-C--:B------:R-:W-:Y:S01]  /*0310*/  LEA.HI R244, R4, R10.reuse, RZ, 0x7 ;  /* 0x0000000a04f47211 */ /* 0x080fe200078f38ff */
[----:B------:R-:W-:Y:S01]  /*0320*/  IMAD.IADD R220, R0, 0x1, -R2 ;  /* 0x0000000100dc7824 */ /* 0x000fe200078e0a02 */
[CC--:B------:R-:W-:Y:S01]  /*0330*/  LEA.HI R12, R4.reuse, R10.reuse, RZ, 0x6 ;  /* 0x0000000a040c7211 */ /* 0x0c0fe200078f30ff */
[----:B------:R-:W-:Y:S01]  /*0340*/  ULDC UR11, c[0x0][0x1c0] ;  /* 0x00007000000b7ab9 */ /* 0x000fe20000000800 */
[----:B------:R-:W-:Y:S01]  /*0350*/  LEA.HI R4, R4, R10, RZ, 0x2 ;  /* 0x0000000a04047211 */ /* 0x000fe200078f10ff */
[----:B------:R-:W-:Y:S01]  /*0360*/  UIMAD UR55, UR8, UR36, URZ ;  /* 0x00000024083772a4 */ /* 0x000fe2000f8e023f */
[----:B------:R-:W-:Y:S01]  /*0370*/  SHF.R.S32.HI R3, RZ, 0x4, R5 ;  /* 0x00000004ff037819 */ /* 0x000fe20000011405 */
[----:B------:R-:W-:Y:S01]  /*0380*/  UIMAD UR7, UR36, UR11, UR37 ;  /* 0x0000000b240772a4 */ /* 0x000fe2000f8e0225 */
[--C-:B------:R-:W-:Y:S01]  /*0390*/  SHF.R.S32.HI R2, RZ, 0x2, R4.reuse ;  /* 0x00000002ff027819 */ /* 0x100fe20000011404 */
[----:B------:R-:W-:Y:S01]  /*03a0*/  @!UP5 UIMAD UR8, UR36, UR14, UR37 ;  /* 0x0000000e2408d2a4 */ /* 0x000fe2000f8e0225 */
[----:B------:R-:W-:Y:S01]  /*03b0*/  SHF.R.S32.HI R0, RZ, 0x1f, R4 ;  /* 0x0000001fff007819 */ /* 0x000fe20000011404 */
[----:B------:R-:W-:Y:S01]  /*03c0*/  USHF.L.U32 UR47, UR48, 0x6, URZ ;  /* 0x00000006302f7899 */ /* 0x000fe2000800063f */
[----:B------:R-:W-:Y:S01]  /*03d0*/  SHF.R.S32.HI R240, RZ, 0x3, R9 ;  /* 0x00000003fff07819 */ /* 0x000fe20000011409 */
[----:B------:R-:W-:Y:S01]  /*03e0*/  USHF.L.U32 UR46, UR6, 0x5, URZ ;  /* 0x00000005062e7899 */ /* 0x000fe2000800063f */
[----:B------:R-:W-:Y:S01]  /*03f0*/  LEA.HI R0, R0, R2, RZ, 0x3 ;  /* 0x0000000200007211 */ /* 0x000fe200078f18ff */
[----:B------:R-:W-:Y:S01]  /*0400*/  ULDC UR52, c[0x0][0x214] ;  /* 0x0000850000347ab9 */ /* 0x000fe20000000800 */
[----:B------:R-:W-:Y:S01]  /*0410*/  LOP3.LUT R6, R9, 0xfffffff8, RZ, 0xc0, !PT ;  /* 0xfffffff809067812 */ /* 0x000fe200078ec0ff */
[----:B------:R-:W-:Y:S01]  /*0420*/  IMAD.U32 R252, RZ, RZ, UR15 ;  /* 0x0000000ffffc7e24 */ /* 0x000fe2000f8e00ff */
[----:B------:R-:W-:Y:S01]  /*0430*/  LOP3.LUT R0, R0, 0xfffffff8, RZ, 0xc0, !PT ;  /* 0xfffffff800007812 */ /* 0x000fe200078ec0ff */
[----:B------:R-:W-:Y:S01]  /*0440*/  IMAD.U32 R251, RZ, RZ, UR9 ;  /* 0x00000009fffb7e24 */ /* 0x000fe2000f8e00ff */
[----:B------:R-:W-:Y:S01]  /*0450*/  LOP3.LUT R11, R4, 0x7ffffffc, RZ, 0xc0, !PT ;  /* 0x7ffffffc040b7812 */ /* 0x000fe200078ec0ff */
[----:B------:R-:W-:Y:S01]  /*0460*/  IMAD.IADD R6, R10, 0x1, -R6 ;  /* 0x000000010a067824 */ /* 0x000fe200078e0a06 */
[C---:B------:R-:W-:Y:S01]  /*0470*/  LOP3.LUT R7, R5.reuse, 0xfffffff0, RZ, 0xc0, !PT ;  /* 0xfffffff005077812 */ /* 0x040fe200078ec0ff */
[----:B------:R-:W-:Y:S01]  /*0480*/  ULDC UR59, c[0x0][0x1c8] ;  /* 0x00007200003b7ab9 */ /* 0x000fe20000000800 */
[----:B------:R-:W-:Y:S01]  /*0490*/  LEA.HI R4, R5, R3, RZ, 0x1 ;  /* 0x0000000305047211 */ /* 0x000fe200078f08ff */
[----:B------:R-:W-:Y:S01]  /*04a0*/  IMAD.IADD R5, R2, 0x1, -R0 ;  /* 0x0000000102057824 */ /* 0x000fe200078e0a00 */
[----:B------:R-:W-:Y:S01]  /*04b0*/  SHF.R.S32.HI R2, RZ, 0x1f, R8 ;  /* 0x0000001fff027819 */ /* 0x000fe20000011408 */
[----:B------:R-:W-:Y:S01]  /*04c0*/  IMAD.SHL.U32 R0, R240, 0x40, RZ ;  /* 0x00000040f0007824 */ /* 0x000fe200078e00ff */
[----:B------:R-:W-:Y:S01]  /*04d0*/  LOP3.LUT R4, R4, 0xfffffffe, RZ, 0xc0, !PT ;  /* 0xfffffffe04047812 */ /* 0x000fe200078ec0ff */
[----:B------:R-:W-:Y:S01]  /*04e0*/  IMAD.IADD R7, R10, 0x1, -R7 ;  /* 0x000000010a077824 */ /* 0x000fe200078e0a07 */
[----:B------:R-:W-:Y:S01]  /*04f0*/  LEA.HI R227, R2, R8, RZ, 0x2 ;  /* 0x0000000802e37211 */ /* 0x000fe200078f10ff */
[----:B------:R-:W-:Y:S01]  /*0500*/  IMAD.IADD R13, R10, 0x1, -R11 ;  /* 0x000000010a0d7824 */ /* 0x000fe200078e0a0b */
[----:B------:R-:W-:Y:S01]  /*0510*/  LOP3.LUT R0, R0, 0x1c0, RZ, 0xc0, !PT ;  /* 0x000001c000007812 */ /* 0x000fe200078ec0ff */
[----:B------:R-:W-:Y:S01]  /*0520*/  IMAD.SHL.U32 R246, R6, 0x8, RZ ;  /* 0x0000000806f67824 */ /* 0x000fe200078e00ff */
[----:B------:R-:W-:Y:S01]  /*0530*/  SHF.R.S32.HI R244, RZ, 0x7, R244 ;  /* 0x00000007fff47819 */ /* 0x000fe200000114f4 */
[----:B------:R-:W-:Y:S01]  /*0540*/  IMAD.IADD R10, R3, 0x1, -R4 ;  /* 0x00000001030a7824 */ /* 0x000fe200078e0a04 */
[----:B------:R-:W-:Y:S01]  /*0550*/  SHF.R.S32.HI R3, RZ, 0x1f, R7 ;  /* 0x0000001fff037819 */ /* 0x000fe20000011407 */
[----:B------:R-:W-:Y:S01]  /*0560*/  ULDC.U8 UR10, c[0x0][0x3d0] ;  /* 0x0000f400000a7ab9 */ /* 0x000fe20000000000 */
[----:B------:R-:W-:Y:S01]  /*0570*/  SHF.R.U32.HI R2, RZ, 0x3, R0 ;  /* 0x00000003ff027819 */ /* 0x000fe20000011600 */
[----:B------:R-:W-:Y:S01]  /*0580*/  IMAD.SHL.U32 R217, R10, 0x200, RZ ;  /* 0x000002000ad97824 */ /* 0x000fe200078e00ff */
[----:B------:R-:W-:Y:S01]  /*0590*/  LOP3.LUT R0, R0, 0x38, R246, 0xf8, !PT ;  /* 0x0000003800007812 */ /* 0x000fe200078ef8f6 */
[----:B------:R-:W-:Y:S01]  /*05a0*/  IMAD.SHL.U32 R250, R244, 0x20, RZ ;  /* 0x00000020f4fa7824 */ /* 0x000fe200078e00ff */
[----:B------:R-:W-:Y:S01]  /*05b0*/  LEA.HI R11, R3, R7, RZ, 0x3 ;  /* 0x00000007030b7211 */ /* 0x000fe200078f18ff */
[----:B------:R-:W-:Y:S01]  /*05c0*/  ULDC UR53, c[0x0][0x224] ;  /* 0x0000890000357ab9 */ /* 0x000fe20000000800 */
[----:B------:R-:W-:Y:S01]  /*05d0*/  LOP3.LUT R8, R0, R2, RZ, 0x3c, !PT ;  /* 0x0000000200087212 */ /* 0x000fe200078e3cff */
[----:B------:R-:W-:Y:S01]  /*05e0*/  IMAD.SHL.U32 R0, R6, 0x40, RZ ;  /* 0x0000004006007824 */ /* 0x000fe200078e00ff */
[----:B------:R-:W-:Y:S01]  /*05f0*/  LOP3.LUT R2, R11, 0xfffffff8, RZ, 0xc0, !PT ;  /* 0xfffffff80b027812 */ /* 0x000fe200078ec0ff */
[----:B------:R-:W-:Y:S01]  /*0600*/  @UP5 UIMAD UR57, UR36, UR52, URZ ;  /* 0x00000034243952a4 */ /* 0x000fe2000f8e023f */
[----:B------:R-:W-:Y:S01]  /*0610*/  LOP3.LUT R3, R5, 0x1, RZ, 0xc0, !PT ;  /* 0x0000000105037812 */ /* 0x000fe200078ec0ff */
[----:B------:R-:W-:Y:S01]  /*0620*/  ULDC.64 UR4, c[0x0][0x118] ;  /* 0x0000460000047ab9 */ /* 0x000fe20000000a00 */
[----:B------:R-:W-:Y:S01]  /*0630*/  LOP3.LUT R0, R0, 0x1c0, RZ, 0xc0, !PT ;  /* 0x000001c000007812 */ /* 0x000fe200078ec0ff */
[----:B------:R-:W-:Y:S01]  /*0640*/  IMAD.IADD R7, R7, 0x1, -R2 ;  /* 0x0000000107077824 */ /* 0x000fe200078e0a02 */
[----:B------:R-:W-:Y:S01]  /*0650*/  ISETP.NE.U32.AND P0, PT, R3, 0x1, PT ;  /* 0x000000010300780c */ /* 0x000fe20003f05070 */
[----:B------:R-:W-:Y:S01]  /*0660*/  IMAD.SHL.U32 R2, R220, 0x10, RZ ;  /* 0x00000010dc027824 */ /* 0x000fe200078e00ff */
[----:B------:R-:W-:Y:S01]  /*0670*/  LOP3.LUT R212, R0, 0x8, R9, 0xf8, !PT ;  /* 0x0000000800d47812 */ /* 0x000fe200078ef809 */
[----:B------:R-:W-:Y:S01]  /*0680*/  ULOP3.LUT UR59, UR37, UR59, URZ, 0x3c, !UPT ;  /* 0x0000003b253b7292 */ /* 0x000fe2000f8e3c3f */
[----:B------:R-:W-:Y:S01]  /*0690*/  LOP3.LUT P4, RZ, R6, 0x2, RZ, 0xc0, !PT ;  /* 0x0000000206ff7812 */ /* 0x000fe2000788c0ff */
[----:B------:R-:W-:Y:S01]  /*06a0*/  USHF.R.S32.HI UR60, URZ, 0x1f, UR37 ;  /* 0x0000001f3f3c7899 */ /* 0x000fe20008011425 */
[----:B------:R-:W-:Y:S01]  /*06b0*/  LOP3.LUT R4, R0, 0x10, R2, 0xf8, !PT ;  /* 0x0000001000047812 */ /* 0x000fe200078ef802 */
[----:B------:R-:W-:Y:S01]  /*06c0*/  IMAD R2, R244, 0x800, R217 ;  /* 0x00000800f4027824 */ /* 0x000fe200078e02d9 */
[----:B------:R-:W-:Y:S01]  /*06d0*/  SHF.R.U32.HI R0, RZ, 0x3, R0 ;  /* 0x00000003ff007819 */ /* 0x000fe20000011600 */
[----:B------:R-:W-:Y:S01]  /*06e0*/  UISETP.NE.AND UP6, UPT, UR10, URZ, UPT ;  /* 0x0000003f0a00728c */ /* 0x000fe2000bfc5270 */
[----:B------:R-:W-:Y:S01]  /*06f0*/  LOP3.LUT R3, R4, 0x8, R9, 0xf8, !PT ;  /* 0x0000000804037812 */ /* 0x000fe200078ef809 */
[----:B------:R-:W-:Y:S01]  /*0700*/  IMAD.SHL.U32 R4, R10, 0x20, RZ ;  /* 0x000000200a047824 */ /* 0x000fe200078e00ff */
[----:B------:R-:W-:Y:S01]  /*0710*/  LOP3.LUT R212, R212, R0, RZ, 0x3c, !PT ;  /* 0x00000000d4d47212 */ /* 0x000fe200078e3cff */
[----:B------:R-:W-:Y:S01]  /*0720*/  USHF.R.S32.HI UR61, URZ, 0x1f, UR37 ;  /* 0x0000001f3f3d7899 */ /* 0x000fe20008011425 */
[----:B------:R-:W-:Y:S01]  /*0730*/  LOP3.LUT R217, R217, R3, R0, 0xf6, !PT ;  /* 0x00000003d9d97212 */ /* 0x000fe200078ef600 */
[C---:B------:R-:W-:Y:S01]  /*0740*/  IMAD.SHL.U32 R3, R5.reuse, 0x40, RZ ;  /* 0x0000004005037824 */ /* 0x040fe200078e00ff */
[----:B------:R-:W-:Y:S01]  /*0750*/  SHF.R.S32.HI R0, RZ, 0x6, R12 ;  /* 0x00000006ff007819 */ /* 0x000fe2000001140c */
[----:B------:R-:W-:Y:S01]  /*0760*/  IMAD.IADD R212, R2, 0x1, R212 ;  /* 0x0000000102d47824 */ /* 0x000fe200078e02d4 */
[----:B------:R-:W-:Y:S01]  /*0770*/  LOP3.LUT P3, RZ, R6, 0x4, RZ, 0xc0, !PT ;  /* 0x0000000406ff7812 */ /* 0x000fe2000786c0ff */
[----:B------:R-:W-:Y:S01]  /*0780*/  UIMAD.WIDE.U32 UR42, UR38, UR44, URZ ;  /* 0x0000002c262a72a5 */ /* 0x000fe2000f8e003f */
[----:B------:R-:W-:Y:S01]  /*0790*/  SEL R234, R234, 0x10, !P0 ;  /* 0x00000010eaea7807 */ /* 0x000fe20004000000 */
[C---:B------:R-:W-:Y:S01]  /*07a0*/  IMAD R226, R0.reuse, 0x200, R8 ;  /* 0x0000020000e27824 */ /* 0x040fe200078e0208 */
[----:B------:R-:W-:Y:S01]  /*07b0*/  R2P PR, R5, 0x6 ;  /* 0x0000000605007804 */ /* 0x000fe20000000000 */
[----:B------:R-:W-:Y:S01]  /*07c0*/  IMAD.SHL.U32 R2, R0, 0x8, RZ ;  /* 0x0000000800027824 */ /* 0x000fe200078e00ff */
[----:B------:R-:W-:Y:S01]  /*07d0*/  LOP3.LUT R0, R3, 0x1c0, RZ, 0xc0, !PT ;  /* 0x000001c003007812 */ /* 0x000fe200078ec0ff */
[C---:B------:R-:W-:Y:S01]  /*07e0*/  IMAD.SHL.U32 R5, R7.reuse, 0x40, RZ ;  /* 0x0000004007057824 */ /* 0x040fe200078e00ff */
[----:B------:R-:W-:Y:S01]  /*07f0*/  LOP3.LUT P6, RZ, R7, 0x2, RZ, 0xc0, !PT ;  /* 0x0000000207ff7812 */ /* 0x000fe200078cc0ff */
[----:B------:R-:W-:Y:S01]  /*0800*/  IMAD.SHL.U32 R213, R212, 0x2, RZ ;  /* 0x00000002d4d57824 */ /* 0x000fe200078e00ff */
[----:B------:R-:W-:Y:S01]  /*0810*/  LOP3.LUT R2, R2, 0x18, RZ, 0xc0, !PT ;  /* 0x0000001802027812 */ /* 0x000fe200078ec0ff */
[----:B------:R-:W-:Y:S01]  /*0820*/  IMAD.SHL.U32 R226, R226, 0x2, RZ ;  /* 0x00000002e2e27824 */ /* 0x000fe200078e00ff */
[----:B------:R-:W-:Y:S01]  /*0830*/  SHF.R.U32.HI R3, RZ, 0x3, R0 ;  /* 0x00000003ff037819 */ /* 0x000fe20000011600 */
[----:B------:R-:W-:Y:S01]  /*0840*/  UIMAD UR54, UR39, UR44, URZ ;  /* 0x0000002c273672a4 */ /* 0x000fe2000f8e023f */
[----:B------:R-:W-:Y:S01]  /*0850*/  LOP3.LUT R8, R2, 0x20, R4, 0xf8, !PT ;  /* 0x0000002002087812 */ /* 0x000fe200078ef804 */
[----:B------:R-:W-:Y:S01]  /*0860*/  USHF.R.S32.HI UR56, URZ, 0x1f, UR49 ;  /* 0x0000001f3f387899 */ /* 0x000fe20008011431 */
[----:B------:R-:W-:Y:S01]  /*0870*/  LOP3.LUT R6, R3, R0, R2, 0x1e, !PT ;  /* 0x0000000003067212 */ /* 0x000fe200078e1e02 */
[----:B------:R-:W-:Y:S01]  /*0880*/  UIMAD UR53, UR7, UR53, URZ ;  /* 0x00000035073572a4 */ /* 0x000fe2000f8e023f */
[----:B------:R-:W-:Y:S01]  /*0890*/  LOP3.LUT R2, R0, 0x20, R250, 0xf8, !PT ;  /* 0x0000002000027812 */ /* 0x000fe200078ef8fa */
[----:B------:R-:W-:Y:S01]  /*08a0*/  IMAD.SHL.U32 R0, R13, 0x2, RZ ;  /* 0x000000020d007824 */ /* 0x000fe200078e00ff */
[----:B------:R-:W-:Y:S01]  /*08b0*/  LOP3.LUT P5, RZ, R7, 0x4, RZ, 0xc0, !PT ;  /* 0x0000000407ff7812 */ /* 0x000fe200078ac0ff */
[----:B------:R-:W-:Y:S01]  /*08c0*/  @!UP5 UIMAD UR52, UR8, UR52, URZ ;  /* 0x000000340834d2a4 */ /* 0x000fe2000f8e023f */
[----:B------:R-:W-:Y:S01]  /*08d0*/  LOP3.LUT R3, R2, R3, RZ, 0x3c, !PT ;  /* 0x0000000302037212 */ /* 0x000fe200078e3cff */
[--C-:B------:R-:W-:Y:S01]  /*08e0*/  IMAD R4, R245, 0x400, R0.reuse ;  /* 0x00000400f5047824 */ /* 0x100fe200078e0200 */
[----:B------:R-:W-:Y:S01]  /*08f0*/  SEL R216, R218, 0xffffffc0, !P3 ;  /* 0xffffffc0dad87807 */ /* 0x000fe20005800000 */
[----:B------:R-:W-:Y:S01]  /*0900*/  IMAD R2, R220, 0x400, R0 ;  /* 0x00000400dc027824 */ /* 0x000fe200078e0200 */
[----:B------:R-:W-:Y:S01]  /*0910*/  LOP3.LUT R0, R5, 0x1c0, RZ, 0xc0, !PT ;  /* 0x000001c005007812 */ /* 0x000fe200078ec0ff */
[----:B------:R-:W-:Y:S01]  /*0920*/  IMAD.IADD R232, R4, 0x1, R3 ;  /* 0x0000000104e87824 */ /* 0x000fe200078e0203 */
[----:B------:R-:W-:Y:S01]  /*0930*/  SEL R218, R218, 0xffffffc0, !P5 ;  /* 0xffffffc0dada7807 */ /* 0x000fe20006800000 */
[----:B------:R-:W-:Y:S01]  /*0940*/  IMAD.IADD R6, R2, 0x1, R6 ;  /* 0x0000000102067824 */ /* 0x000fe200078e0206 */
[--C-:B------:R-:W-:Y:S01]  /*0950*/  SHF.R.U32.HI R2, RZ, 0x3, R0.reuse ;  /* 0x00000003ff027819 */ /* 0x100fe20000011600 */
[----:B------:R-:W-:Y:S01]  /*0960*/  IMAD.SHL.U32 R4, R10, 0x8, RZ ;  /* 0x000000080a047824 */ /* 0x000fe200078e00ff */
[----:B------:R-:W-:Y:S01]  /*0970*/  SHF.R.S32.HI R227, RZ, 0x2, R227 ;  /* 0x00000002ffe37819 */ /* 0x000fe200000114e3 */
        /* <DEDUP_REMOVED lines=23> */
[C---:B------:R-:W-:Y:S01]  /*0af0*/  IADD3 R242, R241.reuse, 0x40, RZ ;  /* 0x00000040f1f27810 */ /* 0x040fe20007ffe0ff */
[----:B------:R-:W-:Y:S01]  /*0b00*/  IMAD.IADD R215, R214, 0x1, R222 ;  /* 0x00000001d6d77824 */ /* 0x000fe200078e02de */
[----:B------:R-:W-:Y:S01]  /*0b10*/  @P2 IADD3 R242, R241, -0x40, RZ ;  /* 0xffffffc0f1f22810 */ /* 0x000fe20007ffe0ff */
[----:B------:R-:W-:Y:S01]  /*0b20*/  IMAD.IADD R221, R218, 0x1, R220 ;  /* 0x00000001dadd7824 */ /* 0x000fe200078e02dc */
[----:B------:R-:W-:Y:S01]  /*0b30*/  USHF.R.S32.HI UR50, URZ, 0x1f, UR46 ;  /* 0x0000001f3f327899 */ /* 0x000fe2000801142e */
[----:B------:R-:W-:Y:S01]  /*0b40*/  IMAD R212, R212, 0x2, R216 ;  /* 0x00000002d4d47824 */ /* 0x000fe200078e02d8 */
[----:B------:R-:W-:Y:S01]  /*0b50*/  ULDC.U8 UR34, c[0x0][0x2d8] ;  /* 0x0000b60000227ab9 */ /* 0x000fe20000000000 */
[----:B------:R-:W-:-:S02]  /*0b60*/  IMAD.IADD R3, R216, 0x1, R2 ;  /* 0x00000001d8037824 */ /* 0x000fc400078e0202 */
[C---:B------:R-:W-:Y:S02]  /*0b70*/  IMAD R216, R217.reuse, 0x2, R216 ;  /* 0x00000002d9d87824 */ /* 0x040fe400078e02d8 */
[----:B------:R-:W-:Y:S02]  /*0b80*/  IMAD.IADD R219, R214, 0x1, R218 ;  /* 0x00000001d6db7824 */ /* 0x000fe400078e02da */
[----:B------:R-:W-:Y:S02]  /*0b90*/  IMAD.IADD R223, R222, 0x1, R220 ;  /* 0x00000001dedf7824 */ /* 0x000fe400078e02dc */
[----:B------:R-:W-:Y:S02]  /*0ba0*/  IMAD.SHL.U32 R217, R217, 0x2, RZ ;  /* 0x00000002d9d97824 */ /* 0x000fe400078e00ff */
[----:B------:R-:W-:Y:S02]  /*0bb0*/  IMAD.IADD R234, R234, 0x1, R233 ;  /* 0x00000001eaea7824 */ /* 0x000fe400078e02e9 */
[----:B------:R-:W-:-:S02]  /*0bc0*/  IMAD.IADD R218, R215, 0x1, R218 ;  /* 0x00000001d7da7824 */ /* 0x000fc400078e02da */
[----:B------:R-:W-:Y:S02]  /*0bd0*/  IMAD.IADD R222, R222, 0x1, R221 ;  /* 0x00000001dede7824 */ /* 0x000fe400078e02dd */
.L_x_578:
        /* <DEDUP_REMOVED lines=16> */
[----:B------:R-:W-:Y:S01]  /*0ce0*/  IMAD.U32 R5, RZ, RZ, UR7 ;  /* 0x00000007ff057e24 */ /* 0x000fe2000f8e00ff */
[----:B------:R-:W-:-:S02]  /*0cf0*/  UISETP.NE.AND UP4, UPT, UR13, URZ, UPT ;  /* 0x0000003f0d00728c */ /* 0x000fc4000bf85270 */
[----:B------:R-:W-:Y:S02]  /*0d00*/  @UP3 UIADD3 UR6, UP0, UR14, UR10, URZ ;  /* 0x0000000a0e063290 */ /* 0x000fe4000ff1e03f */
        /* <DEDUP_REMOVED lines=34> */
.L_x_550:
        /* <DEDUP_REMOVED lines=22> */
[----:B------:R-:W-:Y:S02]  /*1090*/  UIMAD UR9, UR41, UR10, URZ ;  /* 0x0000000a290972a4 */ /* 0x000fe4000f8e023f */
[----:B-1----:R-:W-:Y:S02]  /*10a0*/  UISETP.NE.AND UP0, UPT, UR35, -0x1, UPT ;  /* 0xffffffff2300788c */ /* 0x002fe4000bf05270 */
[----:B------:R-:W-:Y:S02]  /*10b0*/  UIADD3 UR8, UR31, 0x3f, URZ ;  /* 0x0000003f1f087890 */ /* 0x000fe4000fffe03f */
[----:B------:R-:W-:Y:S02]  /*10c0*/  UIMAD UR12, UR36, UR11, UR9 ;  /* 0x0000000b240c72a4 */ /* 0x000fe4000f8e0209 */
[----:B------:R-:W-:Y:S01]  /*10d0*/  USHF.R.S32.HI UR9, URZ, 0x1f, UR8 ;  /* 0x0000001f3f097899 */ /* 0x000fe20008011408 */
[----:B------:R-:W-:Y:S01]  /*10e0*/  PLOP3.LUT P1, PT, PT, PT, UP0, 0x80, 0x0 ;  /* 0x000000000000781c */ /* 0x000fe20003f2f008 */
[----:B------:R-:W-:-:S02]  /*10f0*/  ULDC.64 UR14, c[0x0][0x190] ;  /* 0x00006400000e7ab9 */ /* 0x000fc40000000a00 */
[----:B------:R-:W-:Y:S02]  /*1100*/  ULEA.HI UR11, UR9, UR8, URZ, 0x6 ;  /* 0x00000008090b7291 */ /* 0x000fe4000f8f303f */
[----:B------:R-:W-:Y:S02]  /*1110*/  UIMAD.WIDE.U32 UR6, UR36, UR10, URZ ;  /* 0x0000000a240672a5 */ /* 0x000fe4000f8e003f */
[----:B------:R-:W-:Y:S02]  /*1120*/  UISETP.NE.AND UP2, UPT, UR13, -0x1, UPT ;  /* 0xffffffff0d00788c */ /* 0x000fe4000bf45270 */
[----:B------:R-:W-:Y:S02]  /*1130*/  UIMAD.WIDE.U32 UR8, UR13, UR14, URZ ;  /* 0x0000000e0d0872a5 */ /* 0x000fe4000f8e003f */
[----:B------:R-:W-:Y:S02]  /*1140*/  @UP0 UIADD3 UR10, UR33, UR35, URZ ;  /* 0x00000023210a0290 */ /* 0x000fe4000fffe03f */
[----:B------:R-:W-:-:S02]  /*1150*/  ULDC.64 UR16, c[0x0][0x198] ;  /* 0x0000660000107ab9 */ /* 0x000fc40000000a00 */
[----:B------:R-:W-:Y:S02]  /*1160*/  UIADD3 UR28, UR7, UR12, URZ ;  /* 0x0000000c071c7290 */ /* 0x000fe4000fffe03f */
[----:B------:R-:W-:Y:S02]  /*1170*/  USEL UR40, UR6, UR8, !UP2 ;  /* 0x0000000806287287 */ /* 0x000fe4000d000000 */
[----:B------:R-:W-:Y:S02]  /*1180*/  @UP0 UIMAD.WIDE.U32 UR6, UR10, UR16, URZ ;  /* 0x000000100a0602a5 */ /* 0x000fe4000f8e003f */
[----:B------:R-:W-:Y:S02]  /*1190*/  ULOP3.LUT UR8, UR11, 0xffffffc0, URZ, 0xc0, !UPT ;  /* 0xffffffc00b087892 */ /* 0x000fe4000f8ec03f */
[----:B------:R-:W-:Y:S02]  /*11a0*/  @UP0 UIMAD UR30, UR10, UR17, UR7 ;  /* 0x000000110a1e02a4 */ /* 0x000fe4000f8e0207 */
[----:B------:R-:W-:-:S02]  /*11b0*/  UIMAD UR7, UR13, UR15, URZ ;  /* 0x0000000f0d0772a4 */ /* 0x000fc4000f8e023f */
[----:B------:R-:W-:Y:S02]  /*11c0*/  UIADD3 UR15, UR8, -0x40, URZ ;  /* 0xffffffc0080f7890 */ /* 0x000fe4000fffe03f */
        /* <DEDUP_REMOVED lines=17> */
.L_x_552:
        /* <DEDUP_REMOVED lines=18> */
.L_x_553:
        /* <DEDUP_REMOVED lines=8> */
[----:B------:R-:W-:Y:S02]  /*1480*/  USHF.R.S32.HI UR19, URZ, 0x1f, UR18 ;  /* 0x0000001f3f137899 */ /* 0x000fe40008011412 */
[----:B------:R-:W-:-:S02]  /*1490*/  @UP2 UMOV UR22, UR6 ;  /* 0x0000000600162c82 */ /* 0x000fc40008000000 */
        /* <DEDUP_REMOVED lines=8> */
[----:B------:R-:W-:Y:S01]  /*1520*/  UIMAD UR6, UR41, UR10, UR55 ;  /* 0x0000000a290672a4 */ /* 0x000fe2000f8e0237 */
[----:B------:R-:W2:Y:S03]  /*1530*/  S2UR UR10, SR_CTAID.X ;  /* 0x00000000000a79c3 */ /* 0x000ea60000002500 */
        /* <DEDUP_REMOVED lines=8> */
[----:B------:R-:W-:Y:S01]  /*15c0*/  ULDC.64 UR8, c[0x0][0x3d8] ;  /* 0x0000f60000087ab9 */ /* 0x000fe20000000a00 */
[----:B-1----:R-:W-:Y:S01]  /*15d0*/  IMAD.MOV R4, RZ, RZ, -R5 ;  /* 0x000000ffff047224 */ /* 0x002fe200078e0a05 */
[----:B--2---:R-:W-:-:S03]  /*15e0*/  UIMAD.WIDE.U32 UR6, UR10, UR8, URZ ;  /* 0x000000080a0672a5 */ /* 0x004fc6000f8e003f */
[----:B------:R-:W-:Y:S01]  /*15f0*/  IMAD R6, R4, R8, RZ ;  /* 0x0000000804067224 */ /* 0x000fe200078e02ff */
[----:B------:R-:W-:Y:S01]  /*1600*/  USEL UR14, UR6, URZ, UP6 ;  /* 0x0000003f060e7287 */ /* 0x000fe2000b000000 */
[----:B------:R-:W-:Y:S01]  /*1610*/  IMAD.MOV.U32 R4, RZ, RZ, RZ ;  /* 0x000000ffff047224 */ /* 0x000fe200078e00ff */
[----:B------:R-:W-:Y:S02]  /*1620*/  UIMAD UR9, UR10, UR9, UR7 ;  /* 0x000000090a0972a4 */ /* 0x000fe4000f8e0207 */
[----:B------:R-:W-:Y:S01]  /*1630*/  USHF.L.U64.HI UR6, UR36, 0x7, UR41 ;  /* 0x0000000724067899 */ /* 0x000fe20008010229 */
[----:B------:R-:W-:Y:S01]  /*1640*/  IMAD.HI.U32 R4, R5, R6, R4 ;  /* 0x0000000605047227 */ /* 0x000fe200078e0004 */
[----:B------:R-:W-:Y:S02]  /*1650*/  USHF.L.U32 UR10, UR36, 0x7, URZ ;  /* 0x00000007240a7899 */ /* 0x000fe4000800063f */
[----:B------:R-:W-:Y:S01]  /*1660*/  USEL UR7, UR6, URZ, UP1 ;  /* 0x0000003f06077287 */ /* 0x000fe20008800000 */
[----:B------:R-:W-:Y:S01]  /*1670*/  IMAD.MOV.U32 R5, RZ, RZ, R7 ;  /* 0x000000ffff057224 */ /* 0x000fe200078e0007 */
[----:B------:R-:W-:-:S03]  /*1680*/  USEL UR6, UR10, URZ, UP1 ;  /* 0x0000003f0a067287 */ /* 0x000fc60008800000 */
[----:B------:R-:W-:Y:S01]  /*1690*/  IMAD.HI.U32 R4, R4, R5, RZ ;  /* 0x0000000504047227 */ /* 0x000fe200078e00ff */
[----:B------:R-:W-:Y:S02]  /*16a0*/  UIADD3 UR6, UP1, UR15, UR6, URZ ;  /* 0x000000060f067290 */ /* 0x000fe4000ff3e03f */
[----:B------:R-:W-:Y:S01]  /*16b0*/  ULDC UR10, c[0x0][0x234] ;  /* 0x00008d00000a7ab9 */ /* 0x000fe20000000800 */
[----:B------:R-:W-:Y:S01]  /*16c0*/  IMAD.MOV R6, RZ, RZ, -R4 ;  /* 0x000000ffff067224 */ /* 0x000fe200078e0a04 */
[----:B------:R-:W-:Y:S02]  /*16d0*/  UIADD3.X UR8, UR24, UR7, URZ, UP1, !UPT ;  /* 0x0000000718087290 */ /* 0x000fe40008ffe43f */
[----:B------:R-:W-:Y:S01]  /*16e0*/  UIMAD UR7, UR39, UR6, URZ ;  /* 0x00000006270772a4 */ /* 0x000fe2000f8e023f */
[----:B------:R-:W-:-:S03]  /*16f0*/  IMAD R5, R8, R6, R5 ;  /* 0x0000000608057224 */ /* 0x000fc600078e0205 */
[----:B------:R-:W-:Y:S02]  /*1700*/  UIMAD UR8, UR38, UR8, UR7 ;  /* 0x00000008260872a4 */ /* 0x000fe4000f8e0207 */
[----:B------:R-:W-:Y:S01]  /*1710*/  ISETP.GT.U32.AND P0, PT, R8, R5, PT ;  /* 0x000000050800720c */ /* 0x000fe20003f04070 */
[----:B------:R-:W-:-:S04]  /*1720*/  @UP5 USEL UR7, UR57, UR13, !UP2 ;  /* 0x0000000d39075287 */ /* 0x000fc8000d000000 */
[----:B------:R-:W-:Y:S02]  /*1730*/  @UP5 UIMAD UR12, UR37, UR10, UR7 ;  /* 0x0000000a250c52a4 */ /* 0x000fe4000f8e0207 */
[----:B------:R-:W-:Y:S02]  /*1740*/  UIMAD.WIDE.U32 UR6, UR38, UR6, URZ ;  /* 0x00000006260672a5 */ /* 0x000fe4000f8e003f */
[----:B------:R-:W-:Y:S02]  /*1750*/  USEL UR10, UR9, URZ, UP6 ;  /* 0x0000003f090a7287 */ /* 0x000fe4000b000000 */
[----:B------:R-:W-:Y:S02]  /*1760*/  UIADD3 UR9, UR7, UR8, URZ ;  /* 0x0000000807097290 */ /* 0x000fe4000fffe03f */
[----:B------:R-:W-:Y:S01]  /*1770*/  @!P0 IMAD.IADD R5, R5, 0x1, -R8 ;  /* 0x0000000105058824 */ /* 0x000fe200078e0a08 */
[----:B------:R-:W-:Y:S01]  /*1780*/  @!P0 IADD3 R4, R4, 0x1, RZ ;  /* 0x0000000104048810 */ /* 0x000fe20007ffe0ff */
[----:B------:R-:W-:Y:S01]  /*1790*/  @!UP5 UMOV UR12, UR52 ;  /* 0x00000034000cdc82 */ /* 0x000fe20008000000 */
[----:B------:R-:W-:-:S02]  /*17a0*/  ISETP.LE.AND P0, PT, RZ, UR59, PT ;  /* 0x0000003bff007c0c */ /* 0x000fc4000bf03270 */
        /* <DEDUP_REMOVED lines=12> */
.L_x_554:
[----:B------:R-:W-:Y:S02]  /*1870*/  UMOV UR8, UR53 ;  /* 0x0000003500087c82 */ /* 0x000fe40008000000 */
.L_x_555:
[----:B------:R-:W-:Y:S01]  /*1880*/  UIADD3 UR6, UP4, UP3, UR6, UR47, UR49 ;  /* 0x0000002f06067290 */ /* 0x000fe2000fb9e031 */
[----:B------:R-:W-:Y:S01]  /*1890*/  SHF.R.S32.HI R25, RZ, 0x1f, R240 ;  /* 0x0000001fff197819 */ /* 0x000fe200000114f0 */
[----:B------:R-:W1:Y:S01]  /*18a0*/  S2R R24, SR_TID.X ;  /* 0x0000000000187919 */ /* 0x000e620000002100 */
[----:B------:R-:W-:Y:S01]  /*18b0*/  IADD3 R5, P0, R240, UR15, RZ ;  /* 0x0000000ff0057c10 */ /* 0x000fe2000ff1e0ff */
[----:B------:R-:W-:Y:S01]  /*18c0*/  UIADD3 UR20, UP2, UP1, UR14, UR6, UR16 ;  /* 0x000000060e147290 */ /* 0x000fe2000f95e010 */
[--C-:B------:R-:W-:Y:S01]  /*18d0*/  SHF.R.S32.HI R247, RZ, 0x1f, R246.reuse ;  /* 0x0000001ffff77819 */ /* 0x100fe200000114f6 */
[----:B------:R-:W-:Y:S01]  /*18e0*/  UIADD3.X UR6, UR9, UR51, UR56, UP4, UP3 ;  /* 0x0000003309067290 */ /* 0x000fe2000a7e6438 */
[----:B------:R-:W-:Y:S01]  /*18f0*/  IADD3.X R9, R25, UR24, RZ, P0, !PT ;  /* 0x0000001819097c10 */ /* 0x000fe200087fe4ff */
[----:B------:R-:W-:Y:S01]  /*1900*/  UIADD3 UR13, UR15, UR12, URZ ;  /* 0x0000000c0f0d7290 */ /* 0x000fe2000fffe03f */
[----:B------:R-:W-:Y:S01]  /*1910*/  IMAD.U32 R11, RZ, RZ, UR37 ;  /* 0x00000025ff0b7e24 */ /* 0x000fe2000f8e00ff */
[----:B------:R-:W-:Y:S01]  /*1920*/  UIADD3.X UR17, UR10, UR6, UR11, UP2, UP1 ;  /* 0x000000060a117290 */ /* 0x000fe200097e240b */
[----:B------:R-:W-:Y:S01]  /*1930*/  IMAD.WIDE.U32 R6, R5, c[0x0][0x190], R246 ;  /* 0x0000640005067a25 */ /* 0x000fe200078e00f6 */
[----:B------:R-:W-:Y:S01]  /*1940*/  BSSY B1, `(.L_x_551) ;  /* 0x000077a000017945 */ /* 0x000fe20003800000 */
[----:B------:R-:W-:-:S02]  /*1950*/  ULDC.64 UR6, c[0x0][0x1a8] ;  /* 0x00006a0000067ab9 */ /* 0x000fc40000000a00 */
[----:B------:R-:W-:Y:S01]  /*1960*/  UIMAD UR6, UR60, UR6, URZ ;  /* 0x000000063c0672a4 */ /* 0x000fe2000f8e023f */
[----:B------:R-:W-:Y:S01]  /*1970*/  IMAD R9, R9, c[0x0][0x190], RZ ;  /* 0x0000640009097a24 */ /* 0x000fe200078e02ff */
[----:B------:R-:W-:Y:S01]  /*1980*/  IADD3 R8, P0, R6, UR40, RZ ;  /* 0x0000002806087c10 */ /* 0x000fe2000ff1e0ff */
[----:B------:R-:W-:Y:S02]  /*1990*/  ULDC UR40, c[0x0][0x2e8] ;  /* 0x0000ba0000287ab9 */ /* 0x000fe40000000800 */
[----:B------:R-:W-:Y:S01]  /*19a0*/  UIMAD UR16, UR37, UR7, UR6 ;  /* 0x00000007251072a4 */ /* 0x000fe2000f8e0206 */
[----:B------:R-:W-:Y:S02]  /*19b0*/  IMAD R5, R5, c[0x0][0x194], R9 ;  /* 0x0000650005057a24 */ /* 0x000fe400078e0209 */
[----:B------:R-:W-:Y:S02]  /*19c0*/  ULDC.64 UR6, c[0x0][0x378] ;  /* 0x0000de0000067ab9 */ /* 0x000fe40000000a00 */
[----:B------:R-:W-:Y:S01]  /*19d0*/  UIMAD UR6, UR60, UR6, URZ ;  /* 0x000000063c0672a4 */ /* 0x000fe2000f8e023f */
[----:B------:R-:W-:Y:S01]  /*19e0*/  IADD3.X R9, R7, UR28, R5, P0, !PT ;  /* 0x0000001c07097c10 */ /* 0x000fe200087fe405 */
[----:B------:R-:W-:Y:S01]  /*19f0*/  IMAD.U32 R5, RZ, RZ, UR15 ;  /* 0x0000000fff057e24 */ /* 0x000fe2000f8e00ff */
[----:B------:R-:W-:Y:S01]  /*1a00*/  IADD3 R6, P0, R246, UR22, RZ ;  /* 0x00000016f6067c10 */ /* 0x000fe2000ff1e0ff */
[----:B------:R-:W-:-:S02]  /*1a10*/  UIMAD UR14, UR37, UR7, UR6 ;  /* 0x00000007250e72a4 */ /* 0x000fc4000f8e0206 */
[----:B------:R-:W-:Y:S01]  /*1a20*/  IMAD.WIDE.U32 R8, R11, c[0x0][0x1a8], R8 ;  /* 0x00006a000b087a25 */ /* 0x000fe200078e0008 */
[----:B------:R-:W-:Y:S01]  /*1a30*/  ULDC.64 UR6, c[0x0][0x370] ;  /* 0x0000dc0000067ab9 */ /* 0x000fe20000000a00 */
[----:B------:R-:W-:Y:S01]  /*1a40*/  IADD3.X R7, R247, UR23, RZ, P0, !PT ;  /* 0x00000017f7077c10 */ /* 0x000fe200087fe4ff */
[----:B------:R-:W-:Y:S02]  /*1a50*/  UIMAD UR6, UR24, UR6, URZ ;  /* 0x00000006180672a4 */ /* 0x000fe4000f8e023f */
[----:B------:R-:W-:Y:S01]  /*1a60*/  LEA R230, P2, R8, c[0x0][0x160], 0x1 ;  /* 0x0000580008e67a11 */ /* 0x000fe200078408ff */
[----:B------:R-:W-:Y:S01]  /*1a70*/  UMOV UR24, 0x4 ;  /* 0x0000000400187882 */ /* 0x000fe20000000000 */
[----:B------:R-:W-:Y:S01]  /*1a80*/  IMAD.WIDE.U32 R6, R5, c[0x0][0x370], R6 ;  /* 0x0000dc0005067a25 */ /* 0x000fe200078e0006 */
[----:B------:R-:W-:Y:S01]  /*1a90*/  UIMAD UR11, UR15, UR7, UR6 ;  /* 0x000000070f0b72a4 */ /* 0x000fe2000f8e0206 */
[----:B-1----:R-:W-:Y:S01]  /*1aa0*/  SHF.R.S32.HI R5, RZ, 0x1f, R24 ;  /* 0x0000001fff057819 */ /* 0x002fe20000011418 */
[----:B------:R-:W-:-:S02]  /*1ab0*/  UIADD3 UR6, UR15, UR8, URZ ;  /* 0x000000080f067290 */ /* 0x000fc4000fffe03f */
[----:B------:R-:W-:Y:S01]  /*1ac0*/  ULDC.64 UR22, c[0x0][0x200] ;  /* 0x0000800000167ab9 */ /* 0x000fe20000000a00 */
[----:B------:R-:W-:Y:S01]  /*1ad0*/  LEA.HI R5, R5, R24, RZ, 0x5 ;  /* 0x0000001805057211 */ /* 0x000fe200078f28ff */
[----:B------:R-:W-:Y:S01]  /*1ae0*/  ULDC.64 UR8, c[0x0][0x3c8] ;  /* 0x0000f20000087ab9 */ /* 0x000fe20000000a00 */
[----:B------:R-:W-:Y:S01]  /*1af0*/  IADD3 R7, R7, UR11, RZ ;  /* 0x0000000b07077c10 */ /* 0x000fe2000fffe0ff */
[----:B------:R-:W-:Y:S01]  /*1b00*/  UIMAD.WIDE UR6, UR6, UR24, UR8 ;  /* 0x00000018060672a5 */ /* 0x000fe2000f8e0208 */
[----:B------:R-:W-:Y:S01]  /*1b10*/  LOP3.LUT R10, R5, 0xffffffe0, RZ, 0xc0, !PT ;  /* 0xffffffe0050a7812 */ /* 0x000fe200078ec0ff */
[----:B------:R-:W-:Y:S01]  /*1b20*/  UIADD3 UR8, UR29, -0x1, URZ ;  /* 0xffffffff1d087890 */ /* 0x000fe2000fffe03f */
[----:B------:R-:W-:Y:S01]  /*1b30*/  SHF.R.S32.HI R5, RZ, 0x5, R5 ;  /* 0x00000005ff057819 */ /* 0x000fe20000011405 */
[----:B------:R-:W-:Y:S01]  /*1b40*/  IMAD.WIDE.U32 R6, R11, c[0x0][0x378], R6 ;  /* 0x0000de000b067a25 */ /* 0x000fe200078e0006 */
[----:B------:R-:W-:Y:S02]  /*1b50*/  IADD3 R11, R9, UR16, RZ ;  /* 0x00000010090b7c10 */ /* 0x000fe4000fffe0ff */
[----:B------:R-:W-:Y:S01]  /*1b60*/  UMOV UR10, UR6 ;  /* 0x00000006000a7c82 */ /* 0x000fe20008000000 */
[----:B------:R-:W-:Y:S01]  /*1b70*/  IMAD.IADD R24, R24, 0x1, -R10 ;  /* 0x0000000118187824 */ /* 0x000fe200078e0a0a */
[----:B------:R-:W-:Y:S01]  /*1b80*/  UIADD3 UR6, -UR21, UR31, UR18 ;  /* 0x0000001f15067290 */ /* 0x000fe2000fffe112 */
[----:B------:R-:W-:Y:S01]  /*1b90*/  LEA.HI.X R231, R8, c[0x0][0x164], R11, 0x1, P2 ;  /* 0x0000590008e77a11 */ /* 0x000fe200010f0c0b */
[----:B------:R-:W-:Y:S01]  /*1ba0*/  IMAD R9, R25, c[0x0][0x370], RZ ;  /* 0x0000dc0019097a24 */ /* 0x000fe200078e02ff */
[----:B------:R-:W-:Y:S01]  /*1bb0*/  IADD3 R7, R7, UR14, RZ ;  /* 0x0000000e07077c10 */ /* 0x000fe2000fffe0ff */
[----:B------:R-:W-:Y:S01]  /*1bc0*/  UIADD3 UR6, UR6, -UR40, URZ ;  /* 0x8000002806067290 */ /* 0x000fe2000fffe03f */
[----:B------:R-:W-:Y:S01]  /*1bd0*/  IMAD R5, R5, UR48, R24 ;  /* 0x0000003005057c24 */ /* 0x000fe2000f8e0218 */
[----:B------:R-:W-:Y:S01]  /*1be0*/  UMOV UR9, UR7 ;  /* 0x0000000700097c82 */ /* 0x000fe20008000000 */
[C---:B------:R-:W-:Y:S01]  /*1bf0*/  IMAD R9, R240.reuse, c[0x0][0x374], R9 ;  /* 0x0000dd00f0097a24 */ /* 0x040fe200078e0209 */
[----:B------:R-:W-:Y:S01]  /*1c00*/  USHF.R.S32.HI UR12, URZ, 0x1f, UR6 ;  /* 0x0000001f3f0c7899 */ /* 0x000fe20008011406 */
[----:B------:R-:W-:Y:S01]  /*1c10*/  IMAD.WIDE.U32 R6, R240, c[0x0][0x370], R6 ;  /* 0x0000dc00f0067a25 */ /* 0x000fe200078e0006 */
[----:B------:R-:W-:-:S02]  /*1c20*/  IADD3 R10, P0, R5, UR20, RZ ;  /* 0x00000014050a7c10 */ /* 0x000fc4000ff1e0ff */
[----:B------:R-:W-:Y:S02]  /*1c30*/  ULEA.HI UR12, UR12, UR6, URZ, 0x6 ;  /* 0x000000060c0c7291 */ /* 0x000fe4000f8f303f */
[----:B------:R-:W-:Y:S01]  /*1c40*/  LEA.HI.X.SX32 R8, R5, UR17, 0x1, P0 ;  /* 0x0000001105087c11 */ /* 0x000fe200080f0eff */
[----:B------:R-:W-:Y:S01]  /*1c50*/  IMAD.IADD R5, R7, 0x1, R9 ;  /* 0x0000000107057824 */ /* 0x000fe200078e0209 */
[----:B------:R-:W-:Y:S01]  /*1c60*/  USHF.R.S32.HI UR12, URZ, 0x6, UR12 ;  /* 0x000000063f0c7899 */ /* 0x000fe2000801140c */
[----:B------:R-:W-:Y:S01]  /*1c70*/  LEA R224, P2, R10, c[0x0][0x350], 0x2 ;  /* 0x0000d4000ae07a11 */ /* 0x000fe200078410ff */
[----:B------:R-:W-:Y:S01]  /*1c80*/  UIMAD.WIDE UR6, UR13, UR24, UR22 ;  /* 0x000000180d0672a5 */ /* 0x000fe2000f8e0216 */
[----:B------:R-:W-:Y:S01]  /*1c90*/  LEA R228, P3, R6, c[0x0][0x330], 0x1 ;  /* 0x0000cc0006e47a11 */ /* 0x000fe200078608ff */
[----:B------:R-:W-:Y:S01]  /*1ca0*/  UISETP.LT.AND UP1, UPT, URZ, UR12, UPT ;  /* 0x0000000c3f00728c */ /* 0x000fe2000bf21270 */
[----:B------:R-:W-:Y:S02]  /*1cb0*/  LEA.HI.X R225, R10, c[0x0][0x354], R8, 0x2, P2 ;  /* 0x0000d5000ae17a11 */ /* 0x000fe400010f1408 */
[----:B------:R-:W-:Y:S01]  /*1cc0*/  LEA.HI.X R229, R6, c[0x0][0x334], R5, 0x1, P3 ;  /* 0x0000cd0006e57a11 */ /* 0x000fe200018f0c05 */
[----:B------:R-:W-:-:S04]  /*1cd0*/  USEL UR12, URZ, UR12, !UP1 ;  /* 0x0000000c3f0c7287 */ /* 0x000fc8000c800000 */
[----:B------:R-:W-:-:S06]  /*1ce0*/  UISETP.GT.AND UP1, UPT, UR29, UR12, UPT ;  /* 0x0000000c1d00728c */ /* 0x000fcc000bf24270 */
        /* <DEDUP_REMOVED lines=20> */
.L_x_557:
        /* <DEDUP_REMOVED lines=18> */
.L_x_558:
        /* <DEDUP_REMOVED lines=30> */
.L_x_560:
[----:B------:R-:W-:Y:S05]  /*2130*/  BSYNC B0 ;  /* 0x0000000000007941 */ /* 0x000fea0003800000 */
.L_x_559:
        /* <DEDUP_REMOVED lines=17> */
.L_x_562:
[----:B------:R-:W-:Y:S05]  /*2250*/  BSYNC B0 ;  /* 0x0000000000007941 */ /* 0x000fea0003800000 */
.L_x_561:
        /* <DEDUP_REMOVED lines=27> */
.L_x_564:
[----:B------:R-:W-:Y:S05]  /*2410*/  BSYNC B0 ;  /* 0x0000000000007941 */ /* 0x000fea0003800000 */
.L_x_563:
        /* <DEDUP_REMOVED lines=15> */
.L_x_556:
[----:B------:R-:W-:Y:S01]  /*2510*/  ULDC.64 UR14, c[0x0][0x1a0] ;  /* 0x00006800000e7ab9 */ /* 0x000fe20000000a00 */
[----:B------:R-:W-:Y:S01]  /*2520*/  IADD3 R5, R240, 0x20, RZ ;  /* 0x00000020f0057810 */ /* 0x000fe20007ffe0ff */
[----:B------:R-:W-:Y:S01]  /*2530*/  UIMAD UR11, UR19, UR14, URZ ;  /* 0x0000000e130b72a4 */ /* 0x000fe2000f8e023f */
[----:B------:R-:W-:Y:S01]  /*2540*/  MOV R12, 0x40 ;  /* 0x00000040000c7802 */ /* 0x000fe20000000f00 */
[----:B------:R-:W-:Y:S01]  /*2550*/  UIMAD UR13, UR32, -0x40, UR21 ;  /* 0xffffffc0200d78a4 */ /* 0x000fe2000f8e0215 */
[----:B------:R-:W-:Y:S01]  /*2560*/  IMAD.U32 R6, RZ, RZ, UR18 ;  /* 0x00000012ff067e24 */ /* 0x000fe2000f8e00ff */
[----:B------:R-:W-:-:S02]  /*2570*/  UIMAD UR15, UR18, UR15, UR11 ;  /* 0x0000000f120f72a4 */ /* 0x000fc4000f8e020b */
[----:B------:R-:W-:Y:S01]  /*2580*/  UIMAD UR11, UR8, -0x40, UR31 ;  /* 0xffffffc0080b78a4 */ /* 0x000fe2000f8e021f */
[C---:B------:R-:W-:Y:S01]  /*2590*/  IMAD.WIDE.U32 R16, R12.reuse, c[0x0][0x370], RZ ;  /* 0x0000dc000c107a25 */ /* 0x040fe200078e00ff */
[----:B------:R-:W-:Y:S01]  /*25a0*/  ULDC.64 UR16, c[0x0][0x198] ;  /* 0x0000660000107ab9 */ /* 0x000fe20000000a00 */
[C---:B------:R-:W-:Y:S01]  /*25b0*/  ISETP.GE.AND P0, PT, R5.reuse, UR13, PT ;  /* 0x0000000d05007c0c */ /* 0x040fe2000bf06270 */
[----:B------:R-:W-:Y:S01]  /*25c0*/  UIMAD UR16, UR19, UR16, URZ ;  /* 0x00000010131072a4 */ /* 0x000fe2000f8e023f */
[----:B------:R-:W-:Y:S01]  /*25d0*/  IMAD R20, R12, c[0x0][0x374], RZ ;  /* 0x0000dd000c147a24 */ /* 0x000fe200078e02ff */
[----:B------:R-:W-:Y:S01]  /*25e0*/  ISETP.GE.AND P2, PT, R5, UR11, PT ;  /* 0x0000000b05007c0c */ /* 0x000fe2000bf46270 */
[----:B------:R-:W-:Y:S01]  /*25f0*/  IMAD R5, R15, c[0x0][0x1b0], RZ ;  /* 0x00006c000f057a24 */ /* 0x000fe200078e02ff */
[----:B------:R-:W-:Y:S01]  /*2600*/  UIMAD UR17, UR18, UR17, UR16 ;  /* 0x00000011121172a4 */ /* 0x000fe2000f8e0210 */
[----:B------:R-:W-:-:S04]  /*2610*/  IMAD.WIDE.U32 R8, R6, c[0x0][0x198], R246 ;  /* 0x0000660006087a25 */ /* 0x000fc800078e00f6 */
[----:B------:R-:W-:Y:S01]  /*2620*/  IMAD R13, R4, c[0x0][0x1b4], R5 ;  /* 0x00006d00040d7a24 */ /* 0x000fe200078e0205 */
[----:B------:R-:W-:Y:S01]  /*2630*/  IADD3 R8, P3, R8, UR27, RZ ;  /* 0x0000001b08087c10 */ /* 0x000fe2000ff7e0ff */
[----:B------:R-:W-:Y:S02]  /*2640*/  IMAD R5, R15, c[0x0][0x1b8], RZ ;  /* 0x00006e000f057a24 */ /* 0x000fe400078e02ff */
[----:B------:R-:W-:Y:S02]  /*2650*/  IMAD.WIDE.U32 R6, R6, c[0x0][0x1a0], R246 ;  /* 0x0000680006067a25 */ /* 0x000fe400078e00f6 */
[----:B------:R-:W-:Y:S02]  /*2660*/  @!P2 IADD3 R14, P4, R228, R16, RZ ;  /* 0x00000010e40ea210 */ /* 0x000fe40007f9e0ff */
[----:B------:R-:W-:Y:S01]  /*2670*/  IMAD.U32 R11, RZ, RZ, UR17 ;  /* 0x00000011ff0b7e24 */ /* 0x000fe2000f8e00ff */
[----:B------:R-:W-:Y:S01]  /*2680*/  IADD3 R10, P1, R6, UR25, RZ ;  /* 0x00000019060a7c10 */ /* 0x000fe2000ff3e0ff */
[----:B------:R-:W-:Y:S01]  /*2690*/  IMAD.U32 R6, RZ, RZ, UR15 ;  /* 0x0000000fff067e24 */ /* 0x000fe2000f8e00ff */
[----:B------:R-:W-:Y:S01]  /*26a0*/  @!P2 IADD3.X R15, R229, R17, R20, P4, !PT ;  /* 0x00000011e50fa210 */ /* 0x000fe200027fe414 */
[----:B------:R-:W-:Y:S01]  /*26b0*/  IMAD.WIDE.U32 R18, R12, c[0x0][0x190], RZ ;  /* 0x000064000c127a25 */ /* 0x000fe200078e00ff */
[----:B------:R-:W-:-:S02]  /*26c0*/  PLOP3.LUT P4, PT, PT, PT, UP6, 0x80, 0x0 ;  /* 0x000000000000781c */ /* 0x000fc40003f8f068 */
[----:B------:R-:W-:Y:S02]  /*26d0*/  IADD3.X R9, R9, UR30, R11, P3, !PT ;  /* 0x0000001e09097c10 */ /* 0x000fe40009ffe40b */
[----:B------:R-:W-:Y:S02]  /*26e0*/  IADD3.X R11, R7, UR26, R6, P1, !PT ;  /* 0x0000001a070b7c10 */ /* 0x000fe40008ffe406 */
[----:B------:R-:W-:Y:S01]  /*26f0*/  ISETP.GE.AND P1, PT, R240, UR13, PT ;  /* 0x0000000df0007c0c */ /* 0x000fe2000bf26270 */
[----:B------:R-:W-:-:S04]  /*2700*/  IMAD.WIDE.U32 R6, R4, c[0x0][0x1b0], R8 ;  /* 0x00006c0004067a25 */ /* 0x000fc800078e0008 */
[----:B------:R-:W-:Y:S01]  /*2710*/  IMAD R8, R12, c[0x0][0x194], RZ ;  /* 0x000065000c087a24 */ /* 0x000fe200078e02ff */
[----:B------:R-:W-:Y:S01]  /*2720*/  @!P2 IADD3 R12, P3, R230, R18, RZ ;  /* 0x00000012e60ca210 */ /* 0x000fe20007f7e0ff */
[----:B------:R-:W-:Y:S01]  /*2730*/  @!P0 IMAD.MOV.U32 R16, RZ, RZ, R6 ;  /* 0x000000ffff108224 */ /* 0x000fe200078e0006 */
[----:B------:R-:W-:Y:S02]  /*2740*/  IADD3 R7, R7, R13, RZ ;  /* 0x0000000d07077210 */ /* 0x000fe40007ffe0ff */
[----:B------:R-:W-:Y:S01]  /*2750*/  @!P2 IADD3.X R13, R231, R19, R8, P3, !PT ;  /* 0x00000013e70da210 */ /* 0x000fe20001ffe408 */
[----:B------:R-:W-:Y:S01]  /*2760*/  IMAD R19, R4, c[0x0][0x1bc], R5 ;  /* 0x00006f0004137a24 */ /* 0x000fe200078e0205 */
[----:B------:R-:W-:Y:S01]  /*2770*/  @!P0 IADD3 R20, P3, R240, 0x20, RZ ;  /* 0x00000020f0148810 */ /* 0x000fe20007f7e0ff */
[----:B------:R-:W-:Y:S01]  /*2780*/  IMAD.WIDE.U32 R4, R4, c[0x0][0x1b8], R10 ;  /* 0x00006e0004047a25 */ /* 0x000fe200078e000a */
[C---:B------:R-:W-:Y:S02]  /*2790*/  @!P0 IADD3 R18, P5, R240.reuse, 0x20, RZ ;  /* 0x00000020f0128810 */ /* 0x040fe40007fbe0ff */
[----:B------:R-:W-:Y:S01]  /*27a0*/  @!P0 MOV R17, R7 ;  /* 0x0000000700118202 */ /* 0x000fe20000000f00 */
[--C-:B------:R-:W-:Y:S01]  /*27b0*/  @!P0 IMAD.X R8, RZ, RZ, R25.reuse, P3 ;  /* 0x000000ffff088224 */ /* 0x100fe200018e0619 */
[----:B------:R-:W-:Y:S01]  /*27c0*/  ISETP.GE.AND P3, PT, R240, UR11, PT ;  /* 0x0000000bf0007c0c */ /* 0x000fe2000bf66270 */
[----:B------:R-:W-:Y:S01]  /*27d0*/  @P4 BAR.SYNC.DEFER_BLOCKING 0x0 ;  /* 0x0000000000004b1d */ /* 0x000fe20000010000 */
[----:B------:R-:W-:Y:S01]  /*27e0*/  @!P1 IMAD R9, R25, c[0x0][0x198], RZ ;  /* 0x0000660019099a24 */ /* 0x000fe200078e02ff */
[----:B------:R-:W-:Y:S01]  /*27f0*/  IADD3 R5, R5, R19, RZ ;  /* 0x0000001305057210 */ /* 0x000fe20007ffe0ff */
[----:B------:R-:W-:-:S02]  /*2800*/  @!P0 IMAD.X R11, RZ, RZ, R25, P5 ;  /* 0x000000ffff0b8224 */ /* 0x000fc400028e0619 */
[----:B------:R-:W-:Y:S02]  /*2810*/  @!P1 IMAD R19, R240, c[0x0][0x19c], R9 ;  /* 0x00006700f0139a24 */ /* 0x000fe400078e0209 */
[----:B------:R-:W-:Y:S01]  /*2820*/  @!P0 IMAD R10, R8, c[0x0][0x198], RZ ;  /* 0x00006600080a8a24 */ /* 0x000fe200078e02ff */
[----:B------:R-:W-:Y:S01]  /*2830*/  @!P0 MOV R8, R4 ;  /* 0x0000000400088202 */ /* 0x000fe20000000f00 */
[----:B------:R-:W-:-:S04]  /*2840*/  @!P1 IMAD.WIDE.U32 R6, R240, c[0x0][0x198], R6 ;  /* 0x00006600f0069a25 */ /* 0x000fc800078e0006 */
[----:B------:R-:W-:Y:S01]  /*2850*/  @!P0 IMAD R11, R11, c[0x0][0x1a0], RZ ;  /* 0x000068000b0b8a24 */ /* 0x000fe200078e02ff */
[----:B------:R-:W-:Y:S01]  /*2860*/  @!P1 IADD3 R7, R7, R19, RZ ;  /* 0x0000001307079210 */ /* 0x000fe20007ffe0ff */
[----:B------:R-:W-:Y:S01]  /*2870*/  @!P0 IMAD R23, R20, c[0x0][0x19c], R10 ;  /* 0x0000670014178a24 */ /* 0x000fe200078e020a */
[----:B------:R-:W-:Y:S01]  /*2880*/  @!P1 LEA R10, P5, R6, c[0x0][0x168], 0x1 ;  /* 0x00005a00060a9a11 */ /* 0x000fe200078a08ff */
[----:B------:R-:W-:Y:S02]  /*2890*/  @!P0 IMAD R22, R18, c[0x0][0x1a4], R11 ;  /* 0x0000690012168a24 */ /* 0x000fe400078e020b */
[----:B------:R-:W-:Y:S01]  /*28a0*/  @!P0 IMAD.MOV.U32 R9, RZ, RZ, R5 ;  /* 0x000000ffff098224 */ /* 0x000fe200078e0005 */
[----:B------:R-:W-:Y:S01]  /*28b0*/  @!P1 LEA.HI.X R11, R6, c[0x0][0x16c], R7, 0x1, P5 ;  /* 0x00005b00060b9a11 */ /* 0x000fe200028f0c07 */
[----:B------:R-:W-:Y:S01]  /*28c0*/  @!P0 IMAD.WIDE.U32 R20, R20, c[0x0][0x198], R16 ;  /* 0x0000660014148a25 */ /* 0x000fe200078e0010 */
[----:B------:R1:W-:Y:S03]  /*28d0*/  @P3 STS.128 [R226+0x8000], RZ ;  /* 0x008000ffe2003388 */ /* 0x0003e60000000c00 */
[----:B------:R-:W-:-:S02]  /*28e0*/  @!P1 IMAD R6, R25, c[0x0][0x1a0], RZ ;  /* 0x0000680019069a24 */ /* 0x000fc400078e02ff */
[----:B------:R-:W-:Y:S01]  /*28f0*/  @!P0 IMAD.WIDE.U32 R18, R18, c[0x0][0x1a0], R8 ;  /* 0x0000680012128a25 */ /* 0x000fe200078e0008 */
[----:B------:R1:W-:Y:S01]  /*2900*/  @P3 STS.128 [R226+0xa000], RZ ;  /* 0x00a000ffe2003388 */ /* 0x0003e20000000c00 */
[----:B------:R-:W-:Y:S02]  /*2910*/  @!P0 LEA R8, P6, R20, c[0x0][0x168], 0x1 ;  /* 0x00005a0014088a11 */ /* 0x000fe400078c08ff */
[C---:B------:R-:W-:Y:S01]  /*2920*/  @!P1 IMAD R6, R240.reuse, c[0x0][0x1a4], R6 ;  /* 0x00006900f0069a24 */ /* 0x040fe200078e0206 */
[----:B------:R1:W-:Y:S01]  /*2930*/  @P3 STS.128 [R226+0xc000], RZ ;  /* 0x00c000ffe2003388 */ /* 0x0003e20000000c00 */
[----:B------:R-:W-:Y:S01]  /*2940*/  @!P1 IMAD.WIDE.U32 R16, R240, c[0x0][0x1a0], R4 ;  /* 0x00006800f0109a25 */ /* 0x000fe200078e0004 */
[----:B------:R-:W-:Y:S02]  /*2950*/  @!P0 LEA R4, P4, R18, c[0x0][0x170], 0x1 ;  /* 0x00005c0012048a11 */ /* 0x000fe400078808ff */
[----:B------:R1:W-:Y:S01]  /*2960*/  @P3 STS.128 [R226+0xe000], RZ ;  /* 0x00e000ffe2003388 */ /* 0x0003e20000000c00 */
[----:B------:R-:W-:Y:S01]  /*2970*/  @!P0 IMAD.IADD R7, R21, 0x1, R23 ;  /* 0x0000000115078824 */ /* 0x000fe200078e0217 */
[----:B------:R-:W-:Y:S01]  /*2980*/  @!P1 IADD3 R5, R17, R6, RZ ;  /* 0x0000000611059210 */ /* 0x000fe20007ffe0ff */
[----:B------:R-:W-:Y:S01]  /*2990*/  @!P0 IMAD.IADD R17, R19, 0x1, R22 ;  /* 0x0000000113118824 */ /* 0x000fe200078e0216 */
[----:B------:R-:W-:Y:S01]  /*29a0*/  @!PT LDS RZ, [RZ] ;  /* 0x00000000fffff984 */ /* 0x000fe20000000800 */
[----:B------:R-:W-:Y:S01]  /*29b0*/  @!PT LDS RZ, [RZ] ;  /* 0x00000000fffff984 */ /* 0x000fe20000000800 */
[----:B------:R-:W-:Y:S01]  /*29c0*/  @!PT LDS RZ, [RZ] ;  /* 0x00000000fffff984 */ /* 0x000fe20000000800 */
[----:B------:R1:W-:Y:S01]  /*29d0*/  @!P3 LDGSTS.E.BYPASS.LTC128B.128 [R226+0x8000], [R228.64] ;  /* 0x08000000e4e2bfae */ /* 0x0003e2000b901d44 */
[----:B------:R-:W-:-:S02]  /*29e0*/  @!P1 LEA R6, P5, R16, c[0x0][0x170], 0x1 ;  /* 0x00005c0010069a11 */ /* 0x000fc400078a08ff */
[----:B------:R-:W-:Y:S01]  /*29f0*/  @!P0 LEA.HI.X R9, R20, c[0x0][0x16c], R7, 0x1, P6 ;  /* 0x00005b0014098a11 */ /* 0x000fe200030f0c07 */
[----:B------:R1:W-:Y:S01]  /*2a00*/  @!P3 LDGSTS.E.BYPASS.LTC128B.128 [R226+0xa000], [R228.64+0x80] ;  /* 0x0a000080e4e2bfae */ /* 0x0003e2000b901d44 */
[----:B------:R-:W-:Y:S02]  /*2a10*/  @!P1 LEA.HI.X R7, R16, c[0x0][0x174], R5, 0x1, P5 ;  /* 0x00005d0010079a11 */ /* 0x000fe400028f0c05 */
[----:B------:R-:W-:Y:S01]  /*2a20*/  @!P0 LEA.HI.X R5, R18, c[0x0][0x174], R17, 0x1, P4 ;  /* 0x00005d0012058a11 */ /* 0x000fe200020f0c11 */
        /* <DEDUP_REMOVED lines=66> */
[----:B--2---:R-:W-:Y:S01]  /*2e50*/  MOV R8, c[0x0][0x308] ;  /* 0x0000c20000087a02 */ /* 0x004fe20000000f00 */
[----:B------:R-:W-:-:S02]  /*2e60*/  IMAD.MOV.U32 R9, RZ, RZ, c[0x0][0x30c] ;  /* 0x0000c300ff097624 */ /* 0x000fc400078e00ff */
        /* <DEDUP_REMOVED lines=14> */
[----:B------:R-:W0:Y:S04]  /*2f50*/  LDGDEPBAR ;  /* 0x00000000000079af */ /* 0x000e280000000000 */
[----:B---3--:R3:W4:Y:S04]  /*2f60*/  LDG.E.64 R6, [R8.64+0x8] ;  /* 0x0000080408067981 */ /* 0x008728000c1e1b00 */
[----:B---3--:R-:W3:Y:S01]  /*2f70*/  LDG.E.64 R8, [R8.64] ;  /* 0x0000000408087981 */ /* 0x008ee2000c1e1b00 */
[----:B--2---:R-:W-:Y:S01]  /*2f80*/  IADD3 R4, R227, 0x8, RZ ;  /* 0x00000008e3047810 */ /* 0x004fe20007ffe0ff */
[----:B------:R-:W-:Y:S01]  /*2f90*/  IMAD.MOV.U32 R236, RZ, RZ, 0x7f800000 ;  /* 0x7f800000ffec7424 */ /* 0x000fe200078e00ff */
[----:B------:R-:W-:-:S02]  /*2fa0*/  MOV R237, 0x7f800000 ;  /* 0x7f80000000ed7802 */ /* 0x000fc40000000f00 */
[----:B------:R-:W-:Y:S02]  /*2fb0*/  ISETP.GE.AND P0, PT, R4, UR11, PT ;  /* 0x0000000b04007c0c */ /* 0x000fe4000bf06270 */
[----:B------:R-:W-:Y:S01]  /*2fc0*/  MOV R4, 0x4 ;  /* 0x0000000400047802 */ /* 0x000fe20000000f00 */
[----:B------:R-:W-:-:S04]  /*2fd0*/  IMAD.MOV.U32 R248, RZ, RZ, c[0x0][0x22c] ;  /* 0x00008b00fff87624 */ /* 0x000fc800078e00ff */
[----:B------:R-:W-:-:S04]  /*2fe0*/  IMAD.WIDE R4, R227, R4, UR6 ;  /* 0x00000006e3047e25 */ /* 0x000fc8000f8e0204 */
[----:B------:R-:W-:Y:S01]  /*2ff0*/  IMAD R248, R248, c[0x0][0x1c0], RZ ;  /* 0x00007000f8f87a24 */ /* 0x000fe200078e02ff */
[----:B------:R2:W5:Y:S04]  /*3000*/  @!P1 LDG.E R236, [R4.64] ;  /* 0x0000000404ec9981 */ /* 0x000568000c1e1900 */
[----:B------:R2:W5:Y:S01]  /*3010*/  @!P0 LDG.E R237, [R4.64+0x20] ;  /* 0x0000200404ed8981 */ /* 0x000562000c1e1900 */
        /* <DEDUP_REMOVED lines=24> */
[----:B--2---:R-:W-:Y:S01]  /*31a0*/  SHF.R.S32.HI R4, RZ, 0x1f, R24 ;  /* 0x0000001fff047819 */ /* 0x004fe20000011418 */
        /* <DEDUP_REMOVED lines=42> */
[----:B------:R-:W-:Y:S01]  /*3450*/  UIADD3 UR17, UR17, -UR21, URZ ;  /* 0x8000001511117290 */ /* 0x000fe2000fffe03f */
[----:B----4-:R-:W-:Y:S02]  /*3460*/  IADD3 R238, P1, P0, R6, UR46, R24 ;  /* 0x0000002e06ee7c10 */ /* 0x010fe4000f83e018 */
[----:B------:R-:W-:Y:S02]  /*3470*/  CS2R R24, SRZ ;  /* 0x0000000000187805 */ /* 0x000fe4000001ff00 */
[----:B------:R-:W-:Y:S01]  /*3480*/  IADD3.X R243, R7, UR50, R4, P1, P0 ;  /* 0x0000003207f37c10 */ /* 0x000fe20008fe0404 */
[----:B------:R-:W-:Y:S01]  /*3490*/  IMAD.WIDE.U32 R238, R238, -0x2daee0ad, RZ ;  /* 0xd2511f53eeee7825 */ /* 0x000fe200078e00ff */
[----:B---3--:R-:W2:Y:S08]  /*34a0*/  R2UR UR14, R9 ;  /* 0x00000000090e73c2 */ /* 0x008eb000000e0000 */
[----:B------:R-:W3:Y:S01]  /*34b0*/  R2UR UR15, R8 ;  /* 0x00000000080f73c2 */ /* 0x000ee200000e0000 */
[----:B--2---:R-:W-:-:S02]  /*34c0*/  UIADD3 UR29, UR14, -0x4498517b, URZ ;  /* 0xbb67ae850e1d7890 */ /* 0x004fc4000fffe03f */
[----:B------:R-:W-:Y:S02]  /*34d0*/  UIADD3 UR27, UR14, 0x76cf5d0a, URZ ;  /* 0x76cf5d0a0e1b7890 */ /* 0x000fe4000fffe03f */
[----:B------:R-:W-:Y:S02]  /*34e0*/  UIADD3 UR25, UR14, 0x32370b8f, URZ ;  /* 0x32370b8f0e197890 */ /* 0x000fe4000fffe03f */
[----:B------:R-:W-:Y:S02]  /*34f0*/  UIADD3 UR23, UR14, -0x126145ec, URZ ;  /* 0xed9eba140e177890 */ /* 0x000fe4000fffe03f */
[----:B---3--:R-:W-:Y:S02]  /*3500*/  UIADD3 UR30, UR15, -0x61c88647, URZ ;  /* 0x9e3779b90f1e7890 */ /* 0x008fe4000fffe03f */
[----:B------:R-:W-:Y:S02]  /*3510*/  UIADD3 UR28, UR15, 0x3c6ef372, URZ ;  /* 0x3c6ef3720f1c7890 */ /* 0x000fe4000fffe03f */
[----:B------:R-:W-:-:S02]  /*3520*/  UIADD3 UR26, UR15, -0x255992d5, URZ ;  /* 0xdaa66d2b0f1a7890 */ /* 0x000fc4000fffe03f */
[----:B------:R-:W-:Y:S02]  /*3530*/  UIADD3 UR24, UR15, 0x78dde6e4, URZ ;  /* 0x78dde6e40f187890 */ /* 0x000fe4000fffe03f */
[----:B------:R-:W-:Y:S02]  /*3540*/  UIADD3 UR22, UR15, 0x1715609d, URZ ;  /* 0x1715609d0f167890 */ /* 0x000fe4000fffe03f */
[----:B------:R-:W-:Y:S02]  /*3550*/  UIADD3 UR20, UR14, -0x56f99767, URZ ;  /* 0xa90668990e147890 */ /* 0x000fe4000fffe03f */
[----:B------:R-:W-:Y:S02]  /*3560*/  UIADD3 UR19, UR15, -0x4ab325aa, URZ ;  /* 0xb54cda560f137890 */ /* 0x000fe4000fffe03f */
[----:B-1----:R-:W-:Y:S02]  /*3570*/  UIADD3 UR18, UR14, 0x646e171e, URZ ;  /* 0x646e171e0e127890 */ /* 0x002fe4000fffe03f */
.L_x_568:
[----:B------:R-:W0:Y:S01]  /*3580*/  LDGDEPBAR ;  /* 0x00000000000079af */ /* 0x000e220000000000 */
[----:B------:R-:W-:Y:S01]  /*3590*/  USHF.L.U32 UR11, UR8, 0x6, URZ ;  /* 0x00000006080b7899 */ /* 0x000fe2000800063f */
[C---:B-----5:R-:W-:Y:S01]  /*35a0*/  FSETP.NEU.FTZ.AND P0, PT, R236.reuse, -INF , PT ;  /* 0xff800000ec00780b */ /* 0x060fe20003f1d000 */
[----:B------:R-:W-:Y:S02]  /*35b0*/  UISETP.GT.AND UP1, UPT, UR8, UR12, UPT ;  /* 0x0000000c0800728c */ /* 0x000fe4000bf24270 */
[----:B------:R-:W-:Y:S02]  /*35c0*/  UISETP.GE.AND UP0, UPT, UR11, UR17, UPT ;  /* 0x000000110b00728c */ /* 0x000fe4000bf06270 */
[----:B------:R-:W-:Y:S02]  /*35d0*/  IMAD.U32 R112, RZ, RZ, UR11 ;  /* 0x0000000bff707e24 */ /* 0x000fe4000f8e00ff */
        /* <DEDUP_REMOVED lines=13> */
[----:B------:R-:W-:Y:S03]  /*36b0*/  LDSM.16.M88.4 R108, [R3+0x10000] ;  /* 0x01000000036c783b */ /* 0x000fe60000000200 */
[C---:B------:R-:W-:Y:S08]  /*36c0*/  HMMA.16816.F32.BF16 R8, R16.reuse, R10, RZ ;  /* 0x0000000a1008723c */ /* 0x040ff000000418ff */
[C---:B--2---:R-:W-:Y:S08]  /*36d0*/  HMMA.16816.F32.BF16 R12, R16.reuse, R84, RZ ;  /* 0x00000054100c723c */ /* 0x044ff000000418ff */
[----:B------:R-:W-:Y:S01]  /*36e0*/  HMMA.16816.F32.BF16 R16, R16, R86, RZ ;  /* 0x000000561010723c */ /* 0x000fe200000418ff */
[----:B------:R-:W1:Y:S07]  /*36f0*/  LDSM.16.M88.4 R84, [R212+0x10800] ;  /* 0x01080000d454783b */ /* 0x000e6e0000000200 */
[C---:B---3--:R-:W-:Y:S08]  /*3700*/  HMMA.16816.F32.BF16 R4, R88.reuse, R92, R4 ;  /* 0x0000005c5804723c */ /* 0x048ff00000041804 */
[C---:B------:R-:W-:Y:S01]  /*3710*/  HMMA.16816.F32.BF16 R8, R88.reuse, R94, R8 ;  /* 0x0000005e5808723c */ /* 0x040fe20000041808 */
[----:B------:R-:W2:Y:S07]  /*3720*/  LDSM.16.M88.4 R92, [R218] ;  /* 0x00000000da5c783b */ /* 0x000eae0000000200 */
[C---:B----4-:R-:W-:Y:S08]  /*3730*/  HMMA.16816.F32.BF16 R12, R88.reuse, R96, R12 ;  /* 0x00000060580c723c */ /* 0x050ff0000004180c */
        /* <DEDUP_REMOVED lines=10> */
[C---:B--2---:R-:W-:Y:S08]  /*37e0*/  HMMA.16816.F32.BF16 R4, R92.reuse, R108, R4 ;  /* 0x0000006c5c04723c */ /* 0x044ff00000041804 */
[C---:B------:R-:W-:Y:S01]  /*37f0*/  HMMA.16816.F32.BF16 R8, R92.reuse, R110, R8 ;  /* 0x0000006e5c08723c */ /* 0x040fe20000041808 */
[----:B------:R-:W2:Y:S07]  /*3800*/  LDSM.16.M88.4 R108, [R2+0x12000] ;  /* 0x01200000026c783b */ /* 0x000eae0000000200 */
[C---:B---3--:R-:W-:Y:S08]  /*3810*/  HMMA.16816.F32.BF16 R12, R92.reuse, R88, R12 ;  /* 0x000000585c0c723c */ /* 0x048ff0000004180c */
[----:B------:R-:W-:Y:S01]  /*3820*/  HMMA.16816.F32.BF16 R16, R92, R90, R16 ;  /* 0x0000005a5c10723c */ /* 0x000fe20000041810 */
[----:B------:R-:W3:Y:S06]  /*3830*/  LDSM.16.M88.4 R88, [R2+0x12800] ;  /* 0x012800000258783b */ /* 0x000eec0000000200 */
        /* <DEDUP_REMOVED lines=67> */
[C---:B---3--:R-:W-:Y:S01]  /*3c70*/  HMMA.16816.F32.BF16 R12, R96.reuse, R88, R12 ;  /* 0x00000058600c723c */ /* 0x048fe2000004180c */
[----:B------:R-:W3:Y:S07]  /*3c80*/  @!P4 S2R R88, SR_TID.X ;  /* 0x000000000058c919 */ /* 0x000eee0000002100 */
        /* <DEDUP_REMOVED lines=8> */
[----:B------:R-:W-:Y:S04]  /*3d10*/  IMAD R97, R97, 0x2, R244 ;  /* 0x0000000261617824 */ /* 0x000fe800078e02f4 */
[C---:B-1----:R-:W-:Y:S07]  /*3d20*/  HMMA.16816.F32.BF16 R12, R100.reuse, R84, R12 ;  /* 0x00000054640c723c */ /* 0x042fee000004180c */
[----:B---3--:R-:W-:Y:S01]  /*3d30*/  @!P4 IMAD.SHL.U32 R85, R88, 0x2, RZ ;  /* 0x000000025855c824 */ /* 0x008fe200078e00ff */
[----:B------:R-:W-:Y:S01]  /*3d40*/  HMMA.16816.F32.BF16 R16, R100, R86, R16 ;  /* 0x000000566410723c */ /* 0x000fe20000041810 */
[----:B------:R-:W-:Y:S03]  /*3d50*/  IMAD.U32 R84, RZ, RZ, UR31 ;  /* 0x0000001fff547e24 */ /* 0x000fe6000f8e00ff */
[----:B------:R-:W-:Y:S01]  /*3d60*/  @!P4 LOP3.LUT R85, R250, 0x6, R85, 0xf8, !PT ;  /* 0x00000006fa55c812 */ /* 0x000fe200078ef855 */
[----:B------:R-:W-:Y:S01]  /*3d70*/  IMAD.U32 R88, RZ, RZ, UR32 ;  /* 0x00000020ff587e24 */ /* 0x000fe2000f8e00ff */
[----:B------:R-:W-:Y:S01]  /*3d80*/  @!P4 IADD3 R84, -R84, 0x1, R227 ;  /* 0x000000015454c810 */ /* 0x000fe20007ffe1e3 */
[----:B------:R-:W-:Y:S01]  /*3d90*/  IMAD.U32 R86, RZ, RZ, UR8 ;  /* 0x00000008ff567e24 */ /* 0x000fe2000f8e00ff */
[C---:B--2---:R-:W-:Y:S05]  /*3da0*/  HMMA.16816.F32.BF16 R4, R92.reuse, R108, R4 ;  /* 0x0000006c5c04723c */ /* 0x044fea0000041804 */
[----:B------:R-:W-:Y:S01]  /*3db0*/  @!P4 IADD3 R84, R112, UR21, R84 ;  /* 0x000000157054cc10 */ /* 0x000fe2000fffe054 */
[----:B------:R-:W-:Y:S02]  /*3dc0*/  @!P4 IMAD R88, R88, 0x40, R85 ;  /* 0x000000405858c824 */ /* 0x000fe400078e0255 */
[C---:B------:R-:W-:Y:S04]  /*3dd0*/  HMMA.16816.F32.BF16 R8, R92.reuse, R110, R8 ;  /* 0x0000006e5c08723c */ /* 0x040fe80000041808 */
[----:B------:R-:W-:Y:S01]  /*3de0*/  @!P4 IMNMX R89, R84, UR21, PT ;  /* 0x000000155459cc17 */ /* 0x000fe2000b800200 */
[----:B------:R-:W-:Y:S01]  /*3df0*/  IMAD R100, R86, 0x4, R245 ;  /* 0x0000000456647824 */ /* 0x000fe200078e02f5 */
[C---:B------:R-:W-:Y:S02]  /*3e00*/  @!P4 IADD3 R91, R88.reuse, 0x1, RZ ;  /* 0x00000001585bc810 */ /* 0x040fe40007ffe0ff */
[-C--:B------:R-:W-:Y:S01]  /*3e10*/  @!P4 ISETP.GE.AND P1, PT, R88, R89.reuse, PT ;  /* 0x000000595800c20c */ /* 0x080fe20003f26270 */
[----:B------:R-:W-:Y:S07]  /*3e20*/  IMAD.WIDE.U32 R100, R100, -0x326172a9, RZ ;  /* 0xcd9e8d5764647825 */ /* 0x000fee00078e00ff */
[----:B------:R-:W-:Y:S02]  /*3e30*/  @!P4 FSEL R4, R4, -INF , !P1 ;  /* 0xff8000000404c808 */ /* 0x000fe40004800000 */
[-C--:B------:R-:W-:Y:S03]  /*3e40*/  @!P4 ISETP.GE.AND P1, PT, R91, R89.reuse, PT ;  /* 0x000000595b00c20c */ /* 0x080fe60003f26270 */
[--C-:B------:R-:W-:Y:S01]  /*3e50*/  FFMA.FTZ R85, R4, c[0x0][0x23c], -R90.reuse ;  /* 0x00008f0004557a23 */ /* 0x100fe2000001085a */
[----:B------:R-:W-:Y:S02]  /*3e60*/  @!P4 IADD3 R4, R84, 0x8, RZ ;  /* 0x000000085404c810 */ /* 0x000fe40007ffe0ff */
[----:B------:R-:W-:Y:S01]  /*3e70*/  @!P4 FSEL R5, R5, -INF , !P1 ;  /* 0xff8000000505c808 */ /* 0x000fe20004800000 */
[----:B------:R1:W-:Y:S01]  /*3e80*/  MUFU.EX2 R131, R85 ;  /* 0x0000005500837308 */ /* 0x0003e20000000800 */
[----:B------:R-:W-:Y:S03]  /*3e90*/  @!P4 IMNMX R4, R4, UR21, PT ;  /* 0x000000150404cc17 */ /* 0x000fe6000b800200 */
[--C-:B------:R-:W-:Y:S01]  /*3ea0*/  FFMA.FTZ R96, R5, c[0x0][0x23c], -R90.reuse ;  /* 0x00008f0005607a23 */ /* 0x100fe2000001085a */
[-C--:B------:R-:W-:Y:S02]  /*3eb0*/  @!P4 ISETP.GE.AND P1, PT, R88, R4.reuse, PT ;  /* 0x000000045800c20c */ /* 0x080fe40003f26270 */
[----:B------:R-:W-:Y:S02]  /*3ec0*/  FSEL R5, R98, RZ, P0 ;  /* 0x000000ff62057208 */ /* 0x000fe40000000000 */
[----:B------:R-:W-:Y:S01]  /*3ed0*/  @!P4 FSEL R6, R6, -INF , !P1 ;  /* 0xff8000000606c808 */ /* 0x000fe20004800000 */
[----:B------:R2:W3:Y:S01]  /*3ee0*/  MUFU.EX2 R130, R96 ;  /* 0x0000006000827308 */ /* 0x0004e20000000800 */
[-C--:B------:R-:W-:Y:S02]  /*3ef0*/  @!P4 ISETP.GE.AND P0, PT, R91, R4.reuse, PT ;  /* 0x000000045b00c20c */ /* 0x080fe40003f06270 */
[----:B------:R-:W-:Y:S01]  /*3f00*/  @!P4 IADD3 R91, R88, 0x8, RZ ;  /* 0x00000008585bc810 */ /* 0x000fe20007ffe0ff */
[----:B------:R-:W-:Y:S01]  /*3f10*/  FFMA.FTZ R6, R6, c[0x0][0x23c], -R5 ;  /* 0x00008f0006067a23 */ /* 0x000fe20000010805 */
        /* <DEDUP_REMOVED lines=473> */
.L_x_566:
[----:B------:R-:W-:Y:S01]  /*5cb0*/  LDSM.16.M88.4 R128, [R220] ;  /* 0x00000000dc80783b */ /* 0x000fe20000000200 */
[----:B------:R-:W-:Y:S04]  /*5cc0*/  @UP1 UIADD3 UR13, UP0, UR6, -0x100, URZ ;  /* 0xffffff00060d1890 */ /* 0x000fe8000ff1e03f */
        /* <DEDUP_REMOVED lines=11> */
[----:B------:R-:W1:Y:S05]  /*5d80*/  LDSM.16.MT88.4 R204, [R0+0x10800] ;  /* 0x0108000000cc783b */ /* 0x000e6a0000004200 */
[----:B------:R-:W1:Y:S02]  /*5d90*/  LDSM.16.M88.4 R208, [R223+0x1000] ;  /* 0x00100000dfd0783b */ /* 0x000e640000000200 */
        /* <DEDUP_REMOVED lines=35> */
[----:B------:R-:W-:Y:S07]  /*5fd0*/  LDSM.16.MT88.4 R208, [R0+0x13000] ;  /* 0x0130000000d0783b */ /* 0x000fee0000004200 */
        /* <DEDUP_REMOVED lines=37> */
[----:B------:R-:W-:Y:S01]  /*6230*/  IMAD.MOV.U32 R200, RZ, RZ, 0x4 ;  /* 0x00000004ffc87424 */ /* 0x000fe200078e00ff */
[-C--:B------:R-:W-:Y:S04]  /*6240*/  HMMA.16816.F32.BF16 R108, R204, R202.reuse, R108 ;  /* 0x000000cacc6c723c */ /* 0x080fe8000004186c */
[----:B------:R-:W-:Y:S04]  /*6250*/  @P3 IMAD.WIDE R200, R227, R200, UR6 ;  /* 0x00000006e3c83e25 */ /* 0x000fe8000f8e02c8 */
[C---:B------:R-:W-:Y:S01]  /*6260*/  HMMA.16816.F32.BF16 R112, R196.reuse, R202, R112 ;  /* 0x000000cac470723c */ /* 0x040fe20000041870 */
[----:B------:R1:W5:Y:S05]  /*6270*/  @P3 LDG.E R236, [R200.64] ;  /* 0x00000004c8ec3981 */ /* 0x00036a000c1e1900 */
[----:B------:R1:W5:Y:S01]  /*6280*/  @P3 LDG.E R237, [R200.64+0x20] ;  /* 0x00002004c8ed3981 */ /* 0x000362000c1e1900 */
[C---:B------:R-:W-:Y:S01]  /*6290*/  IMAD.SHL.U32 R202, R248.reuse, 0x8, RZ ;  /* 0x00000008f8ca7824 */ /* 0x040fe200078e00ff */
[-C--:B--2---:R-:W-:Y:S03]  /*62a0*/  HMMA.16816.F32.BF16 R116, R196, R208.reuse, R116 ;  /* 0x000000d0c474723c */ /* 0x084fe60000041874 */
[----:B------:R2:W-:Y:S01]  /*62b0*/  RED.E.ADD.F32.FTZ.RN.STRONG.GPU [R224.64], R4 ;  /* 0x00000004e000798e */ /* 0x0005e2000c10e784 */
[----:B------:R-:W-:Y:S04]  /*62c0*/  IMAD.SHL.U32 R203, R248, 0x10, RZ ;  /* 0x00000010f8cb7824 */ /* 0x000fe800078e00ff */
[C---:B------:R-:W-:Y:S08]  /*62d0*/  HMMA.16816.F32.BF16 R120, R204.reuse, R208, R120 ;  /* 0x000000d0cc78723c */ /* 0x040ff00000041878 */
[-C--:B------:R-:W-:Y:S04]  /*62e0*/  HMMA.16816.F32.BF16 R124, R204, R210.reuse, R124 ;  /* 0x000000d2cc7c723c */ /* 0x080fe8000004187c */
[CC--:B-1----:R-:W-:Y:S04]  /*62f0*/  LEA R200, P0, R202.reuse, R224.reuse, 0x2 ;  /* 0x000000e0cac87211 */ /* 0x0c2fe800078010ff */
[----:B------:R-:W-:Y:S04]  /*6300*/  HMMA.16816.F32.BF16 R128, R196, R210, R128 ;  /* 0x000000d2c480723c */ /* 0x000fe80000041880 */
[-C--:B------:R-:W-:Y:S01]  /*6310*/  LEA.HI.X.SX32 R201, R202, R225.reuse, 0x2, P0 ;  /* 0x000000e1cac97211 */ /* 0x080fe200000f16ff */
[C---:B------:R-:W-:Y:S02]  /*6320*/  IMAD.SHL.U32 R205, R248.reuse, 0x20, RZ ;  /* 0x00000020f8cd7824 */ /* 0x040fe400078e00ff */
[CC--:B------:R-:W-:Y:S01]  /*6330*/  LEA R196, P1, R203.reuse, R224.reuse, 0x2 ;  /* 0x000000e0cbc47211 */ /* 0x0c0fe200078210ff */
[C---:B------:R-:W-:Y:S01]  /*6340*/  IMAD R199, R248.reuse, 0x18, RZ ;  /* 0x00000018f8c77824 */ /* 0x040fe200078e02ff */
[----:B------:R1:W-:Y:S03]  /*6350*/  RED.E.ADD.F32.FTZ.RN.STRONG.GPU [R200.64], R5 ;  /* 0x00000005c800798e */ /* 0x0003e6000c10e784 */
[-C--:B------:R-:W-:Y:S01]  /*6360*/  LEA.HI.X.SX32 R197, R203, R225.reuse, 0x2, P1 ;  /* 0x000000e1cbc57211 */ /* 0x080fe200008f16ff */
[C---:B------:R-:W-:Y:S01]  /*6370*/  IMAD R206, R248.reuse, 0x28, RZ ;  /* 0x00000028f8ce7824 */ /* 0x040fe200078e02ff */
[-C--:B--2---:R-:W-:Y:S01]  /*6380*/  LEA R4, P0, R199, R224.reuse, 0x2 ;  /* 0x000000e0c7047211 */ /* 0x084fe200078010ff */
[----:B------:R-:W-:Y:S01]  /*6390*/  IMAD R204, R248, 0x30, RZ ;  /* 0x00000030f8cc7824 */ /* 0x000fe200078e02ff */
[-C--:B------:R-:W-:Y:S01]  /*63a0*/  LEA R198, P1, R205, R224.reuse, 0x2 ;  /* 0x000000e0cdc67211 */ /* 0x080fe200078210ff */
        /* <DEDUP_REMOVED lines=308> */
.L_x_567:
        /* <DEDUP_REMOVED lines=9> */
[----:B------:R-:W-:Y:S01]  /*7780*/  FMUL.FTZ R12, R63, c[0x0][0x2dc] ;  /* 0x0000b7003f0c7a20 */ /* 0x000fe20000410000 */
        /* <DEDUP_REMOVED lines=226> */
[----:B-1----:R-:W-:Y:S01]  /*85b0*/  FMUL.FTZ R5, R77, c[0x0][0x2dc] ;  /* 0x0000b7004d057a20 */ /* 0x002fe20000410000 */
        /* <DEDUP_REMOVED lines=46> */
.L_x_569:
        /* <DEDUP_REMOVED lines=19> */
.L_x_570:
        /* <DEDUP_REMOVED lines=52> */
.L_x_572:
[----:B--23--:R-:W-:Y:S05]  /*8d10*/  BSYNC B0 ;  /* 0x0000000000007941 */ /* 0x00cfea0003800000 */
.L_x_571:
        /* <DEDUP_REMOVED lines=17> */
.L_x_574:
[----:B------:R-:W-:Y:S05]  /*8e30*/  BSYNC B0 ;  /* 0x0000000000007941 */ /* 0x000fea0003800000 */
.L_x_573:
        /* <DEDUP_REMOVED lines=27> */
.L_x_576:
[----:B------:R-:W-:Y:S05]  /*8ff0*/  BSYNC B0 ;  /* 0x0000000000007941 */ /* 0x000fea0003800000 */
.L_x_575:
        /* <DEDUP_REMOVED lines=14> */
.L_x_565:
[----:B------:R-:W-:Y:S05]  /*90e0*/  BSYNC B1 ;  /* 0x0000000000017941 */ /* 0x000fea0003800000 */
.L_x_551:
        /* <DEDUP_REMOVED lines=11> */
.L_x_577:
[----:B------:R-:W-:Y:S05]  /*91a0*/  EXIT ;  /* 0x000000000000794d */ /* 0x000fea0003800000 */
.L_x_579:
        /* <DEDUP_REMOVED lines=13> */
.L_x_1033:


//--------------------- .text._ZN5flash44flash_bwd_dq_dk_dv_loop_seqk_parallel_kernelI23Flash_bwd_kernel_traitsILi256ELi64ELi64ELi8ELi4ELi2ELi2ELb0ELb1EN7cutlass10bfloat16_tE19Flash_kernel_traitsILi256ELi64ELi64ELi8ES3_EELb0ELb1ELb0ELb0ELb0ELb1ELb1EEEvNS_16Flash_bwd_paramsE --------------------------
	.section	.text._ZN5flash44flash_bwd_dq_dk_dv_loop_seqk_parallel_kernelI23Flash_bwd_kernel_traitsILi256ELi64ELi64ELi8ELi4ELi2ELi2ELb0ELb1EN7cutlass10bfloat16_tE19Flash_kernel_traitsILi256ELi64ELi64ELi8ES3_EELb0ELb1ELb0ELb0ELb0ELb1ELb1EEEvNS_16Flash_bwd_paramsE,"ax",@progbits
	.sectioninfo	@"SHI_REGISTERS=255"
	.align	128
        .global         _ZN5flash44flash_bwd_dq_dk_dv_loop_seqk_parallel_kernelI23Flash_bwd_kernel_traitsILi256ELi64ELi64ELi8ELi4ELi2ELi2ELb0ELb1EN7cutlass10bfloat16_tE19Flash_kernel_traitsILi256ELi64ELi64ELi8ES3_EELb0ELb1ELb0ELb0ELb0ELb1ELb1EEEvNS_16Flash_bwd_paramsE
        .type           _ZN5flash44flash_bwd_dq_dk_dv_loop_seqk_parallel_kernelI23Flash_bwd_kernel_traitsILi256ELi64ELi64ELi8ELi4ELi2ELi2ELb0ELb1EN7cutlass10bfloat16_tE19Flash_kernel_traitsILi256ELi64ELi64ELi8ES3_EELb0ELb1ELb0ELb0ELb0ELb1ELb1EEEvNS_16Flash_bwd_paramsE,@function
        .size           _ZN5flash44flash_bwd_dq_dk_dv_loop_seqk_parallel_kernelI23Flash_bwd_kernel_traitsILi256ELi64ELi64ELi8ELi4ELi2ELi2ELb0ELb1EN7cutlass10bfloat16_tE19Flash_kernel_traitsILi256ELi64ELi64ELi8ES3_EELb0ELb1ELb0ELb0ELb0ELb1ELb1EEEvNS_16Flash_bwd_paramsE,(.L_x_1034 - _ZN5flash44flash_bwd_dq_dk_dv_loop_seqk_parallel_kernelI23Flash_bwd_kernel_traitsILi256ELi64ELi64ELi8ELi4ELi2ELi2ELb0ELb1EN7cutlass10bfloat16_tE19Flash_kernel_traitsILi256ELi64ELi64ELi8ES3_EELb0ELb1ELb0ELb0ELb0ELb1ELb1EEEvNS_16Flash_bwd_paramsE)
        .other          _ZN5flash44flash_bwd_dq_dk_dv_loop_seqk_parallel_kernelI23Flash_bwd_kernel_traitsILi256ELi64ELi64ELi8ELi4ELi2ELi2ELb0ELb1EN7cutlass10bfloat16_tE19Flash_kernel_traitsILi256ELi64ELi64ELi8ES3_EELb0ELb1ELb0ELb0ELb0ELb1ELb1EEEvNS_16Flash_bwd_paramsE,@"STO_CUDA_ENTRY STV_DEFAULT"
_ZN5flash44flash_bwd_dq_dk_dv_loop_seqk_parallel_kernelI23Flash_bwd_kernel_traitsILi256ELi64ELi64ELi8ELi4ELi2ELi2ELb0ELb1EN7cutlass10bfloat16_tE19Flash_kernel_traitsILi256ELi64ELi64ELi8ES3_EELb0ELb1ELb0ELb0ELb0ELb1ELb1EEEvNS_16Flash_bwd_paramsE:
.text._ZN5flash44flash_bwd_dq_dk_dv_loop_seqk_parallel_kernelI23Flash_bwd_kernel_traitsILi256ELi64ELi64ELi8ELi4ELi2ELi2ELb0ELb1EN7cutlass10bfloat16_tE19Flash_kernel_traitsILi256ELi64ELi64ELi8ES3_EELb0ELb1ELb0ELb0ELb0ELb1ELb1EEEvNS_16Flash_bwd_paramsE:
        /* <DEDUP_REMOVED lines=187> */
.L_x_608:
        /* <DEDUP_REMOVED lines=53> */
.L_x_580:
        /* <DEDUP_REMOVED lines=59> */
.L_x_582:
        /* <DEDUP_REMOVED lines=18> */
.L_x_583:
        /* <DEDUP_REMOVED lines=68> */
.L_x_584:
[----:B------:R-:W-:Y:S02]  /*1810*/  UMOV UR8, UR48 ;  /* 0x0000003000087c82 */ /* 0x000fe40008000000 */
.L_x_585:
        /* <DEDUP_REMOVED lines=95> */
.L_x_587:
        /* <DEDUP_REMOVED lines=18> */
.L_x_588:
        /* <DEDUP_REMOVED lines=30> */
.L_x_590:
[----:B------:R-:W-:Y:S05]  /*2110*/  BSYNC B0 ;  /* 0x0000000000007941 */ /* 0x000fea0003800000 */
.L_x_589:
        /* <DEDUP_REMOVED lines=17> */
.L_x_592:
[----:B------:R-:W-:Y:S05]  /*2230*/  BSYNC B0 ;  /* 0x0000000000007941 */ /* 0x000fea0003800000 */
.L_x_591:
        /* <DEDUP_REMOVED lines=27> */
.L_x_594:
[----:B------:R-:W-:Y:S05]  /*23f0*/  BSYNC B0 ;  /* 0x0000000000007941 */ /* 0x000fea0003800000 */
.L_x_593:
        /* <DEDUP_REMOVED lines=15> */
.L_x_586:
        /* <DEDUP_REMOVED lines=249> */
.L_x_598:
[----:B------:R-:W0:Y:S01]  /*3480*/  LDGDEPBAR ;  /* 0x00000000000079af */ /* 0x000e220000000000 */
[----:B------:R-:W-:Y:S01]  /*3490*/  USHF.L.U32 UR11, UR6, 0x6, URZ ;  /* 0x00000006060b7899 */ /* 0x000fe2000800063f */
[----:B-----5:R-:W-:Y:S03]  /*34a0*/  FSETP.NEU.FTZ.AND P1, PT, R239, -INF , PT ;  /* 0xff800000ef00780b */ /* 0x020fe60003f3d000 */
[----:B------:R-:W-:Y:S04]  /*34b0*/  UISETP.GE.AND UP0, UPT, UR11, UR15, UPT ;  /* 0x0000000f0b00728c */ /* 0x000fe8000bf06270 */
[----:B------:R-:W-:Y:S06]  /*34c0*/  UISETP.LT.AND UP0, UPT, UR14, UR16, UP0 ;  /* 0x000000100e00728c */ /* 0x000fec0008701270 */
[----:B------:R-:W-:Y:S01]  /*34d0*/  PLOP3.LUT P0, PT, PT, PT, UP0, 0x80, 0x0 ;  /* 0x000000000000781c */ /* 0x000fe20003f0f008 */
[----:B------:R-:W-:Y:S06]  /*34e0*/  UISETP.GT.AND UP0, UPT, UR6, UR12, UPT ;  /* 0x0000000c0600728c */ /* 0x000fec000bf04270 */
        /* <DEDUP_REMOVED lines=104> */
[C---:B--2---:R-:W-:Y:S08]  /*3b70*/  HMMA.16816.F32.BF16 R12, R92.reuse, R88, R12 ;  /* 0x000000585c0c723c */ /* 0x044ff0000004180c */
[----:B------:R-:W-:Y:S08]  /*3b80*/  HMMA.16816.F32.BF16 R16, R92, R90, R16 ;  /* 0x0000005a5c10723c */ /* 0x000ff00000041810 */
[C---:B----4-:R-:W-:Y:S08]  /*3b90*/  HMMA.16816.F32.BF16 R4, R100.reuse, R104, R4 ;  /* 0x000000686404723c */ /* 0x050ff00000041804 */
[C---:B------:R-:W-:Y:S08]  /*3ba0*/  HMMA.16816.F32.BF16 R8, R100.reuse, R106, R8 ;  /* 0x0000006a6408723c */ /* 0x040ff00000041808 */
[C---:B-1----:R-:W-:Y:S08]  /*3bb0*/  HMMA.16816.F32.BF16 R12, R100.reuse, R84, R12 ;  /* 0x00000054640c723c */ /* 0x042ff0000004180c */
[----:B------:R-:W-:Y:S01]  /*3bc0*/  HMMA.16816.F32.BF16 R16, R100, R86, R16 ;  /* 0x000000566410723c */ /* 0x000fe20000041810 */
[----:B------:R-:W1:Y:S07]  /*3bd0*/  LDSM.16.M88.4 R84, [R216+0x16800] ;  /* 0x01680000d854783b */ /* 0x000e6e0000000200 */
[C---:B------:R-:W-:Y:S08]  /*3be0*/  HMMA.16816.F32.BF16 R4, R108.reuse, R112, R4 ;  /* 0x000000706c04723c */ /* 0x040ff00000041804 */
[C---:B------:R-:W-:Y:S11]  /*3bf0*/  HMMA.16816.F32.BF16 R8, R108.reuse, R114, R8 ;  /* 0x000000726c08723c */ /* 0x040ff60000041808 */
[----:B------:R-:W-:Y:S05]  /*3c00*/  @!UPT UIADD3 URZ, URZ, URZ, URZ ;  /* 0x0000003f3f3ff290 */ /* 0x000fea000fffe03f */
[----:B------:R-:W-:Y:S02]  /*3c10*/  FMUL.FTZ R7, R7, c[0x0][0x2ec] ;  /* 0x0000bb0007077a20 */ /* 0x000fe40000410000 */
[----:B------:R-:W-:Y:S02]  /*3c20*/  FMUL.FTZ R4, R4, c[0x0][0x2ec] ;  /* 0x0000bb0004047a20 */ /* 0x000fe40000410000 */
[----:B------:R2:W-:Y:S01]  /*3c30*/  MUFU.TANH R130, R7 ;  /* 0x0000000700827308 */ /* 0x0005e20000002400 */
[----:B------:R-:W-:Y:S02]  /*3c40*/  FMUL.FTZ R6, R6, c[0x0][0x2ec] ;  /* 0x0000bb0006067a20 */ /* 0x000fe40000410000 */
[----:B------:R-:W-:Y:S01]  /*3c50*/  FMUL.FTZ R5, R5, c[0x0][0x2ec] ;  /* 0x0000bb0005057a20 */ /* 0x000fe20000410000 */
[C---:B-1----:R-:W-:Y:S03]  /*3c60*/  HMMA.16816.F32.BF16 R12, R108.reuse, R84, R12 ;  /* 0x000000546c0c723c */ /* 0x042fe6000004180c */
[----:B------:R-:W-:Y:S03]  /*3c70*/  FMUL.FTZ R8, R8, c[0x0][0x2ec] ;  /* 0x0000bb0008087a20 */ /* 0x000fe60000410000 */
[----:B------:R1:W3:Y:S01]  /*3c80*/  MUFU.TANH R123, R4 ;  /* 0x00000004007b7308 */ /* 0x0002e20000002400 */
[----:B------:R-:W-:Y:S01]  /*3c90*/  FMUL.FTZ R10, R10, c[0x0][0x2ec] ;  /* 0x0000bb000a0a7a20 */ /* 0x000fe20000410000 */
[----:B------:R-:W-:Y:S04]  /*3ca0*/  HMMA.16816.F32.BF16 R16, R108, R86, R16 ;  /* 0x000000566c10723c */ /* 0x000fe80000041810 */
[----:B------:R-:W-:Y:S02]  /*3cb0*/  FMUL.FTZ R9, R9, c[0x0][0x2ec] ;  /* 0x0000bb0009097a20 */ /* 0x000fe40000410000 */
[----:B------:R-:W-:Y:S02]  /*3cc0*/  FMUL.FTZ R11, R11, c[0x0][0x2ec] ;  /* 0x0000bb000b0b7a20 */ /* 0x000fe40000410000 */
[----:B------:R4:W-:Y:S01]  /*3cd0*/  MUFU.TANH R120, R8 ;  /* 0x0000000800787308 */ /* 0x0009e20000002400 */
[----:B--2---:R-:W-:Y:S07]  /*3ce0*/  @!P0 IADD3 R7, R246, UR11, RZ ;  /* 0x0000000bf6078c10 */ /* 0x004fee000fffe0ff */
[----:B------:R-:W-:Y:S02]  /*3cf0*/  FMUL.FTZ R12, R12, c[0x0][0x2ec] ;  /* 0x0000bb000c0c7a20 */ /* 0x000fe40000410000 */
[----:B------:R2:W-:Y:S01]  /*3d00*/  MUFU.TANH R131, R6 ;  /* 0x0000000600837308 */ /* 0x0005e20000002400 */
[----:B------:R-:W-:Y:S02]  /*3d10*/  FMUL.FTZ R13, R13, c[0x0][0x2ec] ;  /* 0x0000bb000d0d7a20 */ /* 0x000fe40000410000 */
[----:B------:R-:W-:Y:S01]  /*3d20*/  FMUL.FTZ R14, R14, c[0x0][0x2ec] ;  /* 0x0000bb000e0e7a20 */ /* 0x000fe20000410000 */
[----:B-1----:R-:W-:Y:S01]  /*3d30*/  MOV R4, UR21 ;  /* 0x0000001500047c02 */ /* 0x002fe20008000f00 */
[----:B------:R-:W-:Y:S02]  /*3d40*/  FMUL.FTZ R15, R15, c[0x0][0x2ec] ;  /* 0x0000bb000f0f7a20 */ /* 0x000fe40000410000 */
[----:B------:R-:W-:Y:S01]  /*3d50*/  FMUL.FTZ R16, R16, c[0x0][0x2ec] ;  /* 0x0000bb0010107a20 */ /* 0x000fe20000410000 */
[----:B------:R-:W-:Y:S01]  /*3d60*/  @!P0 LEA R4, R4, R247, 0x6 ;  /* 0x000000f704048211 */ /* 0x000fe200078e30ff */
[----:B------:R-:W-:Y:S01]  /*3d70*/  FMUL.FTZ R17, R17, c[0x0][0x2ec] ;  /* 0x0000bb0011117a20 */ /* 0x000fe20000410000 */
[----:B------:R3:W1:Y:S01]  /*3d80*/  MUFU.TANH R121, R5 ;  /* 0x0000000500797308 */ /* 0x0006620000002400 */
[----:B------:R-:W-:Y:S02]  /*3d90*/  FMUL.FTZ R18, R18, c[0x0][0x2ec] ;  /* 0x0000bb0012127a20 */ /* 0x000fe40000410000 */
[----:B------:R-:W-:Y:S01]  /*3da0*/  FMUL.FTZ R19, R19, c[0x0][0x2ec] ;  /* 0x0000bb0013137a20 */ /* 0x000fe20000410000 */
[C---:B----4-:R-:W-:Y:S02]  /*3db0*/  @!P0 IMNMX R8, R7.reuse, UR16, PT ;  /* 0x0000001007088c17 */ /* 0x050fe4000b800200 */
[----:B------:R-:W-:Y:S02]  /*3dc0*/  @!P0 IADD3 R7, R7, 0x8, RZ ;  /* 0x0000000807078810 */ /* 0x000fe40007ffe0ff */
[-C--:B------:R-:W-:Y:S02]  /*3dd0*/  @!P0 ISETP.GE.AND P2, PT, R4, R8.reuse, PT ;  /* 0x000000080400820c */ /* 0x080fe40003f46270 */
[----:B------:R4:W-:Y:S01]  /*3de0*/  MUFU.TANH R129, R10 ;  /* 0x0000000a00817308 */ /* 0x0009e20000002400 */
[----:B------:R-:W-:Y:S01]  /*3df0*/  @!P0 IMNMX R7, R7, UR16, PT ;  /* 0x0000001007078c17 */ /* 0x000fe2000b800200 */
[----:B--2---:R-:W-:Y:S05]  /*3e00*/  FMUL.FTZ R6, R239, 1.4426950216293334961 ;  /* 0x3fb8aa3bef067820 */ /* 0x004fea0000410000 */
[----:B------:R-:W-:Y:S03]  /*3e10*/  FSEL R6, R6, RZ, P1 ;  /* 0x000000ff06067208 */ /* 0x000fe60000800000 */
[----:B------:R2:W1:Y:S01]  /*3e20*/  MUFU.TANH R119, R9 ;  /* 0x0000000900777308 */ /* 0x0004620000002400 */
[----:B---3--:R-:W-:Y:S02]  /*3e30*/  MOV R5, R123 ;  /* 0x0000007b00057202 */ /* 0x008fe40000000f00 */
[----:B------:R-:W-:Y:S02]  /*3e40*/  @!P0 FSEL R5, R123, -INF , !P2 ;  /* 0xff8000007b058808 */ /* 0x000fe40005000000 */
[C---:B------:R-:W-:Y:S05]  /*3e50*/  @!P0 ISETP.GE.AND P2, PT, R4.reuse, R7, PT ;  /* 0x000000070400820c */ /* 0x040fea0003f46270 */
[----:B------:R3:W-:Y:S01]  /*3e60*/  MUFU.TANH R122, R12 ;  /* 0x0000000c007a7308 */ /* 0x0007e20000002400 */
[----:B----4-:R-:W-:Y:S04]  /*3e70*/  @!P0 IADD3 R10, R4, 0x1, RZ ;  /* 0x00000001040a8810 */ /* 0x010fe80007ffe0ff */
[----:B------:R-:W-:Y:S05]  /*3e80*/  @!P0 ISETP.GE.AND P1, PT, R10, R8, PT ;  /* 0x000000080a00820c */ /* 0x000fea0003f26270 */
[----:B------:R4:W4:Y:S01]  /*3e90*/  MUFU.TANH R128, R11 ;  /* 0x0000000b00807308 */ /* 0x0009220000002400 */
[--C-:B--2---:R-:W-:Y:S01]  /*3ea0*/  FFMA.FTZ R9, R5, c[0x0][0x23c], -R6.reuse ;  /* 0x00008f0005097a23 */ /* 0x104fe20000010806 */
[----:B-1----:R-:W-:Y:S02]  /*3eb0*/  MOV R5, R121 ;  /* 0x0000007900057202 */ /* 0x002fe40000000f00 */
[----:B------:R-:W-:Y:S02]  /*3ec0*/  @!P0 FSEL R5, R121, -INF , !P1 ;  /* 0xff80000079058808 */ /* 0x000fe40004800000 */
[C---:B------:R-:W-:Y:S04]  /*3ed0*/  FSETP.NEU.FTZ.AND P1, PT, R240.reuse, -INF , PT ;  /* 0xff800000f000780b */ /* 0x040fe80003f3d000 */
[----:B------:R1:W-:Y:S01]  /*3ee0*/  MUFU.EX2 R203, R9 ;  /* 0x0000000900cb7308 */ /* 0x0003e20000000800 */
[--C-:B---3--:R-:W-:Y:S09]  /*3ef0*/  FFMA.FTZ R12, R5, c[0x0][0x23c], -R6.reuse ;  /* 0x00008f00050c7a23 */ /* 0x108ff20000010806 */
[----:B------:R2:W-:Y:S01]  /*3f00*/  MUFU.EX2 R201, R12 ;  /* 0x0000000c00c97308 */ /* 0x0005e20000000800 */
[----:B----4-:R-:W-:Y:S05]  /*3f10*/  FMUL.FTZ R11, R240, 1.4426950216293334961 ;  /* 0x3fb8aa3bf00b7820 */ /* 0x010fea0000410000 */
[----:B------:R-:W-:Y:S04]  /*3f20*/  FSEL R5, R11, RZ, P1 ;  /* 0x000000ff0b057208 */ /* 0x000fe80000800000 */
[----:B------:R-:W3:Y:S01]  /*3f30*/  MUFU.TANH R118, R13 ;  /* 0x0000000d00767308 */ /* 0x000ee20000002400 */
[----:B------:R-:W-:Y:S02]  /*3f40*/  @!P0 ISETP.GE.AND P1, PT, R10, R7, PT ;  /* 0x000000070a00820c */ /* 0x000fe40003f26270 */
[----:B------:R-:W-:Y:S02]  /*3f50*/  @!P0 IADD3 R11, R4, 0x8, RZ ;  /* 0x00000008040b8810 */ /* 0x000fe40007ffe0ff */
[----:B-1----:R-:W-:Y:S02]  /*3f60*/  MOV R9, R131 ;  /* 0x0000008300097202 */ /* 0x002fe40000000f00 */
[----:B------:R-:W-:Y:S03]  /*3f70*/  @!P0 FSEL R9, R131, -INF , !P2 ;  /* 0xff80000083098808 */ /* 0x000fe60005000000 */
[----:B------:R-:W1:Y:S02]  /*3f80*/  MUFU.TANH R127, R14 ;  /* 0x0000000e007f7308 */ /* 0x000e640000002400 */
[--C-:B------:R-:W-:Y:S01]  /*3f90*/  FFMA.FTZ R10, R9, c[0x0][0x23c], -R5.reuse ;  /* 0x00008f00090a7a23 */ /* 0x100fe20000010805 */
[----:B------:R-:W-:Y:S02]  /*3fa0*/  MOV R9, R130 ;  /* 0x0000008200097202 */ /* 0x000fe40000000f00 */
[----:B------:R-:W-:Y:S02]  /*3fb0*/  @!P0 FSEL R9, R130, -INF , !P1 ;  /* 0xff80000082098808 */ /* 0x000fe40004800000 */
[----:B------:R-:W-:Y:S03]  /*3fc0*/  @!P0 ISETP.GE.AND P1, PT, R11, R8, PT ;  /* 0x000000080b00820c */ /* 0x000fe60003f26270 */
[--C-:B--2---:R-:W-:Y:S01]  /*3fd0*/  FFMA.FTZ R12, R9, c[0x0][0x23c], -R5.reuse ;  /* 0x00008f00090c7a23 */ /* 0x104fe20000010805 */
[----:B------:R2:W-:Y:S01]  /*3fe0*/  MUFU.EX2 R211, R10 ;  /* 0x0000000a00d37308 */ /* 0x0005e20000000800 */
[----:B------:R-:W-:Y:S02]  /*3ff0*/  MOV R9, R120 ;  /* 0x0000007800097202 */ /* 0x000fe40000000f00 */
[----:B------:R-:W-:Y:S07]  /*4000*/  @!P0 FSEL R9, R120, -INF , !P1 ;  /* 0xff80000078098808 */ /* 0x000fee0004800000 */
[----:B------:R4:W-:Y:S10]  /*4010*/  MUFU.EX2 R209, R12 ;  /* 0x0000000c00d17308 */ /* 0x0009f40000000800 */
[----:B------:R-:W1:Y:S01]  /*4020*/  MUFU.TANH R126, R15 ;  /* 0x0000000f007e7308 */ /* 0x000e620000002400 */
[----:B--2---:R-:W-:Y:S04]  /*4030*/  @!P0 IADD3 R10, R4, 0x9, RZ ;  /* 0x00000009040a8810 */ /* 0x004fe80007ffe0ff */
[C---:B------:R-:W-:Y:S05]  /*4040*/  @!P0 ISETP.GE.AND P1, PT, R10.reuse, R8, PT ;  /* 0x000000080a00820c */ /* 0x040fea0003f26270 */
[----:B------:R-:W2:Y:S01]  /*4050*/  MUFU.TANH R117, R16 ;  /* 0x0000001000757308 */ /* 0x000ea20000002400 */
[--C-:B----4-:R-:W-:Y:S01]  /*4060*/  FFMA.FTZ R12, R9, c[0x0][0x23c], -R6.reuse ;  /* 0x00008f00090c7a23 */ /* 0x110fe20000010806 */
[----:B------:R-:W-:Y:S02]  /*4070*/  MOV R9, R119 ;  /* 0x0000007700097202 */ /* 0x000fe40000000f00 */
[----:B------:R-:W-:Y:S02]  /*4080*/  @!P0 FSEL R9, R119, -INF , !P1 ;  /* 0xff80000077098808 */ /* 0x000fe40004800000 */
[----:B------:R-:W-:Y:S04]  /*4090*/  @!P0 ISETP.GE.AND P1, PT, R11, R7, PT ;  /* 0x000000070b00820c */ /* 0x000fe80003f26270 */
[----:B------:R4:W-:Y:S01]  /*40a0*/  MUFU.EX2 R200, R12 ;  /* 0x0000000c00c87308 */ /* 0x0009e20000000800 */
[--C-:B------:R-:W-:Y:S01]  /*40b0*/  FFMA.FTZ R11, R9, c[0x0][0x23c], -R6.reuse ;  /* 0x00008f00090b7a23 */ /* 0x100fe20000010806 */
[----:B------:R-:W-:Y:S02]  /*40c0*/  MOV R9, R129 ;  /* 0x0000008100097202 */ /* 0x000fe40000000f00 */
[----:B------:R-:W-:Y:S02]  /*40d0*/  @!P0 FSEL R9, R129, -INF , !P1 ;  /* 0xff80000081098808 */ /* 0x000fe40004800000 */
[-C--:B------:R-:W-:Y:S04]  /*40e0*/  @!P0 ISETP.GE.AND P1, PT, R10, R7.reuse, PT ;  /* 0x000000070a00820c */ /* 0x080fe80003f26270 */
[----:B------:R1:W-:Y:S01]  /*40f0*/  MUFU.EX2 R198, R11 ;  /* 0x0000000b00c67308 */ /* 0x0003e20000000800 */
[--C-:B------:R-:W-:Y:S01]  /*4100*/  FFMA.FTZ R10, R9, c[0x0][0x23c], -R5.reuse ;  /* 0x00008f00090a7a23 */ /* 0x100fe20000010805 */
[----:B------:R-:W-:Y:S02]  /*4110*/  MOV R9, R128 ;  /* 0x0000008000097202 */ /* 0x000fe40000000f00 */
[----:B------:R-:W-:Y:S06]  /*4120*/  @!P0 FSEL R9, R128, -INF , !P1 ;  /* 0xff80000080098808 */ /* 0x000fec0004800000 */
[----:B------:R2:W-:Y:S01]  /*4130*/  MUFU.EX2 R208, R10 ;  /* 0x0000000a00d07308 */ /* 0x0005e20000000800 */
[--C-:B----4-:R-:W-:Y:S01]  /*4140*/  FFMA.FTZ R12, R9, c[0x0][0x23c], -R5.reuse ;  /* 0x00008f00090c7a23 */ /* 0x110fe20000010805 */
[----:B------:R-:W-:Y:S08]  /*4150*/  MOV R9, R122 ;  /* 0x0000007a00097202 */ /* 0x000ff00000000f00 */
[----:B------:R4:W-:Y:S01]  /*4160*/  MUFU.EX2 R206, R12 ;  /* 0x0000000c00ce7308 */ /* 0x0009e20000000800 */
[----:B-1----:R-:W-:Y:S04]  /*4170*/  @!P0 IADD3 R11, R4, 0x10, RZ ;  /* 0x00000010040b8810 */ /* 0x002fe80007ffe0ff */
[-C--:B------:R-:W-:Y:S05]  /*4180*/  @!P0 ISETP.GE.AND P1, PT, R11, R8.reuse, PT ;  /* 0x000000080b00820c */ /* 0x080fea0003f26270 */
[----:B------:R-:W1:Y:S01]  /*4190*/  MUFU.TANH R116, R17 ;  /* 0x0000001100747308 */ /* 0x000e620000002400 */
[----:B------:R-:W-:Y:S02]  /*41a0*/  @!P0 FSEL R9, R122, -INF , !P1 ;  /* 0xff8000007a098808 */ /* 0x000fe40004800000 */
[----:B--2---:R-:W-:Y:S04]  /*41b0*/  @!P0 IADD3 R10, R4, 0x11, RZ ;  /* 0x00000011040a8810 */ /* 0x004fe80007ffe0ff */
[----:B------:R-:W-:Y:S03]  /*41c0*/  @!P0 ISETP.GE.AND P1, PT, R10, R8, PT ;  /* 0x000000080a00820c */ /* 0x000fe60003f26270 */
[----:B------:R-:W2:Y:S01]  /*41d0*/  MUFU.TANH R125, R18 ;  /* 0x00000012007d7308 */ /* 0x000ea20000002400 */
[--C-:B----4-:R-:W-:Y:S01]  /*41e0*/  FFMA.FTZ R12, R9, c[0x0][0x23c], -R6.reuse ;  /* 0x00008f00090c7a23 */ /* 0x110fe20000010806 */
[----:B---3--:R-:W-:Y:S02]  /*41f0*/  MOV R9, R118 ;  /* 0x0000007600097202 */ /* 0x008fe40000000f00 */
[----:B------:R-:W-:Y:S02]  /*4200*/  @!P0 FSEL R9, R118, -INF , !P1 ;  /* 0xff80000076098808 */ /* 0x000fe40004800000 */
[----:B------:R-:W-:Y:S04]  /*4210*/  @!P0 ISETP.GE.AND P1, PT, R11, R7, PT ;  /* 0x000000070b00820c */ /* 0x000fe80003f26270 */
[----:B------:R3:W-:Y:S01]  /*4220*/  MUFU.EX2 R202, R12 ;  /* 0x0000000c00ca7308 */ /* 0x0007e20000000800 */
[--C-:B------:R-:W-:Y:S01]  /*4230*/  FFMA.FTZ R11, R9, c[0x0][0x23c], -R6.reuse ;  /* 0x00008f00090b7a23 */ /* 0x100fe20000010806 */
[----:B------:R-:W-:Y:S02]  /*4240*/  MOV R9, R127 ;  /* 0x0000007f00097202 */ /* 0x000fe40000000f00 */
[----:B------:R-:W-:Y:S02]  /*4250*/  @!P0 FSEL R9, R127, -INF , !P1 ;  /* 0xff8000007f098808 */ /* 0x000fe40004800000 */
[----:B------:R-:W-:Y:S04]  /*4260*/  @!P0 ISETP.GE.AND P1, PT, R10, R7, PT ;  /* 0x000000070a00820c */ /* 0x000fe80003f26270 */
[----:B------:R4:W1:Y:S01]  /*4270*/  MUFU.EX2 R199, R11 ;  /* 0x0000000b00c77308 */ /* 0x0008620000000800 */
[--C-:B------:R-:W-:Y:S01]  /*4280*/  FFMA.FTZ R10, R9, c[0x0][0x23c], -R5.reuse ;  /* 0x00008f00090a7a23 */ /* 0x100fe20000010805 */
[----:B------:R-:W-:Y:S02]  /*4290*/  MOV R9, R126 ;  /* 0x0000007e00097202 */ /* 0x000fe40000000f00 */
[----:B------:R-:W-:Y:S06]  /*42a0*/  @!P0 FSEL R9, R126, -INF , !P1 ;  /* 0xff8000007e098808 */ /* 0x000fec0004800000 */
[----:B------:R1:W-:Y:S01]  /*42b0*/  MUFU.EX2 R210, R10 ;  /* 0x0000000a00d27308 */ /* 0x0003e20000000800 */
[--C-:B---3--:R-:W-:Y:S01]  /*42c0*/  FFMA.FTZ R12, R9, c[0x0][0x23c], -R5.reuse ;  /* 0x00008f00090c7a23 */ /* 0x108fe20000010805 */
[----:B------:R-:W-:Y:S08]  /*42d0*/  MOV R9, R117 ;  /* 0x0000007500097202 */ /* 0x000ff00000000f00 */
[----:B------:R-:W3:Y:S01]  /*42e0*/  MUFU.TANH R124, R19 ;  /* 0x00000013007c7308 */ /* 0x000ee20000002400 */
[C---:B----4-:R-:W-:Y:S04]  /*42f0*/  @!P0 IADD3 R11, R4.reuse, 0x18, RZ ;  /* 0x00000018040b8810 */ /* 0x050fe80007ffe0ff */
[----:B------:R-:W-:Y:S05]  /*4300*/  @!P0 ISETP.GE.AND P1, PT, R11, R8, PT ;  /* 0x000000080b00820c */ /* 0x000fea0003f26270 */
[----:B------:R-:W4:Y:S01]  /*4310*/  MUFU.EX2 R207, R12 ;  /* 0x0000000c00cf7308 */ /* 0x000f220000000800 */
[----:B------:R-:W-:Y:S02]  /*4320*/  @!P0 FSEL R9, R117, -INF , !P1 ;  /* 0xff80000075098808 */ /* 0x000fe40004800000 */
[----:B-1----:R-:W-:Y:S02]  /*4330*/  @!P0 IADD3 R10, R4, 0x19, RZ ;  /* 0x00000019040a8810 */ /* 0x002fe40007ffe0ff */
[----:B------:R-:W-:Y:S02]  /*4340*/  MOV R4, R116 ;  /* 0x0000007400047202 */ /* 0x000fe40000000f00 */
[----:B------:R-:W-:Y:S01]  /*4350*/  @!P0 ISETP.GE.AND P1, PT, R10, R8, PT ;  /* 0x000000080a00820c */ /* 0x000fe20003f26270 */
[--C-:B------:R-:W-:Y:S03]  /*4360*/  FFMA.FTZ R8, R9, c[0x0][0x23c], -R6.reuse ;  /* 0x00008f0009087a23 */ /* 0x100fe60000010806 */
[----:B------:R-:W-:Y:S01]  /*4370*/  @!P0 FSEL R4, R116, -INF , !P1 ;  /* 0xff80000074048808 */ /* 0x000fe20004800000 */
[----:B------:R1:W-:Y:S01]  /*4380*/  MUFU.EX2 R197, R8 ;  /* 0x0000000800c57308 */ /* 0x0003e20000000800 */
[----:B------:R-:W-:Y:S03]  /*4390*/  @!P0 ISETP.GE.AND P1, PT, R11, R7, PT ;  /* 0x000000070b00820c */ /* 0x000fe60003f26270 */
[----:B------:R-:W-:Y:S01]  /*43a0*/  FFMA.FTZ R6, R4, c[0x0][0x23c], -R6 ;  /* 0x00008f0004067a23 */ /* 0x000fe20000010806 */
[----:B--2---:R-:W-:Y:S02]  /*43b0*/  MOV R4, R125 ;  /* 0x0000007d00047202 */ /* 0x004fe40000000f00 */
[----:B------:R-:W-:Y:S02]  /*43c0*/  @!P0 FSEL R4, R125, -INF , !P1 ;  /* 0xff8000007d048808 */ /* 0x000fe40004800000 */
[----:B------:R-:W-:Y:S01]  /*43d0*/  @!P0 ISETP.GE.AND P1, PT, R10, R7, PT ;  /* 0x000000070a00820c */ /* 0x000fe20003f26270 */
[----:B------:R2:W2:Y:S01]  /*43e0*/  MUFU.EX2 R196, R6 ;  /* 0x0000000600c47308 */ /* 0x0004a20000000800 */
[----:B------:R-:W-:Y:S02]  /*43f0*/  F2FP.BF16.PACK_AB R7, R199, R202 ;  /* 0x000000cac707723e */ /* 0x000fe400000010ff */
[----:B-1----:R-:W-:Y:S01]  /*4400*/  F2FP.BF16.PACK_AB R8, R206, R208 ;  /* 0x000000d0ce08723e */ /* 0x002fe200000010ff */
[--C-:B--2---:R-:W-:Y:S01]  /*4410*/  FFMA.FTZ R6, R4, c[0x0][0x23c], -R5.reuse ;  /* 0x00008f0004067a23 */ /* 0x104fe20000010805 */
[----:B---3--:R-:W-:Y:S02]  /*4420*/  MOV R4, R124 ;  /* 0x0000007c00047202 */ /* 0x008fe40000000f00 */
[----:B------:R-:W-:Y:S03]  /*4430*/  @!P0 FSEL R4, R124, -INF , !P1 ;  /* 0xff8000007c048808 */ /* 0x000fe60004800000 */
[----:B------:R1:W-:Y:S01]  /*4440*/  MUFU.EX2 R205, R6 ;  /* 0x0000000600cd7308 */ /* 0x0003e20000000800 */
[----:B------:R-:W-:Y:S01]  /*4450*/  IADD3 R114, P0, R242, UR10, RZ ;  /* 0x0000000af2727c10 */ /* 0x000fe2000ff1e0ff */
[----:B------:R-:W-:Y:S01]  /*4460*/  FFMA.FTZ R5, R4, c[0x0][0x23c], -R5 ;  /* 0x00008f0004057a23 */ /* 0x000fe20000010805 */
[----:B------:R-:W-:Y:S02]  /*4470*/  F2FP.BF16.PACK_AB R4, R198, R200 ;  /* 0x000000c8c604723e */ /* 0x000fe400000010ff */
[----:B------:R-:W-:Y:S02]  /*4480*/  IADD3.X R115, R241, UR9, RZ, P0, !PT ;  /* 0x00000009f1737c10 */ /* 0x000fe400087fe4ff */
[C---:B------:R-:W-:Y:S03]  /*4490*/  LEA R228, P0, R252.reuse, R228, 0x2 ;  /* 0x000000e4fce47211 */ /* 0x040fe600078010ff */
[----:B------:R2:W2:Y:S01]  /*44a0*/  MUFU.EX2 R204, R5 ;  /* 0x0000000500cc7308 */ /* 0x0004a20000000800 */
[----:B------:R-:W3:Y:S01]  /*44b0*/  LDG.E R113, [R114.64] ;  /* 0x0000000472717981 */ /* 0x000ee2000c1e1900 */
[----:B------:R-:W-:Y:S05]  /*44c0*/  LEA.HI.X.SX32 R229, R252, R229, 0x2, P0 ;  /* 0x000000e5fce57211 */ /* 0x000fea00000f16ff */
[----:B------:R-:W3:Y:S01]  /*44d0*/  LDG.E R112, [R114.64+0x20] ;  /* 0x0000200472707981 */ /* 0x000ee2000c1e1900 */
[----:B-1----:R-:W-:Y:S05]  /*44e0*/  F2FP.BF16.PACK_AB R6, R201, R203 ;  /* 0x000000cbc906723e */ /* 0x002fea00000010ff */
[----:B------:R4:W-:Y:S01]  /*44f0*/  STS [R231+0x22000], R6 ;  /* 0x02200006e7007388 */ /* 0x0009e20000000800 */
[----:B--2---:R-:W-:Y:S05]  /*4500*/  F2FP.BF16.PACK_AB R5, R209, R211 ;  /* 0x000000d3d105723e */ /* 0x004fea00000010ff */
[----:B------:R1:W-:Y:S06]  /*4510*/  STS [R231+0x22400], R5 ;  /* 0x02240005e7007388 */ /* 0x0003ec0000000800 */
[----:B------:R2:W-:Y:S06]  /*4520*/  STS [R238+0x22000], R4 ;  /* 0x02200004ee007388 */ /* 0x0005ec0000000800 */
[----:B------:R-:W-:Y:S01]  /*4530*/  STS [R238+0x22400], R8 ;  /* 0x02240008ee007388 */ /* 0x000fe20000000800 */
[----:B----4-:R-:W-:Y:S05]  /*4540*/  F2FP.BF16.PACK_AB R6, R207, R210 ;  /* 0x000000d2cf06723e */ /* 0x010fea00000010ff */
[----:B------:R-:W-:Y:S06]  /*4550*/  STS [R236+0x22000], R7 ;  /* 0x02200007ec007388 */ /* 0x000fec0000000800 */
[----:B------:R-:W-:Y:S01]  /*4560*/  STS [R236+0x22400], R6 ;  /* 0x02240006ec007388 */ /* 0x000fe20000000800 */
[----:B-1----:R-:W-:Y:S05]  /*4570*/  F2FP.BF16.PACK_AB R5, R196, R197 ;  /* 0x000000c5c405723e */ /* 0x002fea00000010ff */
[----:B------:R-:W-:Y:S01]  /*4580*/  STS [R237+0x22000], R5 ;  /* 0x02200005ed007388 */ /* 0x000fe20000000800 */
[----:B--2---:R-:W-:Y:S05]  /*4590*/  F2FP.BF16.PACK_AB R4, R204, R205 ;  /* 0x000000cdcc04723e */ /* 0x004fea00000010ff */
[----:B------:R-:W-:Y:S06]  /*45a0*/  STS [R237+0x22400], R4 ;  /* 0x02240004ed007388 */ /* 0x000fec0000000800 */
[----:B------:R-:W-:Y:S06]  /*45b0*/  LDSM.16.M88.4 R16, [R218+0x8000] ;  /* 0x00800000da10783b */ /* 0x000fec0000000200 */
[----:B------:R-:W1:Y:S06]  /*45c0*/  LDSM.16.M88.4 R8, [R2+0x18000] ;  /* 0x018000000208783b */ /* 0x000e6c0000000200 */
[----:B------:R-:W2:Y:S06]  /*45d0*/  LDSM.16.M88.4 R84, [R2+0x18800] ;  /* 0x018800000254783b */ /* 0x000eac0000000200 */
[----:B------:R-:W-:Y:S06]  /*45e0*/  LDSM.16.M88.4 R88, [R219+0x8000] ;  /* 0x00800000db58783b */ /* 0x000fec0000000200 */
[----:B------:R-:W4:Y:S06]  /*45f0*/  LDSM.16.M88.4 R92, [R3+0x18000] ;  /* 0x01800000035c783b */ /* 0x000f2c0000000200 */
[----:B------:R-:W4:Y:S06]  /*4600*/  LDSM.16.M88.4 R96, [R3+0x18800] ;  /* 0x018800000360783b */ /* 0x000f2c0000000200 */
[----:B------:R-:W-:Y:S06]  /*4610*/  LDSM.16.M88.4 R100, [R223+0x8000] ;  /* 0x00800000df64783b */ /* 0x000fec0000000200 */
[----:B------:R-:W4:Y:S01]  /*4620*/  LDSM.16.M88.4 R104, [R217+0x18000] ;  /* 0x01800000d968783b */ /* 0x000f220000000200 */
[C---:B-1----:R-:W-:Y:S05]  /*4630*/  HMMA.16816.F32.BF16 R4, R16.reuse, R8, RZ ;  /* 0x000000081004723c */ /* 0x042fea00000418ff */
[----:B------:R-:W-:Y:S03]  /*4640*/  LDSM.16.M88.4 R108, [R216+0x18000] ;  /* 0x01800000d86c783b */ /* 0x000fe60000000200 */
[C---:B------:R-:W-:Y:S08]  /*4650*/  HMMA.16816.F32.BF16 R8, R16.reuse, R10, RZ ;  /* 0x0000000a1008723c */ /* 0x040ff000000418ff */
[C---:B--2---:R-:W-:Y:S08]  /*4660*/  HMMA.16816.F32.BF16 R12, R16.reuse, R84, RZ ;  /* 0x00000054100c723c */ /* 0x044ff000000418ff */
[----:B------:R-:W-:Y:S01]  /*4670*/  HMMA.16816.F32.BF16 R16, R16, R86, RZ ;  /* 0x000000561010723c */ /* 0x000fe200000418ff */
[----:B------:R-:W1:Y:S07]  /*4680*/  LDSM.16.M88.4 R84, [R217+0x18800] ;  /* 0x01880000d954783b */ /* 0x000e6e0000000200 */
[C---:B----4-:R-:W-:Y:S08]  /*4690*/  HMMA.16816.F32.BF16 R4, R88.reuse, R92, R4 ;  /* 0x0000005c5804723c */ /* 0x050ff00000041804 */
[C---:B------:R-:W-:Y:S01]  /*46a0*/  HMMA.16816.F32.BF16 R8, R88.reuse, R94, R8 ;  /* 0x0000005e5808723c */ /* 0x040fe20000041808 */
[----:B------:R-:W2:Y:S07]  /*46b0*/  LDSM.16.M88.4 R92, [R222+0x8000] ;  /* 0x00800000de5c783b */ /* 0x000eae0000000200 */
        /* <DEDUP_REMOVED lines=14> */
[C---:B----4-:R-:W-:Y:S08]  /*47a0*/  HMMA.16816.F32.BF16 R12, R92.reuse, R88, R12 ;  /* 0x000000585c0c723c */ /* 0x050ff0000004180c */
[----:B------:R-:W-:Y:S01]  /*47b0*/  HMMA.16816.F32.BF16 R16, R92, R90, R16 ;  /* 0x0000005a5c10723c */ /* 0x000fe20000041810 */
[----:B------:R-:W4:Y:S06]  /*47c0*/  LDSM.16.M88.4 R88, [R3+0x1a800] ;  /* 0x01a800000358783b */ /* 0x000f2c0000000200 */
        /* <DEDUP_REMOVED lines=15> */
[C---:B---3--:R-:W-:Y:S08]  /*48c0*/  HMMA.16816.F32.BF16 R4, R92.reuse, R104, R4 ;  /* 0x000000685c04723c */ /* 0x048ff00000041804 */
        /* <DEDUP_REMOVED lines=53> */
[----:B------:R-:W4:Y:S07]  /*4c20*/  LDSM.16.M88.4 R88, [R216+0x1e800] ;  /* 0x01e80000d858783b */ /* 0x000f2e0000000200 */
[C---:B---3--:R-:W-:Y:S08]  /*4c30*/  HMMA.16816.F32.BF16 R4, R100.reuse, R104, R4 ;  /* 0x000000686404723c */ /* 0x048ff00000041804 */
[C---:B------:R-:W-:Y:S08]  /*4c40*/  HMMA.16816.F32.BF16 R8, R100.reuse, R106, R8 ;  /* 0x0000006a6408723c */ /* 0x040ff00000041808 */
[C---:B-1----:R-:W-:Y:S08]  /*4c50*/  HMMA.16816.F32.BF16 R12, R100.reuse, R84, R12 ;  /* 0x00000054640c723c */ /* 0x042ff0000004180c */
[----:B------:R-:W-:Y:S08]  /*4c60*/  HMMA.16816.F32.BF16 R16, R100, R86, R16 ;  /* 0x000000566410723c */ /* 0x000ff00000041810 */
[C---:B--2---:R-:W-:Y:S08]  /*4c70*/  HMMA.16816.F32.BF16 R4, R92.reuse, R108, R4 ;  /* 0x0000006c5c04723c */ /* 0x044ff00000041804 */
[C---:B------:R-:W-:Y:S08]  /*4c80*/  HMMA.16816.F32.BF16 R8, R92.reuse, R110, R8 ;  /* 0x0000006e5c08723c */ /* 0x040ff00000041808 */
[C---:B----4-:R-:W-:Y:S08]  /*4c90*/  HMMA.16816.F32.BF16 R12, R92.reuse, R88, R12 ;  /* 0x000000585c0c723c */ /* 0x050ff0000004180c */
[----:B------:R-:W-:Y:S04]  /*4ca0*/  HMMA.16816.F32.BF16 R16, R92, R90, R16 ;  /* 0x0000005a5c10723c */ /* 0x000fe80000041810 */
[C---:B------:R-:W-:Y:S02]  /*4cb0*/  FADD.FTZ R4, -R113.reuse, R4 ;  /* 0x0000000471047221 */ /* 0x040fe40000010100 */
[----:B------:R-:W-:Y:S02]  /*4cc0*/  FADD.FTZ R5, -R113, R5 ;  /* 0x0000000571057221 */ /* 0x000fe40000010100 */
[----:B------:R-:W-:Y:S04]  /*4cd0*/  FMUL.FTZ R84, R203, R4 ;  /* 0x00000004cb547220 */ /* 0x000fe80000410000 */
[----:B------:R-:W-:Y:S02]  /*4ce0*/  FMUL.FTZ R85, R201, R5 ;  /* 0x00000005c9557220 */ /* 0x000fe40000410000 */
[----:B------:R-:W-:Y:S02]  /*4cf0*/  FFMA.FTZ R4, -R123, R123, 1 ;  /* 0x3f8000007b047423 */ /* 0x000fe4000001017b */
[----:B------:R-:W-:Y:S02]  /*4d00*/  FFMA.FTZ R5, -R121, R121, 1 ;  /* 0x3f80000079057423 */ /* 0x000fe40000010179 */
[----:B------:R-:W-:Y:S02]  /*4d10*/  FADD.FTZ R86, -R113, R8 ;  /* 0x0000000871567221 */ /* 0x000fe40000010100 */
[----:B------:R-:W-:Y:S02]  /*4d20*/  FMUL.FTZ R8, R4, c[0x0][0x2ec] ;  /* 0x0000bb0004087a20 */ /* 0x000fe40000410000 */
[----:B------:R-:W-:Y:S02]  /*4d30*/  FMUL.FTZ R4, R5, c[0x0][0x2ec] ;  /* 0x0000bb0005047a20 */ /* 0x000fe40000410000 */
[----:B------:R-:W-:Y:S02]  /*4d40*/  FMUL.FTZ R8, R84, R8 ;  /* 0x0000000854087220 */ /* 0x000fe40000410000 */
[----:B------:R-:W-:Y:S02]  /*4d50*/  FMUL.FTZ R4, R85, R4 ;  /* 0x0000000455047220 */ /* 0x000fe40000410000 */
[----:B------:R-:W-:Y:S02]  /*4d60*/  FADD.FTZ R9, -R113, R9 ;  /* 0x0000000971097221 */ /* 0x000fe40000010100 */
[----:B------:R-:W-:Y:S01]  /*4d70*/  FFMA.FTZ R5, -R120, R120, 1 ;  /* 0x3f80000078057423 */ /* 0x000fe20000010178 */
[----:B------:R-:W-:Y:S01]  /*4d80*/  F2FP.BF16.PACK_AB R4, R4, R8 ;  /* 0x000000080404723e */ /* 0x000fe200000010ff */
[----:B------:R-:W-:Y:S02]  /*4d90*/  FMUL.FTZ R87, R198, R9 ;  /* 0x00000009c6577220 */ /* 0x000fe40000410000 */
[----:B------:R-:W-:Y:S02]  /*4da0*/  FFMA.FTZ R9, -R119, R119, 1 ;  /* 0x3f80000077097423 */ /* 0x000fe40000010177 */
[----:B------:R1:W-:Y:S01]  /*4db0*/  STS [R231+0x20000], R4 ;  /* 0x02000004e7007388 */ /* 0x0003e20000000800 */
[C---:B------:R-:W-:Y:S02]  /*4dc0*/  FADD.FTZ R16, -R113.reuse, R16 ;  /* 0x0000001071107221 */ /* 0x040fe40000010100 */
[----:B------:R-:W-:Y:S02]  /*4dd0*/  FADD.FTZ R12, -R113, R12 ;  /* 0x0000000c710c7221 */ /* 0x000fe40000010100 */
[----:B------:R-:W-:Y:S02]  /*4de0*/  FMUL.FTZ R86, R200, R86 ;  /* 0x00000056c8567220 */ /* 0x000fe40000410000 */
[----:B------:R-:W-:Y:S02]  /*4df0*/  FMUL.FTZ R5, R5, c[0x0][0x2ec] ;  /* 0x0000bb0005057a20 */ /* 0x000fe40000410000 */
[----:B------:R-:W-:Y:S02]  /*4e00*/  FMUL.FTZ R9, R9, c[0x0][0x2ec] ;  /* 0x0000bb0009097a20 */ /* 0x000fe40000410000 */
[----:B------:R-:W-:Y:S02]  /*4e10*/  FMUL.FTZ R84, R197, R16 ;  /* 0x00000010c5547220 */ /* 0x000fe40000410000 */
[----:B------:R-:W-:Y:S02]  /*4e20*/  FADD.FTZ R85, -R113, R17 ;  /* 0x0000001171557221 */ /* 0x000fe40000010100 */
[----:B------:R-:W-:Y:S02]  /*4e30*/  FMUL.FTZ R17, R202, R12 ;  /* 0x0000000cca117220 */ /* 0x000fe40000410000 */
[----:B------:R-:W-:Y:S02]  /*4e40*/  FFMA.FTZ R12, -R117, R117, 1 ;  /* 0x3f800000750c7423 */ /* 0x000fe40000010175 */
[----:B------:R-:W-:Y:S02]  /*4e50*/  FFMA.FTZ R16, -R116, R116, 1 ;  /* 0x3f80000074107423 */ /* 0x000fe40000010174 */
[----:B------:R-:W-:Y:S02]  /*4e60*/  FMUL.FTZ R5, R86, R5 ;  /* 0x0000000556057220 */ /* 0x000fe40000410000 */
[----:B------:R-:W-:Y:S02]  /*4e70*/  FMUL.FTZ R9, R87, R9 ;  /* 0x0000000957097220 */ /* 0x000fe40000410000 */
[----:B------:R-:W-:Y:S02]  /*4e80*/  FMUL.FTZ R85, R196, R85 ;  /* 0x00000055c4557220 */ /* 0x000fe40000410000 */
[----:B------:R-:W-:Y:S01]  /*4e90*/  FMUL.FTZ R12, R12, c[0x0][0x2ec] ;  /* 0x0000bb000c0c7a20 */ /* 0x000fe20000410000 */
[----:B------:R-:W-:Y:S01]  /*4ea0*/  F2FP.BF16.PACK_AB R9, R9, R5 ;  /* 0x000000050909723e */ /* 0x000fe200000010ff */
[----:B------:R-:W-:Y:S02]  /*4eb0*/  FMUL.FTZ R16, R16, c[0x0][0x2ec] ;  /* 0x0000bb0010107a20 */ /* 0x000fe40000410000 */
[----:B------:R-:W-:Y:S02]  /*4ec0*/  FMUL.FTZ R12, R84, R12 ;  /* 0x0000000c540c7220 */ /* 0x000fe40000410000 */
[----:B------:R-:W-:Y:S02]  /*4ed0*/  FMUL.FTZ R5, R85, R16 ;  /* 0x0000001055057220 */ /* 0x000fe40000410000 */
[C---:B-1----:R-:W-:Y:S02]  /*4ee0*/  FADD.FTZ R4, -R112.reuse, R7 ;  /* 0x0000000770047221 */ /* 0x042fe40000010100 */
[----:B------:R-:W-:Y:S01]  /*4ef0*/  FADD.FTZ R6, -R112, R6 ;  /* 0x0000000670067221 */ /* 0x000fe20000010100 */
[----:B------:R-:W-:Y:S01]  /*4f00*/  F2FP.BF16.PACK_AB R7, R5, R12 ;  /* 0x0000000c0507723e */ /* 0x000fe200000010ff */
[----:B------:R-:W-:Y:S02]  /*4f10*/  FMUL.FTZ R12, R209, R4 ;  /* 0x00000004d10c7220 */ /* 0x000fe40000410000 */
[----:B------:R-:W-:Y:S02]  /*4f20*/  FFMA.FTZ R4, -R131, R131, 1 ;  /* 0x3f80000083047423 */ /* 0x000fe40000010183 */
[----:B------:R-:W-:Y:S02]  /*4f30*/  FFMA.FTZ R5, -R130, R130, 1 ;  /* 0x3f80000082057423 */ /* 0x000fe40000010182 */
[----:B------:R-:W-:Y:S02]  /*4f40*/  FADD.FTZ R13, -R113, R13 ;  /* 0x0000000d710d7221 */ /* 0x000fe40000010100 */
[----:B------:R-:W-:Y:S02]  /*4f50*/  FADD.FTZ R16, -R112, R10 ;  /* 0x0000000a70107221 */ /* 0x000fe40000010100 */
[----:B------:R-:W-:Y:S02]  /*4f60*/  FMUL.FTZ R6, R211, R6 ;  /* 0x00000006d3067220 */ /* 0x000fe40000410000 */
[----:B------:R-:W-:Y:S02]  /*4f70*/  FMUL.FTZ R10, R4, c[0x0][0x2ec] ;  /* 0x0000bb00040a7a20 */ /* 0x000fe40000410000 */
[----:B------:R-:W-:Y:S02]  /*4f80*/  FMUL.FTZ R4, R5, c[0x0][0x2ec] ;  /* 0x0000bb0005047a20 */ /* 0x000fe40000410000 */
[----:B------:R-:W-:Y:S02]  /*4f90*/  FMUL.FTZ R88, R199, R13 ;  /* 0x0000000dc7587220 */ /* 0x000fe40000410000 */
[----:B------:R-:W-:Y:S02]  /*4fa0*/  FFMA.FTZ R8, -R118, R118, 1 ;  /* 0x3f80000076087423 */ /* 0x000fe40000010176 */
[----:B------:R-:W-:Y:S02]  /*4fb0*/  FFMA.FTZ R13, -R122, R122, 1 ;  /* 0x3f8000007a0d7423 */ /* 0x000fe4000001017a */
[----:B------:R-:W-:Y:S02]  /*4fc0*/  FMUL.FTZ R10, R6, R10 ;  /* 0x0000000a060a7220 */ /* 0x000fe40000410000 */
[----:B------:R-:W-:Y:S02]  /*4fd0*/  FMUL.FTZ R4, R12, R4 ;  /* 0x000000040c047220 */ /* 0x000fe40000410000 */
[----:B------:R-:W-:Y:S02]  /*4fe0*/  FMUL.FTZ R8, R8, c[0x0][0x2ec] ;  /* 0x0000bb0008087a20 */ /* 0x000fe40000410000 */
[----:B------:R-:W-:Y:S01]  /*4ff0*/  FMUL.FTZ R13, R13, c[0x0][0x2ec] ;  /* 0x0000bb000d0d7a20 */ /* 0x000fe20000410000 */
[----:B------:R-:W-:Y:S01]  /*5000*/  F2FP.BF16.PACK_AB R4, R4, R10 ;  /* 0x0000000a0404723e */ /* 0x000fe200000010ff */
[----:B------:R-:W-:Y:S02]  /*5010*/  FMUL.FTZ R8, R88, R8 ;  /* 0x0000000858087220 */ /* 0x000fe40000410000 */
[----:B------:R-:W-:Y:S02]  /*5020*/  FMUL.FTZ R13, R17, R13 ;  /* 0x0000000d110d7220 */ /* 0x000fe40000410000 */
[----:B------:R-:W-:Y:S01]  /*5030*/  FFMA.FTZ R5, -R129, R129, 1 ;  /* 0x3f80000081057423 */ /* 0x000fe20000010181 */
[----:B------:R1:W-:Y:S01]  /*5040*/  STS [R231+0x20400], R4 ;  /* 0x02040004e7007388 */ /* 0x0003e20000000800 */
[----:B------:R-:W-:Y:S01]  /*5050*/  FFMA.FTZ R6, -R128, R128, 1 ;  /* 0x3f80000080067423 */ /* 0x000fe20000010180 */
[----:B------:R-:W-:Y:S01]  /*5060*/  F2FP.BF16.PACK_AB R8, R8, R13 ;  /* 0x0000000d0808723e */ /* 0x000fe200000010ff */
[----:B------:R-:W-:Y:S02]  /*5070*/  FADD.FTZ R13, -R112, R11 ;  /* 0x0000000b700d7221 */ /* 0x000fe40000010100 */
[----:B------:R-:W-:Y:S01]  /*5080*/  FMUL.FTZ R11, R208, R16 ;  /* 0x00000010d00b7220 */ /* 0x000fe20000410000 */
[----:B------:R-:W-:Y:S01]  /*5090*/  STS [R238+0x20000], R9 ;  /* 0x02000009ee007388 */ /* 0x000fe20000000800 */
[----:B------:R-:W-:Y:S02]  /*50a0*/  FMUL.FTZ R5, R5, c[0x0][0x2ec] ;  /* 0x0000bb0005057a20 */ /* 0x000fe40000410000 */
[----:B------:R-:W-:Y:S02]  /*50b0*/  FMUL.FTZ R13, R206, R13 ;  /* 0x0000000dce0d7220 */ /* 0x000fe40000410000 */
[----:B------:R-:W-:Y:S02]  /*50c0*/  FMUL.FTZ R6, R6, c[0x0][0x2ec] ;  /* 0x0000bb0006067a20 */ /* 0x000fe40000410000 */
[C---:B------:R-:W-:Y:S02]  /*50d0*/  FADD.FTZ R14, -R112.reuse, R14 ;  /* 0x0000000e700e7221 */ /* 0x040fe40000010100 */
[----:B------:R-:W-:Y:S02]  /*50e0*/  FADD.FTZ R15, -R112, R15 ;  /* 0x0000000f700f7221 */ /* 0x000fe40000010100 */
[----:B------:R-:W-:Y:S02]  /*50f0*/  FMUL.FTZ R5, R11, R5 ;  /* 0x000000050b057220 */ /* 0x000fe40000410000 */
[----:B------:R-:W-:Y:S02]  /*5100*/  FFMA.FTZ R11, -R127, R127, 1 ;  /* 0x3f8000007f0b7423 */ /* 0x000fe4000001017f */
[----:B------:R-:W-:Y:S02]  /*5110*/  FFMA.FTZ R10, -R126, R126, 1 ;  /* 0x3f8000007e0a7423 */ /* 0x000fe4000001017e */
[----:B------:R-:W-:Y:S02]  /*5120*/  FMUL.FTZ R6, R13, R6 ;  /* 0x000000060d067220 */ /* 0x000fe40000410000 */
[----:B------:R-:W-:Y:S02]  /*5130*/  FMUL.FTZ R16, R210, R14 ;  /* 0x0000000ed2107220 */ /* 0x000fe40000410000 */
[----:B------:R-:W-:Y:S01]  /*5140*/  FMUL.FTZ R17, R207, R15 ;  /* 0x0000000fcf117220 */ /* 0x000fe20000410000 */
[----:B------:R-:W-:Y:S01]  /*5150*/  F2FP.BF16.PACK_AB R6, R6, R5 ;  /* 0x000000050606723e */ /* 0x000fe200000010ff */
[----:B------:R-:W-:Y:S02]  /*5160*/  FMUL.FTZ R11, R11, c[0x0][0x2ec] ;  /* 0x0000bb000b0b7a20 */ /* 0x000fe40000410000 */
[----:B------:R-:W-:Y:S02]  /*5170*/  FMUL.FTZ R10, R10, c[0x0][0x2ec] ;  /* 0x0000bb000a0a7a20 */ /* 0x000fe40000410000 */
[C---:B------:R-:W-:Y:S01]  /*5180*/  FADD.FTZ R18, -R112.reuse, R18 ;  /* 0x0000001270127221 */ /* 0x040fe20000010100 */
[----:B------:R-:W-:Y:S01]  /*5190*/  STS [R238+0x20400], R6 ;  /* 0x02040006ee007388 */ /* 0x000fe20000000800 */
[----:B------:R-:W-:Y:S02]  /*51a0*/  FADD.FTZ R19, -R112, R19 ;  /* 0x0000001370137221 */ /* 0x000fe40000010100 */
[----:B------:R-:W-:Y:S02]  /*51b0*/  FFMA.FTZ R13, -R125, R125, 1 ;  /* 0x3f8000007d0d7423 */ /* 0x000fe4000001017d */
[----:B------:R-:W-:Y:S01]  /*51c0*/  FFMA.FTZ R12, -R124, R124, 1 ;  /* 0x3f8000007c0c7423 */ /* 0x000fe2000001017c */
[----:B------:R-:W-:Y:S01]  /*51d0*/  STS [R236+0x20000], R8 ;  /* 0x02000008ec007388 */ /* 0x000fe20000000800 */
[----:B------:R-:W-:Y:S02]  /*51e0*/  FMUL.FTZ R11, R16, R11 ;  /* 0x0000000b100b7220 */ /* 0x000fe40000410000 */
[----:B------:R-:W-:Y:S02]  /*51f0*/  FMUL.FTZ R10, R17, R10 ;  /* 0x0000000a110a7220 */ /* 0x000fe40000410000 */
[----:B------:R-:W-:Y:S02]  /*5200*/  FMUL.FTZ R14, R205, R18 ;  /* 0x00000012cd0e7220 */ /* 0x000fe40000410000 */
[----:B------:R-:W-:Y:S01]  /*5210*/  FMUL.FTZ R15, R204, R19 ;  /* 0x00000013cc0f7220 */ /* 0x000fe20000410000 */
[----:B------:R-:W-:Y:S01]  /*5220*/  F2FP.BF16.PACK_AB R5, R10, R11 ;  /* 0x0000000b0a05723e */ /* 0x000fe200000010ff */
[----:B------:R-:W-:Y:S02]  /*5230*/  FMUL.FTZ R13, R13, c[0x0][0x2ec] ;  /* 0x0000bb000d0d7a20 */ /* 0x000fe40000410000 */
[----:B------:R-:W-:Y:S02]  /*5240*/  FMUL.FTZ R12, R12, c[0x0][0x2ec] ;  /* 0x0000bb000c0c7a20 */ /* 0x000fe40000410000 */
[----:B------:R-:W-:Y:S01]  /*5250*/  FMUL.FTZ R13, R14, R13 ;  /* 0x0000000d0e0d7220 */ /* 0x000fe20000410000 */
[----:B------:R-:W-:Y:S01]  /*5260*/  STS [R236+0x20400], R5 ;  /* 0x02040005ec007388 */ /* 0x000fe20000000800 */
[----:B------:R-:W-:Y:S05]  /*5270*/  FMUL.FTZ R12, R15, R12 ;  /* 0x0000000c0f0c7220 */ /* 0x000fea0000410000 */
[----:B-1----:R-:W-:Y:S01]  /*5280*/  F2FP.BF16.PACK_AB R4, R12, R13 ;  /* 0x0000000d0c04723e */ /* 0x002fe200000010ff */
        /* <DEDUP_REMOVED lines=114> */
.L_x_596:
        /* <DEDUP_REMOVED lines=420> */
.L_x_597:
        /* <DEDUP_REMOVED lines=218> */
.L_x_599:
        /* <DEDUP_REMOVED lines=18> */
.L_x_600:
        /* <DEDUP_REMOVED lines=52> */
.L_x_602:
[----:B--23--:R-:W-:Y:S05]  /*85f0*/  BSYNC B0 ;  /* 0x0000000000007941 */ /* 0x00cfea0003800000 */
.L_x_601:
        /* <DEDUP_REMOVED lines=17> */
.L_x_604:
[----:B------:R-:W-:Y:S05]  /*8710*/  BSYNC B0 ;  /* 0x0000000000007941 */ /* 0x000fea0003800000 */
.L_x_603:
        /* <DEDUP_REMOVED lines=27> */
.L_x_606:
[----:B------:R-:W-:Y:S05]  /*88d0*/  BSYNC B0 ;  /* 0x0000000000007941 */ /* 0x000fea0003800000 */
.L_x_605:
        /* <DEDUP_REMOVED lines=14> */
.L_x_595:
[----:B------:R-:W-:Y:S05]  /*89c0*/  BSYNC B1 ;  /* 0x0000000000017941 */ /* 0x000fea0003800000 */
.L_x_581:
        /* <DEDUP_REMOVED lines=11> */
.L_x_607:
[----:B------:R-:W-:Y:S05]  /*8a80*/  EXIT ;  /* 0x000000000000794d */ /* 0x000fea0003800000 */
.L_x_609:
        /* <DEDUP_REMOVED lines=15> */
.L_x_1034:


//--------------------- .text._ZN5flash44flash_bwd_dq_dk_dv_loop_seqk_parallel_kernelI23Flash_bwd_kernel_traitsILi256ELi64ELi64ELi8ELi4ELi2ELi2ELb0ELb1EN7cutlass10bfloat16_tE19Flash_kernel_traitsILi256ELi64ELi64ELi8ES3_EELb1ELb1ELb0ELb1ELb0ELb0ELb0EEEvNS_16Flash_bwd_paramsE --------------------------
	.section	.text._ZN5flash44flash_bwd_dq_dk_dv_loop_seqk_parallel_kernelI23Flash_bwd_kernel_traitsILi256ELi64ELi64ELi8ELi4ELi2ELi2ELb0ELb1EN7cutlass10bfloat16_tE19Flash_kernel_traitsILi256ELi64ELi64ELi8ES3_EELb1ELb1ELb0ELb1ELb0ELb0ELb0EEEvNS_16Flash_bwd_paramsE,"ax",@progbits
	.sectioninfo	@"SHI_REGISTERS=255"
	.align	128
        .global         _ZN5flash44flash_bwd_dq_dk_dv_loop_seqk_parallel_kernelI23Flash_bwd_kernel_traitsILi256ELi64ELi64ELi8ELi4ELi2ELi2ELb0ELb1EN7cutlass10bfloat16_tE19Flash_kernel_traitsILi256ELi64ELi64ELi8ES3_EELb1ELb1ELb0ELb1ELb0ELb0ELb0EEEvNS_16Flash_bwd_paramsE
        .type           _ZN5flash44flash_bwd_dq_dk_dv_loop_seqk_parallel_kernelI23Flash_bwd_kernel_traitsILi256ELi64ELi64ELi8ELi4ELi2ELi2ELb0ELb1EN7cutlass10bfloat16_tE19Flash_kernel_traitsILi256ELi64ELi64ELi8ES3_EELb1ELb1ELb0ELb1ELb0ELb0ELb0EEEvNS_16Flash_bwd_paramsE,@function
        .size           _ZN5flash44flash_bwd_dq_dk_dv_loop_seqk_parallel_kernelI23Flash_bwd_kernel_traitsILi256ELi64ELi64ELi8ELi4ELi2ELi2ELb0ELb1EN7cutlass10bfloat16_tE19Flash_kernel_traitsILi256ELi64ELi64ELi8ES3_EELb1ELb1ELb0ELb1ELb0ELb0ELb0EEEvNS_16Flash_bwd_paramsE,(.L_x_1035 - _ZN5flash44flash_bwd_dq_dk_dv_loop_seqk_parallel_kernelI23Flash_bwd_kernel_traitsILi256ELi64ELi64ELi8ELi4ELi2ELi2ELb0ELb1EN7cutlass10bfloat16_tE19Flash_kernel_traitsILi256ELi64ELi64ELi8ES3_EELb1ELb1ELb0ELb1ELb0ELb0ELb0EEEvNS_16Flash_bwd_paramsE)
        .other          _ZN5flash44flash_bwd_dq_dk_dv_loop_seqk_parallel_kernelI23Flash_bwd_kernel_traitsILi256ELi64ELi64ELi8ELi4ELi2ELi2ELb0ELb1EN7cutlass10bfloat16_tE19Flash_kernel_traitsILi256ELi64ELi64ELi8ES3_EELb1ELb1ELb0ELb1ELb0ELb0ELb0EEEvNS_16Flash_bwd_paramsE,@"STO_CUDA_ENTRY STV_DEFAULT"
_ZN5flash44flash_bwd_dq_dk_dv_loop_seqk_parallel_kernelI23Flash_bwd_kernel_traitsILi256ELi64ELi64ELi8ELi4ELi2ELi2ELb0ELb1EN7cutlass10bfloat16_tE19Flash_kernel_traitsILi256ELi64ELi64ELi8ES3_EELb1ELb1ELb0ELb1ELb0ELb0ELb0EEEvNS_16Flash_bwd_paramsE:
.text._ZN5flash44flash_bwd_dq_dk_dv_loop_seqk_parallel_kernelI23Flash_bwd_kernel_traitsILi256ELi64ELi64ELi8ELi4ELi2ELi2ELb0ELb1EN7cutlass10bfloat16_tE19Flash_kernel_traitsILi256ELi64ELi64ELi8ES3_EELb1ELb1ELb0ELb1ELb0ELb0ELb0EEEvNS_16Flash_bwd_paramsE:
        /* <DEDUP_REMOVED lines=29> */
[----:B--2---:R-:W-:-:S02]  /*01d0*/  UIMAD.WIDE.U32 UR44, UR34, UR15, URZ ;  /* 0x0000000f222c72a5 */ /* 0x004fc4000f8e003f */
[----:B------:R-:W-:Y:S01]  /*01e0*/  USHF.L.U32 UR15, UR34, 0x7, URZ ;  /* 0x00000007220f7899 */ /* 0x000fe2000800063f */
[CC--:B------:R-:W-:Y:S01]  /*01f0*/  LEA.HI R0, R5.reuse, R6.reuse, RZ, 0x5 ;  /* 0x0000000605007211 */ /* 0x0c0fe200078f28ff */
[----:B------:R-:W-:Y:S01]  /*0200*/  UIMAD.WIDE UR38, UR47, UR38, URZ ;  /* 0x000000262f2672a5 */ /* 0x000fe2000f8e023f */
[CC--:B------:R-:W-:Y:S01]  /*0210*/  LEA.HI R10, R5.reuse, R6.reuse, RZ, 0x3 ;  /* 0x00000006050a7211 */ /* 0x0c0fe200078f18ff */
[----:B------:R-:W-:Y:S01]  /*0220*/  UIMAD UR57, UR7, UR6, UR57 ;  /* 0x00000006073972a4 */ /* 0x000fe2000f8e0239 */
[CC--:B------:R-:W-:Y:S01]  /*0230*/  LEA.HI R3, R5.reuse, R6.reuse, RZ, 0x4 ;  /* 0x0000000605037211 */ /* 0x0c0fe200078f20ff */
[----:B---3--:R-:W-:Y:S01]  /*0240*/  UIMAD UR48, UR35, UR47, URZ ;  /* 0x0000002f233072a4 */ /* 0x008fe2000f8e023f */
[CC--:B------:R-:W-:Y:S01]  /*0250*/  LEA.HI R13, R5.reuse, R6.reuse, RZ, 0x7 ;  /* 0x00000006050d7211 */ /* 0x0c0fe200078f38ff */
[----:B------:R-:W-:Y:S01]  /*0260*/  UIMAD UR47, UR47, UR12, URZ ;  /* 0x0000000c2f2f72a4 */ /* 0x000fe2000f8e023f */
[CC--:B------:R-:W-:Y:S01]  /*0270*/  LEA.HI R14, R5.reuse, R6.reuse, RZ, 0x6 ;  /* 0x00000006050e7211 */ /* 0x0c0fe200078f30ff */
[----:B------:R-:W-:Y:S01]  /*0280*/  UIMAD UR6, UR34, UR13, UR35 ;  /* 0x0000000d220672a4 */ /* 0x000fe2000f8e0223 */
[----:B------:R-:W-:Y:S01]  /*0290*/  LEA.HI R5, R5, R6, RZ, 0x2 ;  /* 0x0000000605057211 */ /* 0x000fe200078f10ff */
[----:B------:R-:W-:Y:S01]  /*02a0*/  ULDC UR14, c[0x0][0x1c0] ;  /* 0x00007000000e7ab9 */ /* 0x000fe20000000800 */
[----:B------:R-:W-:Y:S01]  /*02b0*/  LOP3.LUT R2, R0, 0xffffffe0, RZ, 0xc0, !PT ;  /* 0xffffffe000027812 */ /* 0x000fe200078ec0ff */
[----:B------:R-:W-:Y:S01]  /*02c0*/  ULDC UR11, c[0x0][0x1c0] ;  /* 0x00007000000b7ab9 */ /* 0x000fe20000000800 */
[----:B------:R-:W-:Y:S01]  /*02d0*/  LOP3.LUT R4, R5, 0x7ffffffc, RZ, 0xc0, !PT ;  /* 0x7ffffffc05047812 */ /* 0x000fe200078ec0ff */
[----:B------:R-:W-:Y:S01]  /*02e0*/  UIMAD UR54, UR8, UR34, URZ ;  /* 0x00000022083672a4 */ /* 0x000fe2000f8e023f */
        /* <DEDUP_REMOVED lines=11> */
[----:B------:R-:W-:Y:S01]  /*03a0*/  UIMAD UR7, UR34, UR11, UR35 ;  /* 0x0000000b220772a4 */ /* 0x000fe2000f8e0223 */
[----:B------:R-:W-:Y:S01]  /*03b0*/  LEA.HI R3, R3, R4, RZ, 0x1 ;  /* 0x0000000403037211 */ /* 0x000fe200078f08ff */
[----:B------:R-:W-:Y:S01]  /*03c0*/  @!UP5 UIMAD UR8, UR34, UR14, UR35 ;  /* 0x0000000e2208d2a4 */ /* 0x000fe2000f8e0223 */
[----:B------:R-:W-:Y:S01]  /*03d0*/  LOP3.LUT R0, R0, 0xfffffffe, RZ, 0xc0, !PT ;  /* 0xfffffffe00007812 */ /* 0x000fe200078ec0ff */
[----:B------:R-:W-:Y:S01]  /*03e0*/  USHF.L.U32 UR46, UR47, 0x6, URZ ;  /* 0x000000062f2e7899 */ /* 0x000fe2000800063f */
[----:B------:R-:W-:Y:S01]  /*03f0*/  LOP3.LUT R3, R3, 0xfffffffe, RZ, 0xc0, !PT ;  /* 0xfffffffe03037812 */ /* 0x000fe200078ec0ff */
[----:B------:R-:W-:Y:S01]  /*0400*/  USHF.L.U32 UR41, UR6, 0x5, URZ ;  /* 0x0000000506297899 */ /* 0x000fe2000800063f */
[----:B------:R-:W-:Y:S01]  /*0410*/  LEA.HI R6, R6, R2, RZ, 0x2 ;  /* 0x0000000206067211 */ /* 0x000fe200078f10ff */
[----:B------:R-:W-:Y:S01]  /*0420*/  IMAD.IADD R224, R2, 0x1, -R0 ;  /* 0x0000000102e07824 */ /* 0x000fe200078e0a00 */
[----:B------:R-:W-:Y:S01]  /*0430*/  SHF.R.S32.HI R0, RZ, 0x1f, R5 ;  /* 0x0000001fff007819 */ /* 0x000fe20000011405 */
[----:B------:R-:W-:Y:S01]  /*0440*/  IMAD.IADD R11, R4, 0x1, -R3 ;  /* 0x00000001040b7824 */ /* 0x000fe200078e0a03 */
[----:B------:R-:W-:Y:S01]  /*0450*/  SHF.R.S32.HI R3, RZ, 0x2, R5 ;  /* 0x00000002ff037819 */ /* 0x000fe20000011405 */
[----:B------:R-:W-:Y:S01]  /*0460*/  ULDC UR51, c[0x0][0x214] ;  /* 0x0000850000337ab9 */ /* 0x000fe20000000800 */
[----:B------:R-:W-:Y:S01]  /*0470*/  LOP3.LUT R6, R6, 0xfffffffc, RZ, 0xc0, !PT ;  /* 0xfffffffc06067812 */ /* 0x000fe200078ec0ff */
[----:B------:R-:W-:Y:S01]  /*0480*/  IMAD.SHL.U32 R221, R11, 0x200, RZ ;  /* 0x000002000bdd7824 */ /* 0x000fe200078e00ff */
[----:B------:R-:W-:Y:S01]  /*0490*/  LEA.HI R0, R0, R3, RZ, 0x3 ;  /* 0x0000000300007211 */ /* 0x000fe200078f18ff */
[----:B------:R-:W-:Y:S01]  /*04a0*/  ULDC UR58, c[0x0][0x1c8] ;  /* 0x00007200003a7ab9 */ /* 0x000fe20000000800 */
[----:B------:R-:W-:Y:S01]  /*04b0*/  SHF.R.S32.HI R12, RZ, 0x3, R10 ;  /* 0x00000003ff0c7819 */ /* 0x000fe2000001140a */
[----:B------:R-:W-:Y:S01]  /*04c0*/  IMAD.IADD R16, R2, 0x1, -R6 ;  /* 0x0000000102107824 */ /* 0x000fe200078e0a06 */
[----:B------:R-:W-:Y:S01]  /*04d0*/  LOP3.LUT R0, R0, 0xfffffff8, RZ, 0xc0, !PT ;  /* 0xfffffff800007812 */ /* 0x000fe200078ec0ff */
[----:B------:R-:W-:Y:S01]  /*04e0*/  ULDC.U8 UR10, c[0x0][0x3d0] ;  /* 0x0000f400000a7ab9 */ /* 0x000fe20000000000 */
[----:B------:R-:W-:Y:S01]  /*04f0*/  SHF.R.S32.HI R5, RZ, 0x1f, R8 ;  /* 0x0000001fff057819 */ /* 0x000fe20000011408 */
[----:B------:R-:W-:Y:S01]  /*0500*/  IMAD.SHL.U32 R2, R12, 0x40, RZ ;  /* 0x000000400c027824 */ /* 0x000fe200078e00ff */
[----:B------:R-:W-:Y:S01]  /*0510*/  SHF.R.S32.HI R6, RZ, 0x7, R13 ;  /* 0x00000007ff067819 */ /* 0x000fe2000001140d */
[----:B------:R-:W-:Y:S01]  /*0520*/  IMAD.IADD R4, R3, 0x1, -R0 ;  /* 0x0000000103047824 */ /* 0x000fe200078e0a00 */
[----:B------:R-:W-:Y:S01]  /*0530*/  SHF.R.S32.HI R3, RZ, 0x1f, R9 ;  /* 0x0000001fff037819 */ /* 0x000fe20000011409 */
[----:B------:R1:W-:Y:S01]  /*0540*/  STL [R1+0x48], R16 ;  /* 0x0000481001007387 */ /* 0x0003e20000100800 */
[----:B------:R-:W-:Y:S01]  /*0550*/  LOP3.LUT R0, R2, 0x1c0, RZ, 0xc0, !PT ;  /* 0x000001c002007812 */ /* 0x000fe200078ec0ff */
[----:B------:R-:W-:Y:S01]  /*0560*/  ULDC UR52, c[0x0][0x224] ;  /* 0x0000890000347ab9 */ /* 0x000fe20000000800 */
[----:B------:R-:W-:Y:S01]  /*0570*/  LEA.HI R12, R5, R8, RZ, 0x3 ;  /* 0x00000008050c7211 */ /* 0x000fe200078f18ff */
[----:B------:R-:W-:Y:S01]  /*0580*/  @UP5 UIMAD UR56, UR34, UR51, URZ ;  /* 0x00000033223852a4 */ /* 0x000fe2000f8e023f */
[----:B------:R-:W-:Y:S01]  /*0590*/  LOP3.LUT R2, R0, 0x38, R236, 0xf8, !PT ;  /* 0x0000003800027812 */ /* 0x000fe200078ef8ec */
[----:B------:R-:W-:Y:S01]  /*05a0*/  UMOV UR40, URZ ;  /* 0x0000003f00287c82 */ /* 0x000fe20008000000 */
[----:B------:R-:W-:Y:S01]  /*05b0*/  SHF.R.U32.HI R0, RZ, 0x3, R0 ;  /* 0x00000003ff007819 */ /* 0x000fe20000011600 */
[----:B------:R-:W-:Y:S01]  /*05c0*/  ULDC.64 UR4, c[0x0][0x118] ;  /* 0x0000460000047ab9 */ /* 0x000fe20000000a00 */
[----:B------:R-:W-:Y:S01]  /*05d0*/  LEA.HI R235, R3, R9, RZ, 0x2 ;  /* 0x0000000903eb7211 */ /* 0x000fe200078f10ff */
[----:B------:R-:W-:Y:S01]  /*05e0*/  IMAD.U32 R3, RZ, RZ, UR15 ;  /* 0x0000000fff037e24 */ /* 0x000fe2000f8e00ff */
[----:B------:R-:W-:Y:S01]  /*05f0*/  LOP3.LUT R9, R2, R0, RZ, 0x3c, !PT ;  /* 0x0000000002097212 */ /* 0x000fe200078e3cff */
[----:B------:R-:W-:Y:S01]  /*0600*/  IMAD.SHL.U32 R0, R7, 0x40, RZ ;  /* 0x0000004007007824 */ /* 0x000fe200078e00ff */
[----:B------:R-:W-:Y:S01]  /*0610*/  LOP3.LUT R2, R12, 0xfffffff8, RZ, 0xc0, !PT ;  /* 0xfffffff80c027812 */ /* 0x000fe200078ec0ff */
[----:B------:R-:W-:Y:S01]  /*0620*/  ULOP3.LUT UR58, UR35, UR58, URZ, 0x3c, !UPT ;  /* 0x0000003a233a7292 */ /* 0x000fe2000f8e3c3f */
[----:B------:R-:W-:Y:S01]  /*0630*/  LOP3.LUT R3, R4, 0x1, RZ, 0xc0, !PT ;  /* 0x0000000104037812 */ /* 0x000fe200078ec0ff */
[----:B------:R-:W-:Y:S01]  /*0640*/  UISETP.NE.AND UP6, UPT, UR10, URZ, UPT ;  /* 0x0000003f0a00728c */ /* 0x000fe2000bfc5270 */
[----:B------:R-:W-:Y:S01]  /*0650*/  LOP3.LUT R0, R0, 0x1c0, RZ, 0xc0, !PT ;  /* 0x000001c000007812 */ /* 0x000fe200078ec0ff */
[----:B------:R-:W-:Y:S01]  /*0660*/  IMAD.IADD R8, R8, 0x1, -R2 ;  /* 0x0000000108087824 */ /* 0x000fe200078e0a02 */
[----:B------:R-:W-:Y:S01]  /*0670*/  ISETP.NE.U32.AND P0, PT, R3, 0x1, PT ;  /* 0x000000010300780c */ /* 0x000fe20003f05070 */
[----:B------:R-:W-:Y:S01]  /*0680*/  IMAD.SHL.U32 R2, R224, 0x10, RZ ;  /* 0x00000010e0027824 */ /* 0x000fe200078e00ff */
[----:B------:R-:W-:Y:S01]  /*0690*/  LOP3.LUT R216, R0, 0x8, R10, 0xf8, !PT ;  /* 0x0000000800d87812 */ /* 0x000fe200078ef80a */
[----:B------:R-:W-:Y:S01]  /*06a0*/  IMAD.SHL.U32 R3, R4, 0x40, RZ ;  /* 0x0000004004037824 */ /* 0x000fe200078e00ff */
[----:B------:R-:W-:Y:S01]  /*06b0*/  LOP3.LUT P4, RZ, R7, 0x4, RZ, 0xc0, !PT ;  /* 0x0000000407ff7812 */ /* 0x000fe2000788c0ff */
[----:B------:R-:W-:Y:S01]  /*06c0*/  USHF.R.S32.HI UR59, URZ, 0x1f, UR35 ;  /* 0x0000001f3f3b7899 */ /* 0x000fe20008011423 */
[----:B------:R-:W-:Y:S01]  /*06d0*/  LOP3.LUT R5, R0, 0x10, R2, 0xf8, !PT ;  /* 0x0000001000057812 */ /* 0x000fe200078ef802 */
[----:B------:R-:W-:Y:S01]  /*06e0*/  IMAD R2, R6, 0x800, R221 ;  /* 0x0000080006027824 */ /* 0x000fe200078e02dd */
[----:B------:R-:W-:Y:S01]  /*06f0*/  SHF.R.U32.HI R0, RZ, 0x3, R0 ;  /* 0x00000003ff007819 */ /* 0x000fe20000011600 */
[----:B------:R-:W-:Y:S01]  /*0700*/  USHF.R.S32.HI UR61, URZ, 0x1f, UR34 ;  /* 0x0000001f3f3d7899 */ /* 0x000fe20008011422 */
[----:B------:R-:W-:Y:S01]  /*0710*/  LOP3.LUT R5, R5, 0x8, R10, 0xf8, !PT ;  /* 0x0000000805057812 */ /* 0x000fe200078ef80a */
[----:B------:R-:W-:Y:S01]  /*0720*/  USHF.R.S32.HI UR60, URZ, 0x1f, UR35 ;  /* 0x0000001f3f3c7899 */ /* 0x000fe20008011423 */
[----:B------:R-:W-:Y:S01]  /*0730*/  LOP3.LUT R216, R216, R0, RZ, 0x3c, !PT ;  /* 0x00000000d8d87212 */ /* 0x000fe200078e3cff */
[----:B------:R-:W-:Y:S01]  /*0740*/  UIMAD.WIDE.U32 UR42, UR38, UR44, URZ ;  /* 0x0000002c262a72a5 */ /* 0x000fe2000f8e003f */
[----:B------:R-:W-:Y:S01]  /*0750*/  LOP3.LUT P3, RZ, R7, 0x2, RZ, 0xc0, !PT ;  /* 0x0000000207ff7812 */ /* 0x000fe2000786c0ff */
[----:B------:R-:W-:Y:S01]  /*0760*/  UIMAD UR53, UR39, UR44, URZ ;  /* 0x0000002c273572a4 */ /* 0x000fe2000f8e023f */
        /* <DEDUP_REMOVED lines=15> */
[----:B------:R-:W-:Y:S01]  /*0860*/  USHF.R.S32.HI UR55, URZ, 0x1f, UR48 ;  /* 0x0000001f3f377899 */ /* 0x000fe20008011430 */
[----:B------:R-:W-:Y:S01]  /*0870*/  SEL R220, R222, 0xffffffc0, !P4 ;  /* 0xffffffc0dedc7807 */ /* 0x000fe20006000000 */
[----:B------:R-:W-:Y:S01]  /*0880*/  UIMAD UR52, UR7, UR52, URZ ;  /* 0x00000034073472a4 */ /* 0x000fe2000f8e023f */
[----:B------:R-:W-:Y:S01]  /*0890*/  LOP3.LUT R7, R2, 0x20, R4, 0xf8, !PT ;  /* 0x0000002002077812 */ /* 0x000fe200078ef804 */
[----:B------:R-:W-:Y:S01]  /*08a0*/  @!UP5 UIMAD UR51, UR8, UR51, URZ ;  /* 0x000000330833d2a4 */ /* 0x000fe2000f8e023f */
[----:B------:R-:W-:Y:S01]  /*08b0*/  LOP3.LUT R4, R0, 0x20, R5, 0xf8, !PT ;  /* 0x0000002000047812 */ /* 0x000fe200078ef805 */
[----:B------:R-:W-:Y:S01]  /*08c0*/  IMAD.SHL.U32 R5, R8, 0x40, RZ ;  /* 0x0000004008057824 */ /* 0x000fe200078e00ff */
[----:B------:R-:W-:Y:S01]  /*08d0*/  LOP3.LUT R6, R3, R0, R2, 0x1e, !PT ;  /* 0x0000000003067212 */ /* 0x000fe200078e1e02 */
[----:B------:R-:W-:Y:S01]  /*08e0*/  IMAD.SHL.U32 R0, R15, 0x2, RZ ;  /* 0x000000020f007824 */ /* 0x000fe200078e00ff */
[----:B------:R-:W-:Y:S01]  /*08f0*/  LOP3.LUT R3, R4, R3, RZ, 0x3c, !PT ;  /* 0x0000000304037212 */ /* 0x000fe200078e3cff */
[----:B------:R-:W-:Y:S01]  /*0900*/  USHF.R.S32.HI UR50, URZ, 0x1f, UR46 ;  /* 0x0000001f3f327899 */ /* 0x000fe2000801142e */
        /* <DEDUP_REMOVED lines=22> */
[----:B------:R-:W-:Y:S01]  /*0a70*/  @P1 IADD3 R239, R238, -0x20, RZ ;  /* 0xffffffe0eeef1810 */ /* 0x000fe20007ffe0ff */
[----:B------:R-:W-:Y:S01]  /*0a80*/  IMAD R224, R224, 0x400, R0 ;  /* 0x00000400e0e07824 */ /* 0x000fe200078e0200 */
[----:B------:R-:W-:Y:S01]  /*0a90*/  LOP3.LUT R0, R5, R0, RZ, 0xfc, !PT ;  /* 0x0000000005007212 */ /* 0x000fe200078efcff */
[----:B------:R-:W-:Y:S01]  /*0aa0*/  IMAD.IADD R218, R218, 0x1, R2 ;  /* 0x00000001dada7824 */ /* 0x000fe200078e0202 */
[----:B------:R-:W-:Y:S01]  /*0ab0*/  LEA R5, R6, 0x10000, 0x1 ;  /* 0x0001000006057811 */ /* 0x000fe200078e08ff */
[----:B------:R-:W-:Y:S01]  /*0ac0*/  IMAD.IADD R224, R2, 0x1, R224 ;  /* 0x0000000102e07824 */ /* 0x000fe200078e02e0 */
[----:B------:R-:W-:Y:S01]  /*0ad0*/  SEL R2, R226, 0xffffffe0, !P3 ;  /* 0xffffffe0e2027807 */ /* 0x000fe20005800000 */
[----:B------:R-:W-:Y:S01]  /*0ae0*/  IMAD.SHL.U32 R218, R218, 0x2, RZ ;  /* 0x00000002dada7824 */ /* 0x000fe200078e00ff */
[C---:B------:R-:W-:Y:S01]  /*0af0*/  IADD3 R4, R5.reuse, 0x40, RZ ;  /* 0x0000004005047810 */ /* 0x040fe20007ffe0ff */
[----:B------:R1:W-:Y:S01]  /*0b00*/  STL [R1+0x34], R5 ;  /* 0x0000340501007387 */ /* 0x0003e20000100800 */
[----:B------:R-:W-:Y:S01]  /*0b10*/  @P2 IADD3 R4, R5, -0x40, RZ ;  /* 0xffffffc005042810 */ /* 0x000fe20007ffe0ff */
[----:B------:R-:W-:Y:S01]  /*0b20*/  IMAD R2, R216, 0x2, R2 ;  /* 0x00000002d8027824 */ /* 0x000fe200078e0202 */
[----:B------:R-:W-:Y:S01]  /*0b30*/  SEL R226, R226, 0xffffffe0, !P5 ;  /* 0xffffffe0e2e27807 */ /* 0x000fe20006800000 */
[----:B------:R-:W-:Y:S01]  /*0b40*/  IMAD R216, R216, 0x2, R220 ;  /* 0x00000002d8d87824 */ /* 0x000fe200078e02dc */
[----:B------:R-:W-:Y:S01]  /*0b50*/  LEA R224, R224, 0x20000, 0x1 ;  /* 0x00020000e0e07811 */ /* 0x000fe200078e08ff */
[----:B------:R1:W-:Y:S01]  /*0b60*/  STL [R1+0x38], R4 ;  /* 0x0000380401007387 */ /* 0x0003e20000100800 */
[----:B------:R-:W-:Y:S01]  /*0b70*/  IMAD.IADD R3, R220, 0x1, R2 ;  /* 0x00000001dc037824 */ /* 0x000fe200078e0202 */
[----:B------:R-:W-:Y:S01]  /*0b80*/  IADD3 R244, R236, 0x80, RZ ;  /* 0x00000080ecf47810 */ /* 0x000fe20007ffe0ff */
[----:B------:R-:W-:Y:S01]  /*0b90*/  IMAD.IADD R219, R218, 0x1, R226 ;  /* 0x00000001dadb7824 */ /* 0x000fe200078e02e2 */
[----:B------:R-:W-:Y:S01]  /*0ba0*/  IADD3 R246, R236, 0xc0, RZ ;  /* 0x000000c0ecf67810 */ /* 0x000fe20007ffe0ff */
[----:B------:R-:W-:-:S02]  /*0bb0*/  IMAD.IADD R225, R222, 0x1, R224 ;  /* 0x00000001dee17824 */ /* 0x000fc400078e02e0 */
[C---:B------:R-:W-:Y:S02]  /*0bc0*/  IMAD R220, R221.reuse, 0x2, R220 ;  /* 0x00000002dddc7824 */ /* 0x040fe400078e02dc */
[----:B------:R-:W-:Y:S02]  /*0bd0*/  IMAD.IADD R223, R218, 0x1, R222 ;  /* 0x00000001dadf7824 */ /* 0x000fe400078e02de */
[----:B------:R-:W-:Y:S02]  /*0be0*/  IMAD.IADD R227, R226, 0x1, R224 ;  /* 0x00000001e2e37824 */ /* 0x000fe400078e02e0 */
[----:B------:R-:W-:Y:S02]  /*0bf0*/  IMAD.SHL.U32 R221, R221, 0x2, RZ ;  /* 0x00000002dddd7824 */ /* 0x000fe400078e00ff */
[----:B------:R-:W-:Y:S02]  /*0c00*/  IMAD.SHL.U32 R0, R0, 0x2, RZ ;  /* 0x0000000200007824 */ /* 0x000fe400078e00ff */
[----:B------:R-:W-:-:S02]  /*0c10*/  IMAD.IADD R240, R240, 0x1, R239 ;  /* 0x00000001f0f07824 */ /* 0x000fc400078e02ef */
[----:B------:R-:W-:Y:S02]  /*0c20*/  IMAD.IADD R222, R219, 0x1, R222 ;  /* 0x00000001dbde7824 */ /* 0x000fe400078e02de */
[----:B------:R-:W-:Y:S02]  /*0c30*/  IMAD.IADD R226, R226, 0x1, R225 ;  /* 0x00000001e2e27824 */ /* 0x000fe400078e02e1 */
.L_x_654:
[----:B------:R-:W-:Y:S02]  /*0c40*/  ULDC.64 UR6, c[0x0][0x240] ;  /* 0x0000900000067ab9 */ /* 0x000fe40000000a00 */
[----:B------:R-:W-:Y:S02]  /*0c50*/  ULDC.64 UR10, c[0x0][0x250] ;  /* 0x00009400000a7ab9 */ /* 0x000fe40000000a00 */
[----:B------:R-:W-:Y:S02]  /*0c60*/  UISETP.NE.U32.AND UP1, UPT, URZ, UR6, UPT ;  /* 0x000000063f00728c */ /* 0x000fe4000bf25070 */
[----:B------:R-:W-:Y:S02]  /*0c70*/  UISETP.NE.U32.AND UP3, UPT, URZ, UR10, UPT ;  /* 0x0000000a3f00728c */ /* 0x000fe4000bf65070 */
[----:B------:R-:W-:-:S02]  /*0c80*/  USHF.R.S32.HI UR37, URZ, 0x1f, UR34 ;  /* 0x0000001f3f257899 */ /* 0x000fc40008011422 */
[----:B------:R-:W-:Y:S02]  /*0c90*/  USHF.L.U32 UR13, UR34, 0x2, URZ ;  /* 0x00000002220d7899 */ /* 0x000fe4000800063f */
[----:B------:R-:W-:Y:S02]  /*0ca0*/  UISETP.NE.AND.EX UP1, UPT, URZ, UR7, UPT, UP1 ;  /* 0x000000073f00728c */ /* 0x000fe4000bf25310 */
[----:B------:R-:W-:Y:S02]  /*0cb0*/  UISETP.NE.AND.EX UP3, UPT, URZ, UR11, UPT, UP3 ;  /* 0x0000000b3f00728c */ /* 0x000fe4000bf65330 */
[----:B------:R-:W-:Y:S02]  /*0cc0*/  USHF.L.U64.HI UR12, UR34, 0x2, UR37 ;  /* 0x00000002220c7899 */ /* 0x000fe40008010225 */
[----:B------:R-:W-:Y:S01]  /*0cd0*/  UIADD3 UR6, UP0, UR13, UR6, URZ ;  /* 0x000000060d067290 */ /* 0x000fe2000ff1e03f */
[----:B------:R-:W-:Y:S01]  /*0ce0*/  PLOP3.LUT P2, PT, PT, PT, UP1, 0x80, 0x0 ;  /* 0x000000000000781c */ /* 0x000fe20003f4f018 */
[----:B------:R-:W-:-:S02]  /*0cf0*/  ULDC.U8 UR14, c[0x0][0x312] ;  /* 0x0000c480000e7ab9 */ /* 0x000fc40000000000 */
[----:B------:R-:W-:Y:S02]  /*0d00*/  UIADD3.X UR7, UR12, UR7, URZ, UP0, !UPT ;  /* 0x000000070c077290 */ /* 0x000fe400087fe43f */
[----:B------:R-:W-:Y:S01]  /*0d10*/  ULDC.64 UR8, c[0x0][0x248] ;  /* 0x0000920000087ab9 */ /* 0x000fe20000000a00 */
[----:B-12---:R-:W-:Y:S01]  /*0d20*/  IMAD.U32 R4, RZ, RZ, UR6 ;  /* 0x00000006ff047e24 */ /* 0x006fe2000f8e00ff */
[----:B------:R-:W-:Y:S02]  /*0d30*/  UISETP.NE.AND UP4, UPT, UR14, URZ, UPT ;  /* 0x0000003f0e00728c */ /* 0x000fe4000bf85270 */
[----:B------:R-:W-:Y:S01]  /*0d40*/  UISETP.EQ.U32.AND UP2, UPT, URZ, UR8, UPT ;  /* 0x000000083f00728c */ /* 0x000fe2000bf42070 */
[----:B------:R-:W-:Y:S01]  /*0d50*/  IMAD.U32 R5, RZ, RZ, UR7 ;  /* 0x00000007ff057e24 */ /* 0x000fe2000f8e00ff */
[----:B------:R-:W-:Y:S02]  /*0d60*/  @UP3 UIADD3 UR6, UP0, UR13, UR10, URZ ;  /* 0x0000000a0d063290 */ /* 0x000fe4000ff1e03f */
[----:B------:R-:W-:-:S02]  /*0d70*/  UISETP.EQ.OR.EX UP2, UPT, URZ, UR9, !UP4, UP2 ;  /* 0x000000093f00728c */ /* 0x000fc4000e742720 */
[----:B------:R-:W-:Y:S01]  /*0d80*/  @UP3 UIADD3.X UR7, UR12, UR11, URZ, UP0, !UPT ;  /* 0x0000000b0c073290 */ /* 0x000fe200087fe43f */
[----:B------:R1:W2:Y:S01]  /*0d90*/  @P2 LDG.E R9, [R4.64] ;  /* 0x0000000404092981 */ /* 0x0002a2000c1e1900 */
[----:B------:R-:W-:Y:S01]  /*0da0*/  UIADD3 UR8, UP0, UR13, UR8, URZ ;  /* 0x000000080d087290 */ /* 0x000fe2000ff1e03f */
[----:B------:R-:W-:Y:S02]  /*0db0*/  PLOP3.LUT P0, PT, PT, PT, UP3, 0x80, 0x0 ;  /* 0x000000000000781c */ /* 0x000fe40003f0f038 */
[----:B------:R1:W3:Y:S01]  /*0dc0*/  @P2 LDG.E R8, [R4.64+0x4] ;  /* 0x0000040404082981 */ /* 0x0002e2000c1e1900 */
[----:B------:R-:W-:Y:S01]  /*0dd0*/  PLOP3.LUT P1, PT, PT, PT, UP2, 0x80, 0x0 ;  /* 0x000000000000781c */ /* 0x000fe20003f2f028 */
[----:B------:R-:W-:Y:S01]  /*0de0*/  UIADD3.X UR9, UR12, UR9, URZ, UP0, !UPT ;  /* 0x000000090c097290 */ /* 0x000fe200087fe43f */
[----:B------:R-:W-:Y:S02]  /*0df0*/  IMAD.U32 R6, RZ, RZ, UR6 ;  /* 0x00000006ff067e24 */ /* 0x000fe4000f8e00ff */
        /* <DEDUP_REMOVED lines=39> */
.L_x_610:
        /* <DEDUP_REMOVED lines=22> */
[----:B------:R-:W-:Y:S02]  /*11d0*/  UIMAD UR9, UR37, UR10, URZ ;  /* 0x0000000a250972a4 */ /* 0x000fe4000f8e023f */
[----:B------:R-:W-:Y:S02]  /*11e0*/  UISETP.NE.AND UP0, UPT, UR29, -0x1, UPT ;  /* 0xffffffff1d00788c */ /* 0x000fe4000bf05270 */
        /* <DEDUP_REMOVED lines=35> */
.L_x_612:
        /* <DEDUP_REMOVED lines=33> */
[----:B------:R-:W-:-:S04]  /*1630*/  UIMAD UR8, UR8, UR6, URZ ;  /* 0x00000006080872a4 */ /* 0x000fc8000f8e023f */
[----:B------:R-:W-:-:S03]  /*1640*/  UIMAD UR10, UR22, UR7, UR8 ;  /* 0x00000007160a72a4 */ /* 0x000fc6000f8e0208 */
[----:B------:R-:W-:Y:S02]  /*1650*/  ULDC.64 UR8, c[0x0][0x188] ;  /* 0x0000620000087ab9 */ /* 0x000fe40000000a00 */
[----:B------:R-:W-:-:S04]  /*1660*/  UIMAD UR7, UR37, UR8, URZ ;  /* 0x00000008250772a4 */ /* 0x000fc8000f8e023f */
[----:B------:R-:W-:Y:S02]  /*1670*/  UIMAD UR9, UR34, UR9, UR7 ;  /* 0x00000009220972a4 */ /* 0x000fe4000f8e0207 */
[----:B------:R-:W-:-:S04]  /*1680*/  UIMAD.WIDE.U32 UR6, UR22, UR6, URZ ;  /* 0x00000006160672a5 */ /* 0x000fc8000f8e003f */
[----:B------:R-:W-:-:S04]  /*1690*/  UIADD3 UR7, UR7, UR10, URZ ;  /* 0x0000000a07077290 */ /* 0x000fc8000fffe03f */
[----:B------:R-:W-:-:S04]  /*16a0*/  UIMAD.WIDE.U32 UR6, UR34, UR8, UR6 ;  /* 0x00000008220672a5 */ /* 0x000fc8000f8e0006 */
[----:B------:R-:W-:-:S03]  /*16b0*/  UIADD3 UR27, UR7, UR9, URZ ;  /* 0x00000009071b7290 */ /* 0x000fc6000fffe03f */
[----:B------:R-:W-:Y:S02]  /*16c0*/  UMOV UR25, UR6 ;  /* 0x0000000600197c82 */ /* 0x000fe40008000000 */
.L_x_613:
        /* <DEDUP_REMOVED lines=45> */
.L_x_614:
[----:B------:R-:W-:-:S04]  /*19a0*/  UMOV UR11, UR52 ;  /* 0x00000034000b7c82 */ /* 0x000fc80008000000 */
.L_x_615:
        /* <DEDUP_REMOVED lines=12> */
[----:B------:R-:W-:Y:S01]  /*1a70*/  UIADD3 UR14, UR15, UR13, URZ ;  /* 0x0000000d0f0e7290 */ /* 0x000fe2000fffe03f */
[----:B------:R-:W-:Y:S01]  /*1a80*/  BSSY B1, `(.L_x_611) ;  /* 0x0000958000017945 */ /* 0x000fe20003800000 */
[----:B------:R-:W-:Y:S01]  /*1a90*/  ULDC.64 UR6, c[0x0][0x1a8] ;  /* 0x00006a0000067ab9 */ /* 0x000fe20000000a00 */
[----:B------:R-:W-:Y:S01]  /*1aa0*/  IMAD R8, R16, c[0x0][0x190], RZ ;  /* 0x0000640010087a24 */ /* 0x000fe200078e02ff */
[----:B------:R-:W-:-:S03]  /*1ab0*/  UIMAD UR6, UR59, UR6, URZ ;  /* 0x000000063b0672a4 */ /* 0x000fc6000f8e023f */
        /* <DEDUP_REMOVED lines=13> */
[----:B------:R-:W-:Y:S01]  /*1b90*/  IMAD.IADD R21, R25, 0x1, -R4 ;  /* 0x0000000119157824 */ /* 0x000fe200078e0a04 */
[----:B------:R-:W-:Y:S01]  /*1ba0*/  IADD3 R4, P2, R236, UR20, RZ ;  /* 0x00000014ec047c10 */ /* 0x000fe2000ff5e0ff */
[----:B------:R-:W-:-:S02]  /*1bb0*/  UMOV UR11, 0x4 ;  /* 0x00000004000b7882 */ /* 0x000fc40000000000 */
[----:B------:R-:W-:Y:S01]  /*1bc0*/  UIMAD.WIDE UR6, UR6, UR11, UR16 ;  /* 0x0000000b060672a5 */ /* 0x000fe2000f8e0210 */
[----:B------:R-:W-:Y:S01]  /*1bd0*/  IMAD R6, R6, UR47, R21 ;  /* 0x0000002f06067c24 */ /* 0x000fe2000f8e0215 */
[----:B------:R-:W-:Y:S01]  /*1be0*/  IADD3.X R5, R237, UR24, RZ, P2, !PT ;  /* 0x00000018ed057c10 */ /* 0x000fe200097fe4ff */
[----:B------:R-:W-:-:S03]  /*1bf0*/  ULDC UR17, c[0x0][0x2e8] ;  /* 0x0000ba0000117ab9 */ /* 0x000fc60000000800 */
[C---:B------:R-:W-:Y:S01]  /*1c00*/  IADD3 R10, P0, R6.reuse, UR31, RZ ;  /* 0x0000001f060a7c10 */ /* 0x040fe2000ff1e0ff */
[----:B------:R-:W-:Y:S01]  /*1c10*/  UMOV UR16, UR6 ;  /* 0x0000000600107c82 */ /* 0x000fe20008000000 */
[----:B------:R-:W-:Y:S01]  /*1c20*/  IMAD.WIDE.U32 R4, R7, c[0x0][0x370], R4 ;  /* 0x0000dc0007047a25 */ /* 0x000fe200078e0004 */
[----:B------:R-:W-:Y:S01]  /*1c30*/  UIADD3 UR6, -UR18, UR19, UR21 ;  /* 0x0000001312067290 */ /* 0x000fe2000fffe115 */
[----:B------:R-:W-:Y:S01]  /*1c40*/  LEA.HI.X.SX32 R11, R6, UR12, 0x1, P0 ;  /* 0x0000000c060b7c11 */ /* 0x000fe200080f0eff */
[----:B------:R-:W-:Y:S01]  /*1c50*/  UMOV UR13, UR7 ;  /* 0x00000007000d7c82 */ /* 0x000fe20008000000 */
[----:B------:R-:W-:Y:S01]  /*1c60*/  IMAD.WIDE.U32 R6, R14, c[0x0][0x190], R236 ;  /* 0x000064000e067a25 */ /* 0x000fe200078e00ec */
[----:B------:R-:W-:Y:S01]  /*1c70*/  UIADD3 UR6, UR6, -UR17, URZ ;  /* 0x8000001106067290 */ /* 0x000fe2000fffe03f */
[----:B------:R-:W-:Y:S01]  /*1c80*/  IADD3 R5, R5, UR9, RZ ;  /* 0x0000000905057c10 */ /* 0x000fe2000fffe0ff */
[----:B------:R-:W-:Y:S02]  /*1c90*/  UIADD3 UR9, UR36, -0x1, URZ ;  /* 0xffffffff24097890 */ /* 0x000fe4000fffe03f */
[----:B------:R-:W-:Y:S01]  /*1ca0*/  USHF.R.S32.HI UR17, URZ, 0x1f, UR6 ;  /* 0x0000001f3f117899 */ /* 0x000fe20008011406 */
[----:B------:R-:W-:Y:S01]  /*1cb0*/  IADD3 R8, P0, R6, UR32, RZ ;  /* 0x0000002006087c10 */ /* 0x000fe2000ff1e0ff */
[----:B------:R-:W-:-:S02]  /*1cc0*/  IMAD.WIDE.U32 R4, R9, c[0x0][0x378], R4 ;  /* 0x0000de0009047a25 */ /* 0x000fc400078e0004 */
[----:B------:R-:W-:Y:S01]  /*1cd0*/  ULEA.HI UR17, UR17, UR6, URZ, 0x6 ;  /* 0x0000000611117291 */ /* 0x000fe2000f8f303f */
[----:B------:R-:W-:Y:S01]  /*1ce0*/  IADD3.X R9, R7, UR30, R17, P0, !PT ;  /* 0x0000001e07097c10 */ /* 0x000fe200087fe411 */
[----:B------:R-:W-:Y:S01]  /*1cf0*/  IMAD.MOV.U32 R6, RZ, RZ, R4 ;  /* 0x000000ffff067224 */ /* 0x000fe200078e0004 */
[----:B------:R-:W-:Y:S01]  /*1d00*/  LEA R228, P0, R10, c[0x0][0x350], 0x2 ;  /* 0x0000d4000ae47a11 */ /* 0x000fe200078010ff */
[----:B------:R-:W-:Y:S01]  /*1d10*/  USHF.R.S32.HI UR17, URZ, 0x6, UR17 ;  /* 0x000000063f117899 */ /* 0x000fe20008011411 */
[----:B------:R-:W-:Y:S01]  /*1d20*/  IADD3 R7, R5, UR8, RZ ;  /* 0x0000000805077c10 */ /* 0x000fe2000fffe0ff */
[----:B------:R-:W-:Y:S01]  /*1d30*/  IMAD R5, R24, c[0x0][0x370], RZ ;  /* 0x0000dc0018057a24 */ /* 0x000fe200078e02ff */
[----:B------:R-:W-:Y:S01]  /*1d40*/  LEA.HI.X R229, R10, c[0x0][0x354], R11, 0x2, P0 ;  /* 0x0000d5000ae57a11 */ /* 0x000fe200000f140b */
[----:B------:R-:W-:Y:S01]  /*1d50*/  UISETP.LT.AND UP1, UPT, URZ, UR17, UPT ;  /* 0x000000113f00728c */ /* 0x000fe2000bf21270 */
[----:B------:R-:W-:Y:S01]  /*1d60*/  IMAD.WIDE.U32 R12, R12, c[0x0][0x1a8], R8 ;  /* 0x00006a000c0c7a25 */ /* 0x000fe200078e0008 */
[----:B------:R-:W-:-:S02]  /*1d70*/  ULDC.64 UR6, c[0x0][0x200] ;  /* 0x0000800000067ab9 */ /* 0x000fc40000000a00 */
[----:B------:R-:W-:Y:S01]  /*1d80*/  USEL UR17, URZ, UR17, !UP1 ;  /* 0x000000113f117287 */ /* 0x000fe2000c800000 */
[----:B------:R-:W-:Y:S01]  /*1d90*/  IMAD R4, R27, c[0x0][0x374], R5 ;  /* 0x0000dd001b047a24 */ /* 0x000fe200078e0205 */
[----:B------:R-:W-:Y:S01]  /*1da0*/  IADD3 R18, R13, UR10, RZ ;  /* 0x0000000a0d127c10 */ /* 0x000fe2000fffe0ff */
[----:B------:R-:W-:Y:S01]  /*1db0*/  IMAD.WIDE.U32 R6, R27, c[0x0][0x370], R6 ;  /* 0x0000dc001b067a25 */ /* 0x000fe200078e0006 */
[----:B------:R-:W-:Y:S01]  /*1dc0*/  UISETP.GT.AND UP1, UPT, UR36, UR17, UPT ;  /* 0x000000112400728c */ /* 0x000fe2000bf24270 */
[----:B------:R-:W-:Y:S01]  /*1dd0*/  LEA R232, P3, R12, c[0x0][0x160], 0x1 ;  /* 0x000058000ce87a11 */ /* 0x000fe200078608ff */
[----:B------:R-:W-:Y:S01]  /*1de0*/  UIMAD.WIDE UR14, UR14, UR11, UR6 ;  /* 0x0000000b0e0e72a5 */ /* 0x000fe2000f8e0206 */
[----:B------:R-:W-:Y:S01]  /*1df0*/  IMAD.IADD R11, R7, 0x1, R4 ;  /* 0x00000001070b7824 */ /* 0x000fe200078e0204 */
[----:B------:R-:W-:Y:S02]  /*1e00*/  LEA R231, P2, R6, c[0x0][0x330], 0x1 ;  /* 0x0000cc0006e77a11 */ /* 0x000fe400078408ff */
[----:B------:R-:W-:-:S02]  /*1e10*/  PLOP3.LUT P0, PT, PT, PT, UP1, 0x80, 0x0 ;  /* 0x000000000000781c */ /* 0x000fc40003f0f018 */
[----:B------:R-:W-:Y:S02]  /*1e20*/  LEA.HI.X R233, R12, c[0x0][0x164], R18, 0x1, P3 ;  /* 0x000059000ce97a11 */ /* 0x000fe400018f0c12 */
[----:B------:R-:W-:-:S09]  /*1e30*/  LEA.HI.X R234, R6, c[0x0][0x334], R11, 0x1, P2 ;  /* 0x0000cd0006ea7a11 */ /* 0x000fd200010f0c0b */
        /* <DEDUP_REMOVED lines=19> */
.L_x_617:
        /* <DEDUP_REMOVED lines=18> */
.L_x_618:
        /* <DEDUP_REMOVED lines=35> */
.L_x_620:
[----:B------:R-:W-:Y:S05]  /*22c0*/  BSYNC B0 ;  /* 0x0000000000007941 */ /* 0x000fea0003800000 */
.L_x_619:
        /* <DEDUP_REMOVED lines=21> */
.L_x_622:
[----:B------:R-:W-:Y:S05]  /*2420*/  BSYNC B0 ;  /* 0x0000000000007941 */ /* 0x000fea0003800000 */
.L_x_621:
        /* <DEDUP_REMOVED lines=31> */
.L_x_624:
[----:B------:R-:W-:Y:S05]  /*2620*/  BSYNC B0 ;  /* 0x0000000000007941 */ /* 0x000fea0003800000 */
.L_x_623:
        /* <DEDUP_REMOVED lines=20> */
.L_x_616:
        /* <DEDUP_REMOVED lines=50> */
.L_x_627:
[----:B------:R-:W-:Y:S05]  /*2a90*/  BSYNC B0 ;  /* 0x0000000000007941 */ /* 0x000fea0003800000 */
.L_x_626:
        /* <DEDUP_REMOVED lines=48> */
.L_x_629:
[----:B------:R-:W-:Y:S05]  /*2da0*/  BSYNC B0 ;  /* 0x0000000000007941 */ /* 0x000fea0003800000 */
.L_x_628:
        /* <DEDUP_REMOVED lines=44> */
.L_x_631:
[----:B------:R-:W-:Y:S05]  /*3070*/  BSYNC B0 ;  /* 0x0000000000007941 */ /* 0x000fea0003800000 */
.L_x_630:
        /* <DEDUP_REMOVED lines=45> */
.L_x_633:
[----:B------:R-:W-:Y:S05]  /*3350*/  BSYNC B0 ;  /* 0x0000000000007941 */ /* 0x000fea0003800000 */
.L_x_632:
        /* <DEDUP_REMOVED lines=75> */
.L_x_635:
[----:B---3--:R-:W-:Y:S05]  /*3810*/  BSYNC B0 ;  /* 0x0000000000007941 */ /* 0x008fea0003800000 */
.L_x_634:
        /* <DEDUP_REMOVED lines=55> */
.L_x_637:
[----:B------:R-:W-:Y:S05]  /*3b90*/  BSYNC B0 ;  /* 0x0000000000007941 */ /* 0x000fea0003800000 */
.L_x_636:
        /* <DEDUP_REMOVED lines=62> */
.L_x_639:
[----:B------:R-:W-:Y:S05]  /*3f80*/  BSYNC B0 ;  /* 0x0000000000007941 */ /* 0x000fea0003800000 */
.L_x_638:
        /* <DEDUP_REMOVED lines=53> */
.L_x_641:
[----:B------:R-:W-:Y:S05]  /*42e0*/  BSYNC B0 ;  /* 0x0000000000007941 */ /* 0x000fea0003800000 */
.L_x_640:
[----:B------:R-:W-:Y:S01]  /*42f0*/  ULDC.64 UR10, c[0x0][0x318] ;  /* 0x0000c600000a7ab9 */ /* 0x000fe20000000a00 */
[----:B------:R-:W-:Y:S01]  /*4300*/  IMAD.MOV.U32 R10, RZ, RZ, c[0x0][0x308] ;  /* 0x0000c200ff0a7624 */ /* 0x000fe200078e00ff */
[----:B------:R-:W-:Y:S01]  /*4310*/  UISETP.NE.U32.AND UP1, UPT, URZ, UR10, UPT ;  /* 0x0000000a3f00728c */ /* 0x000fe2000bf25070 */
[----:B------:R-:W-:Y:S01]  /*4320*/  IMAD.MOV.U32 R11, RZ, RZ, c[0x0][0x30c] ;  /* 0x0000c300ff0b7624 */ /* 0x000fe200078e00ff */
[----:B------:R-:W-:Y:S01]  /*4330*/  ULDC.64 UR20, c[0x0][0x320] ;  /* 0x0000c80000147ab9 */ /* 0x000fe20000000a00 */
[----:B-1----:R-:W1:Y:S01]  /*4340*/  S2R R9, SR_TID.X ;  /* 0x0000000000097919 */ /* 0x002e620000002100 */
[----:B------:R-:W-:Y:S01]  /*4350*/  UISETP.NE.AND.EX UP1, UPT, URZ, UR11, UPT, UP1 ;  /* 0x0000000b3f00728c */ /* 0x000fe2000bf25310 */
[----:B------:R-:W-:Y:S01]  /*4360*/  LEA.HI R6, R26, R25, RZ, 0x7 ;  /* 0x000000191a067211 */ /* 0x000fe200078f38ff */
[----:B------:R-:W-:Y:S01]  /*4370*/  IMAD.U32 R7, RZ, RZ, UR23 ;  /* 0x00000017ff077e24 */ /* 0x000fe2000f8e00ff */
[----:B------:R-:W0:Y:S03]  /*4380*/  LDGDEPBAR ;  /* 0x00000000000079af */ /* 0x000e260000000000 */
        /* <DEDUP_REMOVED lines=9> */
[----:B--2---:R-:W-:-:S05]  /*4420*/  IMAD.U32 R4, RZ, RZ, UR10 ;  /* 0x0000000aff047e24 */ /* 0x004fca000f8e00ff */
[----:B------:R-:W-:-:S05]  /*4430*/  IMAD.U32 R5, RZ, RZ, UR11 ;  /* 0x0000000bff057e24 */ /* 0x000fca000f8e00ff */
[----:B---3--:R2:W3:Y:S04]  /*4440*/  @P0 LDG.E R8, [R4.64] ;  /* 0x0000000404080981 */ /* 0x0084e8000c1e1900 */
[----:B--2-4-:R2:W4:Y:S04]  /*4450*/  LDG.E.64 R4, [R10.64+0x8] ;  /* 0x000008040a047981 */ /* 0x014528000c1e1b00 */
[----:B--2---:R-:W2:Y:S01]  /*4460*/  LDG.E.64 R10, [R10.64] ;  /* 0x000000040a0a7981 */ /* 0x004ea2000c1e1b00 */
[----:B------:R-:W3:Y:S01]  /*4470*/  @P0 MUFU.RCP R13, c[0x0][0x238] ;  /* 0x00008e00000d0b08 */ /* 0x000ee20000001000 */
[----:B------:R-:W-:Y:S01]  /*4480*/  SHF.R.S32.HI R6, RZ, 0x7, R6 ;  /* 0x00000007ff067819 */ /* 0x000fe20000011406 */
[----:B-1----:R-:W-:Y:S01]  /*4490*/  IMAD.SHL.U32 R9, R9, 0x2, RZ ;  /* 0x0000000209097824 */ /* 0x002fe200078e00ff */
[----:B------:R-:W-:Y:S01]  /*44a0*/  CS2R R190, SRZ ;  /* 0x0000000000be7805 */ /* 0x000fe2000001ff00 */
[----:B------:R-:W-:Y:S01]  /*44b0*/  CS2R R188, SRZ ;  /* 0x0000000000bc7805 */ /* 0x000fe2000001ff00 */
[----:B------:R-:W-:Y:S01]  /*44c0*/  CS2R R194, SRZ ;  /* 0x0000000000c27805 */ /* 0x000fe2000001ff00 */
[----:B------:R-:W-:Y:S01]  /*44d0*/  IMAD.SHL.U32 R12, R6, 0x20, RZ ;  /* 0x00000020060c7824 */ /* 0x000fe200078e00ff */
[----:B------:R-:W-:Y:S01]  /*44e0*/  CS2R R192, SRZ ;  /* 0x0000000000c07805 */ /* 0x000fe2000001ff00 */
[----:B------:R-:W-:Y:S01]  /*44f0*/  IMAD R14, R7, 0x2, R6 ;  /* 0x00000002070e7824 */ /* 0x000fe200078e0206 */
[----:B------:R-:W-:Y:S01]  /*4500*/  SHF.R.S32.HI R7, RZ, 0x1f, R21 ;  /* 0x0000001fff077819 */ /* 0x000fe20000011415 */
[----:B------:R-:W-:Y:S01]  /*4510*/  CS2R R186, SRZ ;  /* 0x0000000000ba7805 */ /* 0x000fe2000001ff00 */
[----:B------:R-:W-:Y:S01]  /*4520*/  LOP3.LUT R12, R12, 0x6, R9, 0xf8, !PT ;  /* 0x000000060c0c7812 */ /* 0x000fe200078ef809 */
[----:B------:R-:W-:Y:S01]  /*4530*/  IMAD.U32 R9, RZ, RZ, UR23 ;  /* 0x00000017ff097e24 */ /* 0x000fe2000f8e00ff */
[----:B------:R-:W-:Y:S01]  /*4540*/  CS2R R184, SRZ ;  /* 0x0000000000b87805 */ /* 0x000fe2000001ff00 */
[----:B------:R-:W-:Y:S01]  /*4550*/  CS2R R182, SRZ ;  /* 0x0000000000b67805 */ /* 0x000fe2000001ff00 */
[----:B------:R-:W-:Y:S01]  /*4560*/  CS2R R180, SRZ ;  /* 0x0000000000b47805 */ /* 0x000fe2000001ff00 */
[----:B------:R-:W-:Y:S01]  /*4570*/  IMAD R247, R9, 0x40, R12 ;  /* 0x0000004009f77824 */ /* 0x000fe200078e020c */
[----:B------:R-:W-:Y:S01]  /*4580*/  CS2R R174, SRZ ;  /* 0x0000000000ae7805 */ /* 0x000fe2000001ff00 */
        /* <DEDUP_REMOVED lines=11> */
[----:B------:R-:W-:Y:S01]  /*4640*/  IADD3 R248, R247, 0x1, RZ ;  /* 0x00000001f7f87810 */ /* 0x000fe20007ffe0ff */
        /* <DEDUP_REMOVED lines=47> */
[----:B------:R-:W-:Y:S01]  /*4940*/  UMOV UR6, URZ ;  /* 0x0000003f00067c82 */ /* 0x000fe20008000000 */
[----:B---3--:R-:W-:-:S04]  /*4950*/  @P0 FMUL.FTZ R6, R8, R13 ;  /* 0x0000000d08060220 */ /* 0x008fc80000410000 */
[----:B------:R1:W3:Y:S01]  /*4960*/  @P0 R2UR UR7, R6 ;  /* 0x00000000060703c2 */ /* 0x0002e200000e0000 */
[----:B----4-:R-:W-:Y:S01]  /*4970*/  IADD3 R4, P2, P1, R4, UR41, R21 ;  /* 0x0000002904047c10 */ /* 0x010fe2000f95e015 */
[----:B-1----:R-:W1:Y:S01]  /*4980*/  I2F R6, R247 ;  /* 0x000000f700067306 */ /* 0x002e620000201400 */
[----:B------:R-:W-:Y:S02]  /*4990*/  CS2R R20, SRZ ;  /* 0x0000000000147805 */ /* 0x000fe4000001ff00 */
[----:B------:R-:W-:Y:S01]  /*49a0*/  IADD3.X R5, R5, UR49, R7, P2, P1 ;  /* 0x0000003105057c10 */ /* 0x000fe200097e2407 */
[----:B---3--:R-:W-:-:S04]  /*49b0*/  @UP1 UMOV UR6, UR7 ;  /* 0x0000000700061c82 */ /* 0x008fc80008000000 */
[----:B------:R3:W-:Y:S01]  /*49c0*/  STL [R1+0x3c], R5 ;  /* 0x00003c0501007387 */ /* 0x0007e20000100800 */
[----:B--2---:R-:W2:Y:S08]  /*49d0*/  R2UR UR12, R11 ;  /* 0x000000000b0c73c2 */ /* 0x004eb000000e0000 */
[----:B------:R4:W4:Y:S01]  /*49e0*/  R2UR UR10, R10 ;  /* 0x000000000a0a73c2 */ /* 0x00092200000e0000 */
[----:B---3--:R-:W-:-:S05]  /*49f0*/  IADD3 R5, R247, 0x19, RZ ;  /* 0x00000019f7057810 */ /* 0x008fca0007ffe0ff */
[----:B------:R-:W-:Y:S04]  /*4a00*/  STL [R1+0xc], R5 ;  /* 0x00000c0501007387 */ /* 0x000fe80000100800 */
[----:B-1----:R1:W-:Y:S01]  /*4a10*/  STL [R1+0x10], R6 ;  /* 0x0000100601007387 */ /* 0x0023e20000100800 */
[----:B--2---:R-:W-:Y:S01]  /*4a20*/  LOP3.LUT R14, R14, UR12, RZ, 0x3c, !PT ;  /* 0x0000000c0e0e7c12 */ /* 0x004fe2000f8e3cff */
[----:B-1----:R1:W2:Y:S02]  /*4a30*/  I2F R6, R5 ;  /* 0x0000000500067306 */ /* 0x0022a40000201400 */
[----:B-1----:R-:W-:-:S05]  /*4a40*/  IADD3 R5, R247, 0x18, RZ ;  /* 0x00000018f7057810 */ /* 0x002fca0007ffe0ff */
[----:B------:R1:W-:Y:S04]  /*4a50*/  STL [R1+0x8], R5 ;  /* 0x0000080501007387 */ /* 0x0003e80000100800 */
[----:B--2---:R2:W-:Y:S01]  /*4a60*/  STL [R1+0x2c], R6 ;  /* 0x00002c0601007387 */ /* 0x0045e20000100800 */
[----:B-1----:R-:W1:Y:S08]  /*4a70*/  I2F R5, R5 ;  /* 0x0000000500057306 */ /* 0x002e700000201400 */
[----:B--2---:R-:W2:Y:S01]  /*4a80*/  I2F R6, R252 ;  /* 0x000000fc00067306 */ /* 0x004ea20000201400 */
[----:B-1----:R1:W-:Y:S04]  /*4a90*/  STL [R1+0x28], R5 ;  /* 0x0000280501007387 */ /* 0x0023e80000100800 */
[----:B--2---:R2:W-:Y:S03]  /*4aa0*/  STL [R1+0x24], R6 ;  /* 0x0000240601007387 */ /* 0x0045e60000100800 */
[----:B-1----:R-:W1:Y:S08]  /*4ab0*/  I2F R5, R251 ;  /* 0x000000fb00057306 */ /* 0x002e700000201400 */
[----:B--2---:R-:W2:Y:S01]  /*4ac0*/  I2F R6, R250 ;  /* 0x000000fa00067306 */ /* 0x004ea20000201400 */
[----:B-1----:R1:W-:Y:S04]  /*4ad0*/  STL [R1+0x20], R5 ;  /* 0x0000200501007387 */ /* 0x0023e80000100800 */
[----:B--2---:R2:W-:Y:S03]  /*4ae0*/  STL [R1+0x1c], R6 ;  /* 0x00001c0601007387 */ /* 0x0045e60000100800 */
[----:B-1----:R-:W1:Y:S01]  /*4af0*/  I2F R5, R249 ;  /* 0x000000f900057306 */ /* 0x002e620000201400 */
[----:B--2---:R-:W-:-:S07]  /*4b00*/  IMAD.WIDE.U32 R6, R4, -0x2daee0ad, RZ ;  /* 0xd2511f5304067825 */ /* 0x004fce00078e00ff */
[----:B------:R-:W2:Y:S01]  /*4b10*/  I2F R4, R248 ;  /* 0x000000f800047306 */ /* 0x000ea20000201400 */
[----:B------:R-:W-:Y:S01]  /*4b20*/  LOP3.LUT R14, R14, R7, RZ, 0x3c, !PT ;  /* 0x000000070e0e7212 */ /* 0x000fe200078e3cff */
[----:B-1----:R-:W-:Y:S04]  /*4b30*/  STL [R1+0x18], R5 ;  /* 0x0000180501007387 */ /* 0x002fe80000100800 */
[----:B------:R-:W-:Y:S04]  /*4b40*/  STL.64 [R1+0x40], R6 ;  /* 0x0000400601007387 */ /* 0x000fe80000100a00 */
[----:B--2---:R1:W-:Y:S02]  /*4b50*/  STL [R1+0x14], R4 ;  /* 0x0000140401007387 */ /* 0x0043e40000100800 */
[----:B-1----:R-:W-:-:S05]  /*4b60*/  IMAD.WIDE.U32 R4, R14, -0x326172a9, RZ ;  /* 0xcd9e8d570e047825 */ /* 0x002fca00078e00ff */
[----:B----4-:R1:W-:Y:S02]  /*4b70*/  STL.64 [R1], R4 ;  /* 0x0000000401007387 */ /* 0x0103e40000100a00 */
.L_x_644:
[----:B------:R-:W0:Y:S01]  /*4b80*/  LDGDEPBAR ;  /* 0x00000000000079af */ /* 0x000e220000000000 */
[----:B------:R-:W-:Y:S01]  /*4b90*/  USHF.L.U32 UR7, UR23, 0x6, URZ ;  /* 0x0000000617077899 */ /* 0x000fe2000800063f */
[----:B-----5:R-:W-:Y:S01]  /*4ba0*/  FSETP.NEU.FTZ.AND P0, PT, R242, -INF , PT ;  /* 0xff800000f200780b */ /* 0x020fe20003f1d000 */
[----:B------:R-:W-:Y:S01]  /*4bb0*/  USHF.L.U32 UR8, UR9, 0x6, URZ ;  /* 0x0000000609087899 */ /* 0x000fe2000800063f */
[----:B------:R-:W-:Y:S01]  /*4bc0*/  IMAD.MOV.U32 R196, RZ, RZ, c[0x0][0x22c] ;  /* 0x00008b00ffc47624 */ /* 0x000fe200078e00ff */
[----:B------:R-:W-:Y:S01]  /*4bd0*/  UIADD3 UR11, UR19, 0x40, UR7 ;  /* 0x00000040130b7890 */ /* 0x000fe2000fffe007 */
[----:B------:R-:W2:Y:S01]  /*4be0*/  LDL R115, [R1+0x10] ;  /* 0x0000100001737983 */ /* 0x000ea20000100800 */
[----:B------:R-:W-:Y:S01]  /*4bf0*/  UIADD3 UR7, UR7, 0x40, URZ ;  /* 0x0000004007077890 */ /* 0x000fe2000fffe03f */
[----:B------:R-:W-:Y:S01]  /*4c00*/  IMAD R196, R196, c[0x0][0x1c0], RZ ;  /* 0x00007000c4c47a24 */ /* 0x000fe200078e02ff */
[----:B------:R-:W-:Y:S03]  /*4c10*/  UIADD3 UR11, UR11, -UR18, URZ ;  /* 0x800000120b0b7290 */ /* 0x000fe6000fffe03f */
[----:B------:R-:W3:Y:S01]  /*4c20*/  LDL R114, [R1+0x14] ;  /* 0x0000140001727983 */ /* 0x000ee20000100800 */
[----:B------:R-:W-:Y:S01]  /*4c30*/  UISETP.GE.AND UP0, UPT, UR8, UR11, UPT ;  /* 0x0000000b0800728c */ /* 0x000fe2000bf06270 */
[----:B------:R-:W-:Y:S03]  /*4c40*/  IMAD.U32 R196, R196, -0x40, RZ ;  /* 0xffffffc0c4c47824 */ /* 0x000fe600078e00ff */
[----:B------:R-:W-:Y:S01]  /*4c50*/  UISETP.LT.AND UP0, UPT, UR7, UR18, UP0 ;  /* 0x000000120700728c */ /* 0x000fe20008701270 */
[----:B------:R-:W4:Y:S01]  /*4c60*/  LDL R119, [R1+0x48] ;  /* 0x0000480001777983 */ /* 0x000f220000100800 */
[----:B------:R-:W-:Y:S04]  /*4c70*/  UIADD3 UR7, UR10, -0x61c88647, URZ ;  /* 0x9e3779b90a077890 */ /* 0x000fe8000fffe03f */
[----:B------:R-:W-:Y:S01]  /*4c80*/  PLOP3.LUT P2, PT, PT, PT, UP0, 0x80, 0x0 ;  /* 0x000000000000781c */ /* 0x000fe20003f4f008 */
[----:B------:R-:W2:Y:S01]  /*4c90*/  LDL.64 R112, [R1] ;  /* 0x0000000001707983 */ /* 0x000ea20000100a00 */
[----:B------:R-:W-:Y:S05]  /*4ca0*/  UISETP.GT.AND UP0, UPT, UR9, UR17, UPT ;  /* 0x000000110900728c */ /* 0x000fea000bf04270 */
[----:B------:R-:W2:Y:S06]  /*4cb0*/  LDL R118, [R1+0x3c] ;  /* 0x00003c0001767983 */ /* 0x000eac0000100800 */
[----:B------:R-:W2:Y:S01]  /*4cc0*/  LDL.64 R116, [R1+0x40] ;  /* 0x0000400001747983 */ /* 0x000ea20000100a00 */
[----:B------:R-:W-:Y:S05]  /*4cd0*/  DEPBAR.LE SB0, 0x0 ;  /* 0x000080000000791a */ /* 0x000fea0000000000 */
[----:B------:R-:W-:Y:S06]  /*4ce0*/  BAR.SYNC.DEFER_BLOCKING 0x0 ;  /* 0x0000000000007b1d */ /* 0x000fec0000010000 */
[----:B------:R-:W-:Y:S06]  /*4cf0*/  LDSM.16.M88.4 R16, [R218] ;  /* 0x00000000da10783b */ /* 0x000fec0000000200 */
[----:B-1----:R-:W1:Y:S06]  /*4d00*/  LDSM.16.M88.4 R8, [R217+0x10000] ;  /* 0x01000000d908783b */ /* 0x002e6c0000000200 */
[----:B------:R-:W1:Y:S06]  /*4d10*/  LDSM.16.M88.4 R84, [R217+0x10800] ;  /* 0x01080000d954783b */ /* 0x000e6c0000000200 */
[----:B------:R-:W-:Y:S06]  /*4d20*/  LDSM.16.M88.4 R88, [R219] ;  /* 0x00000000db58783b */ /* 0x000fec0000000200 */
[----:B------:R-:W1:Y:S06]  /*4d30*/  LDSM.16.M88.4 R92, [R2+0x10000] ;  /* 0x01000000025c783b */ /* 0x000e6c0000000200 */
[----:B------:R-:W1:Y:S06]  /*4d40*/  LDSM.16.M88.4 R96, [R2+0x10800] ;  /* 0x010800000260783b */ /* 0x000e6c0000000200 */
[----:B------:R-:W-:Y:S06]  /*4d50*/  LDSM.16.M88.4 R100, [R223] ;  /* 0x00000000df64783b */ /* 0x000fec0000000200 */
[----:B------:R-:W1:Y:S02]  /*4d60*/  LDSM.16.M88.4 R104, [R216+0x10000] ;  /* 0x01000000d868783b */ /* 0x000e640000000200 */
[C---:B-1----:R-:W-:Y:S04]  /*4d70*/  HMMA.16816.F32.BF16 R4, R16.reuse, R8, RZ ;  /* 0x000000081004723c */ /* 0x042fe800000418ff */
[----:B------:R-:W-:Y:S04]  /*4d80*/  LDSM.16.M88.4 R108, [R3+0x10000] ;  /* 0x01000000036c783b */ /* 0x000fe80000000200 */
[C---:B------:R-:W-:Y:S08]  /*4d90*/  HMMA.16816.F32.BF16 R8, R16.reuse, R10, RZ ;  /* 0x0000000a1008723c */ /* 0x040ff000000418ff */
[C---:B------:R-:W-:Y:S08]  /*4da0*/  HMMA.16816.F32.BF16 R12, R16.reuse, R84, RZ ;  /* 0x00000054100c723c */ /* 0x040ff000000418ff */
[----:B------:R-:W-:Y:S01]  /*4db0*/  HMMA.16816.F32.BF16 R16, R16, R86, RZ ;  /* 0x000000561010723c */ /* 0x000fe200000418ff */
[----:B------:R-:W1:Y:S07]  /*4dc0*/  LDSM.16.M88.4 R84, [R216+0x10800] ;  /* 0x01080000d854783b */ /* 0x000e6e0000000200 */
[C---:B------:R-:W-:Y:S08]  /*4dd0*/  HMMA.16816.F32.BF16 R4, R88.reuse, R92, R4 ;  /* 0x0000005c5804723c */ /* 0x040ff00000041804 */
[C---:B------:R-:W-:Y:S01]  /*4de0*/  HMMA.16816.F32.BF16 R8, R88.reuse, R94, R8 ;  /* 0x0000005e5808723c */ /* 0x040fe20000041808 */
[----:B------:R-:W1:Y:S07]  /*4df0*/  LDSM.16.M88.4 R92, [R222] ;  /* 0x00000000de5c783b */ /* 0x000e6e0000000200 */
[C---:B------:R-:W-:Y:S08]  /*4e00*/  HMMA.16816.F32.BF16 R12, R88.reuse, R96, R12 ;  /* 0x00000060580c723c */ /* 0x040ff0000004180c */
[----:B------:R-:W-:Y:S01]  /*4e10*/  HMMA.16816.F32.BF16 R16, R88, R98, R16 ;  /* 0x000000625810723c */ /* 0x000fe20000041810 */
[----:B------:R-:W1:Y:S06]  /*4e20*/  LDSM.16.M88.4 R88, [R3+0x10800] ;  /* 0x010800000358783b */ /* 0x000e6c0000000200 */
[----:B------:R-:W-:Y:S01]  /*4e30*/  LDSM.16.M88.4 R96, [R218+0x2000] ;  /* 0x00200000da60783b */ /* 0x000fe20000000200 */
[C---:B------:R-:W-:Y:S08]  /*4e40*/  HMMA.16816.F32.BF16 R4, R100.reuse, R104, R4 ;  /* 0x000000686404723c */ /* 0x040ff00000041804 */
[C---:B------:R-:W-:Y:S01]  /*4e50*/  HMMA.16816.F32.BF16 R8, R100.reuse, R106, R8 ;  /* 0x0000006a6408723c */ /* 0x040fe20000041808 */
[----:B------:R-:W1:Y:S07]  /*4e60*/  LDSM.16.M88.4 R104, [R217+0x12000] ;  /* 0x01200000d968783b */ /* 0x000e6e0000000200 */
[C---:B-1----:R-:W-:Y:S08]  /*4e70*/  HMMA.16816.F32.BF16 R12, R100.reuse, R84, R12 ;  /* 0x00000054640c723c */ /* 0x042ff0000004180c */
[----:B------:R-:W-:Y:S01]  /*4e80*/  HMMA.16816.F32.BF16 R16, R100, R86, R16 ;  /* 0x000000566410723c */ /* 0x000fe20000041810 */
[----:B------:R-:W1:Y:S06]  /*4e90*/  LDSM.16.M88.4 R84, [R217+0x12800] ;  /* 0x01280000d954783b */ /* 0x000e6c0000000200 */
[----:B------:R-:W-:Y:S01]  /*4ea0*/  LDSM.16.M88.4 R100, [R219+0x2000] ;  /* 0x00200000db64783b */ /* 0x000fe20000000200 */
[C---:B------:R-:W-:Y:S08]  /*4eb0*/  HMMA.16816.F32.BF16 R4, R92.reuse, R108, R4 ;  /* 0x0000006c5c04723c */ /* 0x040ff00000041804 */
[C---:B------:R-:W-:Y:S01]  /*4ec0*/  HMMA.16816.F32.BF16 R8, R92.reuse, R110, R8 ;  /* 0x0000006e5c08723c */ /* 0x040fe20000041808 */
[----:B------:R-:W1:Y:S07]  /*4ed0*/  LDSM.16.M88.4 R108, [R2+0x12000] ;  /* 0x01200000026c783b */ /* 0x000e6e0000000200 */
[C---:B------:R-:W-:Y:S08]  /*4ee0*/  HMMA.16816.F32.BF16 R12, R92.reuse, R88, R12 ;  /* 0x000000585c0c723c */ /* 0x040ff0000004180c */
[----:B------:R-:W-:Y:S01]  /*4ef0*/  HMMA.16816.F32.BF16 R16, R92, R90, R16 ;  /* 0x0000005a5c10723c */ /* 0x000fe20000041810 */
[----:B------:R-:W1:Y:S06]  /*4f00*/  LDSM.16.M88.4 R88, [R2+0x12800] ;  /* 0x012800000258783b */ /* 0x000e6c0000000200 */
        /* <DEDUP_REMOVED lines=8> */
[C---:B------:R-:W-:Y:S08]  /*4f90*/  HMMA.16816.F32.BF16 R4, R100.reuse, R108, R4 ;  /* 0x0000006c6404723c */ /* 0x040ff00000041804 */
[C---:B------:R-:W-:Y:S01]  /*4fa0*/  HMMA.16816.F32.BF16 R8, R100.reuse, R110, R8 ;  /* 0x0000006e6408723c */ /* 0x040fe20000041808 */
[----:B------:R-:W2:Y:S07]  /*4fb0*/  LDSM.16.M88.4 R108, [R3+0x12000] ;  /* 0x01200000036c783b */ /* 0x000eae0000000200 */
[C---:B------:R-:W-:Y:S08]  /*4fc0*/  HMMA.16816.F32.BF16 R12, R100.reuse, R88, R12 ;  /* 0x00000058640c723c */ /* 0x040ff0000004180c */
        /* <DEDUP_REMOVED lines=47> */
[----:B------:R-:W-:Y:S07]  /*52c0*/  LDSM.16.M88.4 R104, [R222+0x6000] ;  /* 0x00600000de68783b */ /* 0x000fee0000000200 */
[C---:B-1----:R-:W-:Y:S08]  /*52d0*/  HMMA.16816.F32.BF16 R12, R92.reuse, R84, R12 ;  /* 0x000000545c0c723c */ /* 0x042ff0000004180c */
[----:B------:R-:W-:Y:S01]  /*52e0*/  HMMA.16816.F32.BF16 R16, R92, R86, R16 ;  /* 0x000000565c10723c */ /* 0x000fe20000041810 */
[----:B------:R-:W-:Y:S06]  /*52f0*/  LDSM.16.M88.4 R84, [R223+0x6000] ;  /* 0x00600000df54783b */ /* 0x000fec0000000200 */
[----:B------:R-:W1:Y:S01]  /*5300*/  LDSM.16.M88.4 R92, [R216+0x16000] ;  /* 0x01600000d85c783b */ /* 0x000e620000000200 */
[C---:B--2---:R-:W-:Y:S08]  /*5310*/  HMMA.16816.F32.BF16 R4, R96.reuse, R108, R4 ;  /* 0x0000006c6004723c */ /* 0x044ff00000041804 */
[C---:B------:R-:W-:Y:S01]  /*5320*/  HMMA.16816.F32.BF16 R8, R96.reuse, R110, R8 ;  /* 0x0000006e6008723c */ /* 0x040fe20000041808 */
[----:B------:R-:W2:Y:S07]  /*5330*/  LDSM.16.M88.4 R108, [R3+0x16000] ;  /* 0x01600000036c783b */ /* 0x000eae0000000200 */
[C---:B----4-:R-:W-:Y:S07]  /*5340*/  HMMA.16816.F32.BF16 R12, R96.reuse, R88, R12 ;  /* 0x00000058600c723c */ /* 0x050fee000004180c */
[----:B------:R-:W-:Y:S01]  /*5350*/  IMAD.U32 R88, RZ, RZ, UR8 ;  /* 0x00000008ff587e24 */ /* 0x000fe2000f8e00ff */
[----:B------:R-:W-:Y:S01]  /*5360*/  HMMA.16816.F32.BF16 R16, R96, R90, R16 ;  /* 0x0000005a6010723c */ /* 0x000fe20000041810 */
[----:B------:R-:W3:Y:S01]  /*5370*/  LDL R91, [R1+0x24] ;  /* 0x00002400015b7983 */ /* 0x000ee20000100800 */
[----:B------:R-:W-:Y:S05]  /*5380*/  UIADD3 UR8, UR12, 0x76cf5d0a, URZ ;  /* 0x76cf5d0a0c087890 */ /* 0x000fea000fffe03f */
[----:B------:R-:W-:Y:S05]  /*5390*/  FMUL.FTZ R90, R242, 1.4426950216293334961 ;  /* 0x3fb8aa3bf25a7820 */ /* 0x000fea0000410000 */
[----:B------:R-:W-:Y:S02]  /*53a0*/  FSEL R90, R90, RZ, P0 ;  /* 0x000000ff5a5a7208 */ /* 0x000fe40000000000 */
[----:B------:R-:W-:Y:S01]  /*53b0*/  FSETP.NEU.FTZ.AND P0, PT, R243, -INF , PT ;  /* 0xff800000f300780b */ /* 0x000fe20003f1d000 */
[C---:B-1----:R-:W-:Y:S08]  /*53c0*/  HMMA.16816.F32.BF16 R4, R84.reuse, R92, R4 ;  /* 0x0000005c5404723c */ /* 0x042ff00000041804 */
[C---:B------:R-:W-:Y:S08]  /*53d0*/  HMMA.16816.F32.BF16 R8, R84.reuse, R94, R8 ;  /* 0x0000005e5408723c */ /* 0x040ff00000041808 */
[C---:B------:R-:W-:Y:S01]  /*53e0*/  HMMA.16816.F32.BF16 R12, R84.reuse, R100, R12 ;  /* 0x00000064540c723c */ /* 0x040fe2000004180c */
[----:B------:R-:W4:Y:S06]  /*53f0*/  LDL R101, [R1+0x8] ;  /* 0x0000080001657983 */ /* 0x000f2c0000100800 */
[----:B------:R-:W4:Y:S01]  /*5400*/  LDL R100, [R1+0x20] ;  /* 0x0000200001647983 */ /* 0x000f220000100800 */
[----:B------:R-:W-:Y:S05]  /*5410*/  HMMA.16816.F32.BF16 R16, R84, R102, R16 ;  /* 0x000000665410723c */ /* 0x000fea0000041810 */
[----:B------:R-:W4:Y:S02]  /*5420*/  LDL R103, [R1+0x18] ;  /* 0x0000180001677983 */ /* 0x000f240000100800 */
[----:B------:R-:W-:Y:S01]  /*5430*/  IMAD.U32 R86, RZ, RZ, UR19 ;  /* 0x00000013ff567e24 */ /* 0x000fe2000f8e00ff */
[C---:B--2---:R-:W-:Y:S01]  /*5440*/  HMMA.16816.F32.BF16 R4, R104.reuse, R108, R4 ;  /* 0x0000006c6804723c */ /* 0x044fe20000041804 */
[----:B------:R-:W-:Y:S02]  /*5450*/  IMAD.U32 R84, RZ, RZ, UR9 ;  /* 0x00000009ff547e24 */ /* 0x000fe4000f8e00ff */
[----:B------:R-:W2:Y:S02]  /*5460*/  LDL R102, [R1+0x1c] ;  /* 0x00001c0001667983 */ /* 0x000ea40000100800 */
[----:B------:R-:W-:Y:S01]  /*5470*/  @!P2 IADD3 R86, -R86, 0x1, R235 ;  /* 0x000000015656a810 */ /* 0x000fe20007ffe1eb */
[----:B------:R-:W-:Y:S02]  /*5480*/  IMAD R84, R84, 0x4, R119 ;  /* 0x0000000454547824 */ /* 0x000fe400078e0277 */
[C---:B------:R-:W-:Y:S04]  /*5490*/  HMMA.16816.F32.BF16 R8, R104.reuse, R110, R8 ;  /* 0x0000006e6808723c */ /* 0x040fe80000041808 */
[----:B------:R-:W-:Y:S01]  /*54a0*/  @!P2 IADD3 R88, R88, UR18, R86 ;  /* 0x000000125858ac10 */ /* 0x000fe2000fffe056 */
[----:B------:R-:W-:Y:S03]  /*54b0*/  IMAD.WIDE.U32 R84, R84, -0x326172a9, RZ ;  /* 0xcd9e8d5754547825 */ /* 0x000fe600078e00ff */
[----:B------:R-:W-:Y:S04]  /*54c0*/  @!P2 IMNMX R89, R88, UR18, PT ;  /* 0x000000125859ac17 */ /* 0x000fe8000b800200 */
[-C--:B------:R-:W-:Y:S02]  /*54d0*/  @!P2 ISETP.GE.AND P1, PT, R247, R89.reuse, PT ;  /* 0x00000059f700a20c */ /* 0x080fe40003f26270 */
[----:B------:R-:W-:Y:S01]  /*54e0*/  LOP3.LUT R87, R113, UR7, R84, 0x96, !PT ;  /* 0x0000000771577c12 */ /* 0x000fe2000f8e9654 */
[----:B------:R-:W-:Y:S01]  /*54f0*/  UIADD3 UR7, UR12, -0x4498517b, URZ ;  /* 0xbb67ae850c077890 */ /* 0x000fe2000fffe03f */
[----:B------:R-:W-:Y:S01]  /*5500*/  FFMA.FTZ R4, R115, UR6, R4 ;  /* 0x0000000673047c23 */ /* 0x000fe20008010004 */
[----:B------:R-:W-:Y:S01]  /*5510*/  LOP3.LUT R85, R85, UR10, R118, 0x96, !PT ;  /* 0x0000000a55557c12 */ /* 0x000fe2000f8e9676 */
[----:B------:R-:W-:Y:S01]  /*5520*/  FFMA.FTZ R5, R114, UR6, R5 ;  /* 0x0000000672057c23 */ /* 0x000fe20008010005 */
[----:B------:R-:W-:Y:S01]  /*5530*/  @!P2 IADD3 R88, R88, 0x8, RZ ;  /* 0x000000085858a810 */ /* 0x000fe20007ffe0ff */
[----:B------:R-:W-:Y:S01]  /*5540*/  IMAD.WIDE.U32 R98, R87, -0x2daee0ad, RZ ;  /* 0xd2511f5357627825 */ /* 0x000fe200078e00ff */
[----:B------:R-:W-:Y:S02]  /*5550*/  @!P2 FSEL R4, R4, -INF , !P1 ;  /* 0xff8000000404a808 */ /* 0x000fe40004800000 */
[-C--:B------:R-:W-:Y:S01]  /*5560*/  @!P2 ISETP.GE.AND P1, PT, R248, R89.reuse, PT ;  /* 0x00000059f800a20c */ /* 0x080fe20003f26270 */
[----:B------:R-:W-:Y:S01]  /*5570*/  IMAD.WIDE.U32 R84, R85, -0x2daee0ad, RZ ;  /* 0xd2511f5355547825 */ /* 0x000fe200078e00ff */
[----:B------:R-:W-:Y:S02]  /*5580*/  @!P2 IMNMX R88, R88, UR18, PT ;  /* 0x000000125858ac17 */ /* 0x000fe4000b800200 */
[----:B------:R-:W-:Y:S01]  /*5590*/  @!P2 FSEL R5, R5, -INF , !P1 ;  /* 0xff8000000505a808 */ /* 0x000fe20004800000 */
[----:B------:R-:W-:Y:S01]  /*55a0*/  FFMA.FTZ R4, R4, c[0x0][0x23c], -R90 ;  /* 0x00008f0004047a23 */ /* 0x000fe2000001085a */
[----:B------:R-:W-:Y:S01]  /*55b0*/  LOP3.LUT R92, R85, UR7, R116, 0x96, !PT ;  /* 0x00000007555c7c12 */ /* 0x000fe2000f8e9674 */
[----:B------:R-:W-:Y:S01]  /*55c0*/  FFMA.FTZ R7, R114, UR6, R7 ;  /* 0x0000000672077c23 */ /* 0x000fe20008010007 */
[----:B------:R-:W-:Y:S01]  /*55d0*/  LOP3.LUT R94, R99, UR8, R84, 0x96, !PT ;  /* 0x00000008635e7c12 */ /* 0x000fe2000f8e9654 */
[----:B------:R-:W-:Y:S01]  /*55e0*/  FFMA.FTZ R5, R5, c[0x0][0x23c], -R90 ;  /* 0x00008f0005057a23 */ /* 0x000fe2000001085a */
[----:B------:R-:W1:Y:S01]  /*55f0*/  LDSM.16.M88.4 R84, [R3+0x16800] ;  /* 0x016800000354783b */ /* 0x000e620000000200 */
[----:B------:R1:W-:Y:S01]  /*5600*/  MUFU.EX2 R129, R4 ;  /* 0x0000000400817308 */ /* 0x0003e20000000800 */
[----:B------:R-:W-:Y:S01]  /*5610*/  FFMA.FTZ R6, R115, UR6, R6 ;  /* 0x0000000673067c23 */ /* 0x000fe20008010006 */
[-C--:B------:R-:W-:Y:S01]  /*5620*/  @!P2 ISETP.GE.AND P1, PT, R247, R88.reuse, PT ;  /* 0x00000058f700a20c */ /* 0x080fe20003f26270 */
[----:B------:R-:W-:Y:S01]  /*5630*/  IMAD.WIDE.U32 R94, R94, -0x326172a9, RZ ;  /* 0xcd9e8d575e5e7825 */ /* 0x000fe200078e00ff */
[CC--:B------:R-:W-:Y:S01]  /*5640*/  @!P2 ISETP.GE.AND P5, PT, R251.reuse, R89.reuse, PT ;  /* 0x00000059fb00a20c */ /* 0x0c0fe20003fa6270 */
[----:B------:R-:W-:Y:S01]  /*5650*/  UIADD3 UR8, UR10, -0x255992d5, URZ ;  /* 0xdaa66d2b0a087890 */ /* 0x000fe2000fffe03f */
[-C--:B------:R-:W-:Y:S01]  /*5660*/  @!P2 ISETP.GE.AND P6, PT, R252, R89.reuse, PT ;  /* 0x00000059fc00a20c */ /* 0x080fe20003fc6270 */
[----:B------:R-:W-:Y:S01]  /*5670*/  IMAD.U32 R113, RZ, RZ, UR13 ;  /* 0x0000000dff717e24 */ /* 0x000fe2000f8e00ff */
[----:B------:R-:W-:Y:S01]  /*5680*/  @!P2 FSEL R6, R6, -INF , !P1 ;  /* 0xff8000000606a808 */ /* 0x000fe20004800000 */
[----:B------:R-:W-:Y:S01]  /*5690*/  IMAD.WIDE.U32 R92, R92, -0x326172a9, RZ ;  /* 0xcd9e8d575c5c7825 */ /* 0x000fe200078e00ff */
[----:B------:R1:W-:Y:S01]  /*56a0*/  MUFU.EX2 R128, R5 ;  /* 0x0000000500807308 */ /* 0x0003e20000000800 */
[-C--:B------:R-:W-:Y:S01]  /*56b0*/  @!P2 ISETP.GE.AND P3, PT, R251, R88.reuse, PT ;  /* 0x00000058fb00a20c */ /* 0x080fe20003f66270 */
[----:B------:R-:W-:Y:S02]  /*56c0*/  UIADD3 UR7, UR10, 0x3c6ef372, URZ ;  /* 0x3c6ef3720a077890 */ /* 0x000fe4000fffe03f */
[----:B------:R-:W-:Y:S01]  /*56d0*/  LOP3.LUT R96, R95, UR8, R92, 0x96, !PT ;  /* 0x000000085f607c12 */ /* 0x000fe2000f8e965c */
[----:B------:R-:W-:Y:S03]  /*56e0*/  UIADD3 UR8, UR12, -0x126145ec, URZ ;  /* 0xed9eba140c087890 */ /* 0x000fe6000fffe03f */
[----:B------:R-:W-:Y:S01]  /*56f0*/  LOP3.LUT R93, R93, UR7, R112, 0x96, !PT ;  /* 0x000000075d5d7c12 */ /* 0x000fe2000f8e9670 */
[----:B------:R-:W-:Y:S01]  /*5700*/  IMAD.U32 R112, RZ, RZ, UR16 ;  /* 0x00000010ff707e24 */ /* 0x000fe2000f8e00ff */
[----:B------:R-:W-:Y:S01]  /*5710*/  UIADD3 UR7, UR12, 0x32370b8f, URZ ;  /* 0x32370b8f0c077890 */ /* 0x000fe2000fffe03f */
[----:B------:R-:W-:Y:S04]  /*5720*/  IMAD.WIDE.U32 R96, R96, -0x2daee0ad, RZ ;  /* 0xd2511f5360607825 */ /* 0x000fe800078e00ff */
[----:B-1----:R-:W-:Y:S02]  /*5730*/  FMUL.FTZ R4, R243, 1.4426950216293334961 ;  /* 0x3fb8aa3bf3047820 */ /* 0x002fe40000410000 */
[----:B------:R-:W-:Y:S03]  /*5740*/  IMAD.WIDE.U32 R92, R93, -0x2daee0ad, RZ ;  /* 0xd2511f535d5c7825 */ /* 0x000fe600078e00ff */
[----:B------:R-:W-:Y:S02]  /*5750*/  FSEL R4, R4, RZ, P0 ;  /* 0x000000ff04047208 */ /* 0x000fe40000000000 */
[-C--:B------:R-:W-:Y:S01]  /*5760*/  @!P2 ISETP.GE.AND P0, PT, R248, R88.reuse, PT ;  /* 0x00000058f800a20c */ /* 0x080fe20003f06270 */
[----:B------:R-:W2:Y:S01]  /*5770*/  LDL R5, [R1+0xc] ;  /* 0x00000c0001057983 */ /* 0x000ea20000100800 */
[----:B------:R-:W-:Y:S01]  /*5780*/  LOP3.LUT R92, R97, UR8, R92, 0x96, !PT ;  /* 0x00000008615c7c12 */ /* 0x000fe2000f8e965c */
[--C-:B------:R-:W-:Y:S01]  /*5790*/  FFMA.FTZ R6, R6, c[0x0][0x23c], -R4.reuse ;  /* 0x00008f0006067a23 */ /* 0x100fe20000010804 */
[----:B------:R-:W-:Y:S01]  /*57a0*/  @!P2 FSEL R7, R7, -INF , !P0 ;  /* 0xff8000000707a808 */ /* 0x000fe20004000000 */
[----:B------:R-:W-:Y:S01]  /*57b0*/  UIADD3 UR8, UR10, 0x1715609d, URZ ;  /* 0x1715609d0a087890 */ /* 0x000fe2000fffe03f */
[C---:B------:R-:W-:Y:S01]  /*57c0*/  HMMA.16816.F32.BF16 R12, R104.reuse, R84, R12 ;  /* 0x00000054680c723c */ /* 0x040fe2000004180c */
[----:B------:R1:W1:Y:S02]  /*57d0*/  MUFU.EX2 R131, R6 ;  /* 0x0000000600837308 */ /* 0x0002640000000800 */
[-C--:B------:R-:W-:Y:S01]  /*57e0*/  @!P2 ISETP.GE.AND P0, PT, R249, R89.reuse, PT ;  /* 0x00000059f900a20c */ /* 0x080fe20003f06270 */
[----:B------:R-:W-:Y:S03]  /*57f0*/  FFMA.FTZ R7, R7, c[0x0][0x23c], -R4 ;  /* 0x00008f0007077a23 */ /* 0x000fe60000010804 */
[----:B------:R-:W-:Y:S01]  /*5800*/  IMAD.WIDE.U32 R84, R92, -0x326172a9, RZ ;  /* 0xcd9e8d575c547825 */ /* 0x000fe200078e00ff */
[----:B------:R-:W-:Y:S01]  /*5810*/  HMMA.16816.F32.BF16 R16, R104, R86, R16 ;  /* 0x000000566810723c */ /* 0x000fe20000041810 */
[----:B------:R-:W2:Y:S02]  /*5820*/  LDL R87, [R1+0x2c] ;  /* 0x00002c0001577983 */ /* 0x000ea40000100800 */
[----:B------:R1:W1:Y:S02]  /*5830*/  MUFU.EX2 R130, R7 ;  /* 0x0000000700827308 */ /* 0x0002640000000800 */
[----:B-1----:R-:W-:Y:S01]  /*5840*/  LOP3.LUT R6, R93, UR7, R98, 0x96, !PT ;  /* 0x000000075d067c12 */ /* 0x002fe2000f8e9662 */
[----:B------:R-:W-:Y:S06]  /*5850*/  UIADD3 UR7, UR10, 0x78dde6e4, URZ ;  /* 0x78dde6e40a077890 */ /* 0x000fec000fffe03f */
[----:B------:R-:W-:Y:S05]  /*5860*/  IMAD.WIDE.U32 R6, R6, -0x326172a9, RZ ;  /* 0xcd9e8d5706067825 */ /* 0x000fea00078e00ff */
[----:B------:R-:W-:Y:S01]  /*5870*/  LOP3.LUT R6, R85, UR8, R6, 0x96, !PT ;  /* 0x0000000855067c12 */ /* 0x000fe2000f8e9606 */
[----:B------:R-:W-:Y:S01]  /*5880*/  UIADD3 UR8, UR12, 0x646e171e, URZ ;  /* 0x646e171e0c087890 */ /* 0x000fe2000fffe03f */
[C---:B---3--:R-:W-:Y:S02]  /*5890*/  FFMA.FTZ R13, R91.reuse, UR6, R13 ;  /* 0x000000065b0d7c23 */ /* 0x048fe4000801000d */
[----:B------:R-:W-:Y:S03]  /*58a0*/  FFMA.FTZ R15, R91, UR6, R15 ;  /* 0x000000065b0f7c23 */ /* 0x000fe6000801000f */
[----:B------:R-:W-:Y:S05]  /*58b0*/  @!P2 FSEL R13, R13, -INF , !P6 ;  /* 0xff8000000d0da808 */ /* 0x000fea0007000000 */
[----:B------:R-:W-:Y:S04]  /*58c0*/  FFMA.FTZ R13, R13, c[0x0][0x23c], -R90 ;  /* 0x00008f000d0d7a23 */ /* 0x000fe8000001085a */
[----:B------:R-:W-:Y:S01]  /*58d0*/  MUFU.EX2 R120, R13 ;  /* 0x0000000d00787308 */ /* 0x000fe20000000800 */
[-C--:B----4-:R-:W-:Y:S01]  /*58e0*/  @!P2 ISETP.GE.AND P1, PT, R101, R89.reuse, PT ;  /* 0x000000596500a20c */ /* 0x090fe20003f26270 */
[C---:B------:R-:W-:Y:S02]  /*58f0*/  FFMA.FTZ R12, R100.reuse, UR6, R12 ;  /* 0x00000006640c7c23 */ /* 0x040fe4000801000c */
[----:B------:R-:W-:Y:S03]  /*5900*/  FFMA.FTZ R14, R100, UR6, R14 ;  /* 0x00000006640e7c23 */ /* 0x000fe6000801000e */
[----:B------:R-:W-:Y:S01]  /*5910*/  @!P2 FSEL R12, R12, -INF , !P5 ;  /* 0xff8000000c0ca808 */ /* 0x000fe20006800000 */
[C---:B------:R-:W-:Y:S01]  /*5920*/  FFMA.FTZ R8, R103.reuse, UR6, R8 ;  /* 0x0000000667087c23 */ /* 0x040fe20008010008 */
[----:B------:R-:W-:Y:S01]  /*5930*/  @!P2 FSEL R14, R14, -INF , !P3 ;  /* 0xff8000000e0ea808 */ /* 0x000fe20005800000 */
[----:B------:R-:W-:Y:S01]  /*5940*/  FFMA.FTZ R10, R103, UR6, R10 ;  /* 0x00000006670a7c23 */ /* 0x000fe2000801000a */
[-C--:B------:R-:W-:Y:S01]  /*5950*/  @!P2 ISETP.GE.AND P5, PT, R101, R88.reuse, PT ;  /* 0x000000586500a20c */ /* 0x080fe20003fa6270 */
[--C-:B------:R-:W-:Y:S01]  /*5960*/  FFMA.FTZ R12, R12, c[0x0][0x23c], -R90.reuse ;  /* 0x00008f000c0c7a23 */ /* 0x100fe2000001085a */
[----:B------:R-:W-:Y:S01]  /*5970*/  @!P2 FSEL R8, R8, -INF , !P0 ;  /* 0xff8000000808a808 */ /* 0x000fe20004000000 */
[----:B--2---:R-:W-:Y:S01]  /*5980*/  FFMA.FTZ R9, R102, UR6, R9 ;  /* 0x0000000666097c23 */ /* 0x004fe20008010009 */
[-C--:B------:R-:W-:Y:S01]  /*5990*/  @!P2 ISETP.GE.AND P0, PT, R250, R89.reuse, PT ;  /* 0x00000059fa00a20c */ /* 0x080fe20003f06270 */
[----:B------:R-:W-:Y:S01]  /*59a0*/  FFMA.FTZ R11, R102, UR6, R11 ;  /* 0x00000006660b7c23 */ /* 0x000fe2000801000b */
[----:B------:R-:W-:Y:S01]  /*59b0*/  MUFU.EX2 R121, R12 ;  /* 0x0000000c00797308 */ /* 0x000fe20000000800 */
[----:B------:R-:W-:Y:S01]  /*59c0*/  FFMA.FTZ R8, R8, c[0x0][0x23c], -R90 ;  /* 0x00008f0008087a23 */ /* 0x000fe2000001085a */
[----:B------:R-:W-:Y:S01]  /*59d0*/  @!P2 FSEL R9, R9, -INF , !P0 ;  /* 0xff8000000909a808 */ /* 0x000fe20004000000 */
[----:B------:R-:W-:Y:S01]  /*59e0*/  FFMA.FTZ R14, R14, c[0x0][0x23c], -R4 ;  /* 0x00008f000e0e7a23 */ /* 0x000fe20000010804 */
[-C--:B------:R-:W-:Y:S03]  /*59f0*/  @!P2 ISETP.GE.AND P0, PT, R249, R88.reuse, PT ;  /* 0x00000058f900a20c */ /* 0x080fe60003f06270 */
[----:B------:R-:W-:Y:S01]  /*5a00*/  FFMA.FTZ R9, R9, c[0x0][0x23c], -R90 ;  /* 0x00008f0009097a23 */ /* 0x000fe2000001085a */
[----:B------:R-:W-:Y:S02]  /*5a10*/  @!P2 FSEL R10, R10, -INF , !P0 ;  /* 0xff8000000a0aa808 */ /* 0x000fe40004000000 */
[----:B------:R1:W2:Y:S01]  /*5a20*/  MUFU.EX2 R125, R8 ;  /* 0x00000008007d7308 */ /* 0x0002a20000000800 */
[-C--:B------:R-:W-:Y:S02]  /*5a30*/  @!P2 ISETP.GE.AND P0, PT, R250, R88.reuse, PT ;  /* 0x00000058fa00a20c */ /* 0x080fe40003f06270 */
[--C-:B------:R-:W-:Y:S02]  /*5a40*/  FFMA.FTZ R10, R10, c[0x0][0x23c], -R4.reuse ;  /* 0x00008f000a0a7a23 */ /* 0x100fe40000010804 */
[----:B------:R-:W-:Y:S02]  /*5a50*/  @!P2 FSEL R11, R11, -INF , !P0 ;  /* 0xff8000000b0ba808 */ /* 0x000fe40004000000 */
[-C--:B------:R-:W-:Y:S03]  /*5a60*/  @!P2 ISETP.GE.AND P0, PT, R252, R88.reuse, PT ;  /* 0x00000058fc00a20c */ /* 0x080fe60003f06270 */
[----:B------:R3:W-:Y:S01]  /*5a70*/  MUFU.EX2 R124, R9 ;  /* 0x00000009007c7308 */ /* 0x0007e20000000800 */
[--C-:B------:R-:W-:Y:S01]  /*5a80*/  FFMA.FTZ R11, R11, c[0x0][0x23c], -R4.reuse ;  /* 0x00008f000b0b7a23 */ /* 0x100fe20000010804 */
[----:B------:R-:W-:Y:S05]  /*5a90*/  @!P2 FSEL R15, R15, -INF , !P0 ;  /* 0xff8000000f0fa808 */ /* 0x000fea0004000000 */
[----:B------:R-:W-:Y:S03]  /*5aa0*/  FFMA.FTZ R15, R15, c[0x0][0x23c], -R4 ;  /* 0x00008f000f0f7a23 */ /* 0x000fe60000010804 */
[----:B------:R-:W-:Y:S01]  /*5ab0*/  MUFU.EX2 R127, R10 ;  /* 0x0000000a007f7308 */ /* 0x000fe20000000800 */
[----:B-1----:R-:W-:Y:S01]  /*5ac0*/  LOP3.LUT R8, R7, UR7, R94, 0x96, !PT ;  /* 0x0000000707087c12 */ /* 0x002fe2000f8e965e */
[----:B------:R-:W-:Y:S01]  /*5ad0*/  UIADD3 UR7, UR12, -0x56f99767, URZ ;  /* 0xa90668990c077890 */ /* 0x000fe2000fffe03f */
[----:B------:R-:W-:Y:S07]  /*5ae0*/  IMAD.WIDE.U32 R6, R6, -0x2daee0ad, RZ ;  /* 0xd2511f5306067825 */ /* 0x000fee00078e00ff */
[----:B------:R1:W-:Y:S01]  /*5af0*/  MUFU.EX2 R126, R11 ;  /* 0x0000000b007e7308 */ /* 0x0003e20000000800 */
[----:B------:R-:W-:Y:S02]  /*5b00*/  LOP3.LUT R86, R6, 0xffff, RZ, 0xc0, !PT ;  /* 0x0000ffff06567812 */ /* 0x000fe400078ec0ff */
[----:B------:R-:W-:Y:S01]  /*5b10*/  SHF.R.U32.HI R85, RZ, 0x10, R6 ;  /* 0x00000010ff557819 */ /* 0x000fe20000011606 */
[----:B---3--:R-:W-:Y:S05]  /*5b20*/  IMAD.WIDE.U32 R8, R8, -0x2daee0ad, RZ ;  /* 0xd2511f5308087825 */ /* 0x008fea00078e00ff */
[----:B------:R-:W-:Y:S01]  /*5b30*/  LOP3.LUT R96, R9, UR7, R96, 0x96, !PT ;  /* 0x0000000709607c12 */ /* 0x000fe2000f8e9660 */
[----:B------:R-:W-:Y:S01]  /*5b40*/  ULDC.U8 UR7, c[0x0][0x2d8] ;  /* 0x0000b60000077ab9 */ /* 0x000fe20000000000 */
[----:B------:R-:W-:Y:S01]  /*5b50*/  LOP3.LUT R8, R7, UR8, R8, 0x96, !PT ;  /* 0x0000000807087c12 */ /* 0x000fe2000f8e9608 */
[----:B------:R-:W-:Y:S01]  /*5b60*/  UIADD3 UR8, UR10, -0x4ab325aa, URZ ;  /* 0xb54cda560a087890 */ /* 0x000fe2000fffe03f */
[----:B------:R-:W-:Y:S01]  /*5b70*/  LOP3.LUT R9, R6, 0xff, RZ, 0xc0, !PT ;  /* 0x000000ff06097812 */ /* 0x000fe200078ec0ff */
[----:B------:R-:W-:Y:S03]  /*5b80*/  MUFU.EX2 R123, R14 ;  /* 0x0000000e007b7308 */ /* 0x000fe60000000800 */
[----:B------:R-:W-:Y:S07]  /*5b90*/  ISETP.LE.U32.AND P3, PT, R9, UR7, PT ;  /* 0x0000000709007c0c */ /* 0x000fee000bf63070 */
[----:B------:R-:W-:Y:S01]  /*5ba0*/  MUFU.EX2 R122, R15 ;  /* 0x0000000f007a7308 */ /* 0x000fe20000000800 */
[C---:B------:R-:W-:Y:S02]  /*5bb0*/  @!P2 ISETP.GE.AND P4, PT, R5.reuse, R89, PT ;  /* 0x000000590500a20c */ /* 0x040fe40003f86270 */
[----:B------:R-:W3:Y:S01]  /*5bc0*/  LDL R89, [R1+0x28] ;  /* 0x0000280001597983 */ /* 0x000ee20000100800 */
[----:B------:R-:W-:Y:S02]  /*5bd0*/  @!P2 ISETP.GE.AND P6, PT, R5, R88, PT ;  /* 0x000000580500a20c */ /* 0x000fe40003fc6270 */
[----:B------:R-:W-:Y:S01]  /*5be0*/  SHF.R.U32.HI R5, RZ, 0x18, R6 ;  /* 0x00000018ff057819 */ /* 0x000fe20000011606 */
[----:B------:R-:W-:Y:S03]  /*5bf0*/  IMAD.WIDE.U32 R6, R96, -0x326172a9, RZ ;  /* 0xcd9e8d5760067825 */ /* 0x000fe600078e00ff */
[----:B------:R-:W-:Y:S02]  /*5c00*/  ISETP.LE.U32.AND P0, PT, R5, UR7, PT ;  /* 0x0000000705007c0c */ /* 0x000fe4000bf03070 */
[----:B------:R-:W-:Y:S02]  /*5c10*/  LOP3.LUT R5, R7, UR8, R84, 0x96, !PT ;  /* 0x0000000807057c12 */ /* 0x000fe4000f8e9654 */
[C---:B------:R-:W-:Y:S01]  /*5c20*/  LOP3.LUT R9, R6.reuse, 0xffff, RZ, 0xc0, !PT ;  /* 0x0000ffff06097812 */ /* 0x040fe200078ec0ff */
[----:B------:R-:W-:Y:S01]  /*5c30*/  FFMA.FTZ R19, R87, UR6, R19 ;  /* 0x0000000657137c23 */ /* 0x000fe20008010013 */
[----:B------:R-:W-:Y:S01]  /*5c40*/  LOP3.LUT R7, R5, 0xff, RZ, 0xc0, !PT ;  /* 0x000000ff05077812 */ /* 0x000fe200078ec0ff */
[----:B------:R-:W-:Y:S01]  /*5c50*/  FFMA.FTZ R17, R87, UR6, R17 ;  /* 0x0000000657117c23 */ /* 0x000fe20008010011 */
[----:B-1----:R-:W-:Y:S02]  /*5c60*/  LOP3.LUT R11, R6, 0xff, RZ, 0xc0, !PT ;  /* 0x000000ff060b7812 */ /* 0x002fe400078ec0ff */
[--C-:B------:R-:W-:Y:S02]  /*5c70*/  SHF.R.U32.HI R10, RZ, 0x10, R6.reuse ;  /* 0x00000010ff0a7819 */ /* 0x100fe40000011606 */
[----:B------:R-:W-:Y:S02]  /*5c80*/  SHF.R.U32.HI R12, RZ, 0x18, R6 ;  /* 0x00000018ff0c7819 */ /* 0x000fe40000011606 */
[----:B------:R-:W-:Y:S02]  /*5c90*/  SHF.R.U32.HI R6, RZ, 0x10, R5 ;  /* 0x00000010ff067819 */ /* 0x000fe40000011605 */
[----:B------:R-:W-:Y:S02]  /*5ca0*/  @!P2 FSEL R19, R19, -INF , !P6 ;  /* 0xff8000001313a808 */ /* 0x000fe40007000000 */
[----:B------:R-:W-:Y:S02]  /*5cb0*/  LOP3.LUT R6, R6, 0xff, RZ, 0xc0, !PT ;  /* 0x000000ff06067812 */ /* 0x000fe400078ec0ff */
[----:B------:R-:W-:Y:S02]  /*5cc0*/  @!P2 FSEL R17, R17, -INF , !P4 ;  /* 0xff8000001111a808 */ /* 0x000fe40006000000 */
[----:B------:R-:W-:Y:S11]  /*5cd0*/  ISETP.LE.U32.AND P4, PT, R6, UR7, PT ;  /* 0x0000000706007c0c */ /* 0x000ff6000bf83070 */
[----:B------:R-:W-:Y:S02]  /*5ce0*/  @!UPT UIADD3 URZ, URZ, URZ, URZ ;  /* 0x0000003f3f3ff290 */ /* 0x000fe4000fffe03f */
[----:B------:R-:W-:Y:S02]  /*5cf0*/  @!P4 FADD.FTZ R131, -R131, -RZ ;  /* 0x800000ff8383c221 */ /* 0x000fe40000010100 */
[C---:B---3--:R-:W-:Y:S02]  /*5d00*/  FFMA.FTZ R16, R89.reuse, UR6, R16 ;  /* 0x0000000659107c23 */ /* 0x048fe40008010010 */
[----:B------:R-:W-:Y:S03]  /*5d10*/  FFMA.FTZ R18, R89, UR6, R18 ;  /* 0x0000000659127c23 */ /* 0x000fe60008010012 */
[----:B------:R-:W-:Y:S02]  /*5d20*/  @!P2 FSEL R16, R16, -INF , !P1 ;  /* 0xff8000001010a808 */ /* 0x000fe40004800000 */
[----:B------:R-:W-:Y:S02]  /*5d30*/  ISETP.LE.U32.AND P1, PT, R7, UR7, PT ;  /* 0x0000000707007c0c */ /* 0x000fe4000bf23070 */
[----:B------:R-:W-:Y:S01]  /*5d40*/  LOP3.LUT R7, R5, 0xffff, RZ, 0xc0, !PT ;  /* 0x0000ffff05077812 */ /* 0x000fe200078ec0ff */
[--C-:B------:R-:W-:Y:S01]  /*5d50*/  FFMA.FTZ R16, R16, c[0x0][0x23c], -R90.reuse ;  /* 0x00008f0010107a23 */ /* 0x100fe2000001085a */
[----:B------:R-:W-:Y:S01]  /*5d60*/  @!P2 FSEL R18, R18, -INF , !P5 ;  /* 0xff8000001212a808 */ /* 0x000fe20006800000 */
[----:B------:R-:W-:Y:S01]  /*5d70*/  FFMA.FTZ R90, R17, c[0x0][0x23c], -R90 ;  /* 0x00008f00115a7a23 */ /* 0x000fe2000001085a */
[----:B------:R-:W-:Y:S01]  /*5d80*/  SHF.R.U32.HI R7, RZ, 0x8, R7 ;  /* 0x00000008ff077819 */ /* 0x000fe20000011607 */
[----:B------:R-:W1:Y:S01]  /*5d90*/  MUFU.EX2 R117, R16 ;  /* 0x0000001000757308 */ /* 0x000e620000000800 */
[----:B------:R-:W-:Y:S01]  /*5da0*/  SHF.R.U32.HI R5, RZ, 0x18, R5 ;  /* 0x00000018ff057819 */ /* 0x000fe20000011605 */
[--C-:B------:R-:W-:Y:S01]  /*5db0*/  FFMA.FTZ R18, R18, c[0x0][0x23c], -R4.reuse ;  /* 0x00008f0012127a23 */ /* 0x100fe20000010804 */
[----:B------:R-:W-:Y:S01]  /*5dc0*/  LOP3.LUT R6, R7, 0xffff, RZ, 0xc0, !PT ;  /* 0x0000ffff07067812 */ /* 0x000fe200078ec0ff */
[----:B------:R-:W-:Y:S01]  /*5dd0*/  FFMA.FTZ R4, R19, c[0x0][0x23c], -R4 ;  /* 0x00008f0013047a23 */ /* 0x000fe20000010804 */
[----:B------:R-:W-:Y:S01]  /*5de0*/  ISETP.LE.U32.AND P6, PT, R5, UR7, PT ;  /* 0x0000000705007c0c */ /* 0x000fe2000bfc3070 */
[----:B------:R-:W-:Y:S01]  /*5df0*/  @!P1 FADD.FTZ R129, -R129, -RZ ;  /* 0x800000ff81819221 */ /* 0x000fe20000010100 */
[----:B------:R-:W-:Y:S02]  /*5e00*/  ISETP.LE.U32.AND P5, PT, R6, UR7, PT ;  /* 0x0000000706007c0c */ /* 0x000fe4000bfa3070 */
[----:B------:R-:W-:Y:S01]  /*5e10*/  ISETP.LE.U32.AND P1, PT, R11, UR7, PT ;  /* 0x000000070b007c0c */ /* 0x000fe2000bf23070 */
[----:B------:R-:W3:Y:S01]  /*5e20*/  MUFU.EX2 R118, R4 ;  /* 0x0000000400767308 */ /* 0x000ee20000000800 */
[----:B------:R-:W-:Y:S02]  /*5e30*/  SHF.R.U32.HI R5, RZ, 0x8, R9 ;  /* 0x00000008ff057819 */ /* 0x000fe40000011609 */
[----:B------:R-:W-:Y:S02]  /*5e40*/  LOP3.LUT R6, R8, 0xff, RZ, 0xc0, !PT ;  /* 0x000000ff08067812 */ /* 0x000fe400078ec0ff */
[----:B------:R-:W-:Y:S02]  /*5e50*/  LOP3.LUT R5, R5, 0xffff, RZ, 0xc0, !PT ;  /* 0x0000ffff05057812 */ /* 0x000fe400078ec0ff */
[----:B------:R-:W-:Y:S01]  /*5e60*/  ISETP.LE.U32.AND P2, PT, R6, UR7, PT ;  /* 0x0000000706007c0c */ /* 0x000fe2000bf43070 */
[----:B------:R-:W-:Y:S01]  /*5e70*/  @!P6 FADD.FTZ R130, -R130, -RZ ;  /* 0x800000ff8282e221 */ /* 0x000fe20000010100 */
[--C-:B------:R-:W-:Y:S01]  /*5e80*/  SHF.R.U32.HI R6, RZ, 0x18, R8.reuse ;  /* 0x00000018ff067819 */ /* 0x100fe20000011608 */
[----:B------:R-:W-:Y:S01]  /*5e90*/  @!P5 FADD.FTZ R128, -R128, -RZ ;  /* 0x800000ff8080d221 */ /* 0x000fe20000010100 */
[----:B------:R-:W-:Y:S01]  /*5ea0*/  ISETP.LE.U32.AND P5, PT, R5, UR7, PT ;  /* 0x0000000705007c0c */ /* 0x000fe2000bfa3070 */
[----:B--2---:R-:W-:Y:S01]  /*5eb0*/  @!P1 FADD.FTZ R125, -R125, -RZ ;  /* 0x800000ff7d7d9221 */ /* 0x004fe20000010100 */
[----:B------:R-:W-:Y:S01]  /*5ec0*/  LOP3.LUT R5, R10, 0xff, RZ, 0xc0, !PT ;  /* 0x000000ff0a057812 */ /* 0x000fe200078ec0ff */
[----:B------:R-:W-:Y:S01]  /*5ed0*/  MUFU.EX2 R116, R90 ;  /* 0x0000005a00747308 */ /* 0x000fe20000000800 */
[----:B------:R-:W-:Y:S01]  /*5ee0*/  ISETP.LE.U32.AND P1, PT, R12, UR7, PT ;  /* 0x000000070c007c0c */ /* 0x000fe2000bf23070 */
[----:B-1----:R-:W-:Y:S01]  /*5ef0*/  @!P3 FADD.FTZ R117, -R117, -RZ ;  /* 0x800000ff7575b221 */ /* 0x002fe20000010100 */
[----:B------:R-:W-:Y:S02]  /*5f00*/  ISETP.LE.U32.AND P6, PT, R5, UR7, PT ;  /* 0x0000000705007c0c */ /* 0x000fe4000bfc3070 */
[----:B------:R-:W-:Y:S01]  /*5f10*/  ISETP.LE.U32.AND P4, PT, R6, UR7, PT ;  /* 0x0000000706007c0c */ /* 0x000fe2000bf83070 */
[----:B------:R-:W-:Y:S01]  /*5f20*/  @!P2 FADD.FTZ R121, -R121, -RZ ;  /* 0x800000ff7979a221 */ /* 0x000fe20000010100 */
[----:B------:R-:W-:Y:S02]  /*5f30*/  SHF.R.U32.HI R6, RZ, 0x10, R8 ;  /* 0x00000010ff067819 */ /* 0x000fe40000011608 */
[----:B------:R-:W-:Y:S01]  /*5f40*/  LOP3.LUT R8, R8, 0xffff, RZ, 0xc0, !PT ;  /* 0x0000ffff08087812 */ /* 0x000fe200078ec0ff */
[----:B------:R-:W-:Y:S01]  /*5f50*/  @!P5 FADD.FTZ R124, -R124, -RZ ;  /* 0x800000ff7c7cd221 */ /* 0x000fe20000010100 */
[----:B------:R-:W-:Y:S01]  /*5f60*/  LOP3.LUT R6, R6, 0xff, RZ, 0xc0, !PT ;  /* 0x000000ff06067812 */ /* 0x000fe200078ec0ff */
[----:B------:R-:W1:Y:S01]  /*5f70*/  MUFU.EX2 R119, R18 ;  /* 0x0000001200777308 */ /* 0x000e620000000800 */
[----:B------:R-:W-:Y:S01]  /*5f80*/  SHF.R.U32.HI R5, RZ, 0x8, R8 ;  /* 0x00000008ff057819 */ /* 0x000fe20000011608 */
[----:B------:R-:W-:Y:S01]  /*5f90*/  @!P1 FADD.FTZ R126, -R126, -RZ ;  /* 0x800000ff7e7e9221 */ /* 0x000fe20000010100 */
[----:B------:R-:W-:Y:S01]  /*5fa0*/  ISETP.LE.U32.AND P5, PT, R6, UR7, PT ;  /* 0x0000000706007c0c */ /* 0x000fe2000bfa3070 */
[----:B------:R-:W-:Y:S01]  /*5fb0*/  @!P6 FADD.FTZ R127, -R127, -RZ ;  /* 0x800000ff7f7fe221 */ /* 0x000fe20000010100 */
[----:B------:R-:W-:Y:S01]  /*5fc0*/  LOP3.LUT R6, R85, 0xff, RZ, 0xc0, !PT ;  /* 0x000000ff55067812 */ /* 0x000fe200078ec0ff */
[----:B------:R-:W-:Y:S01]  /*5fd0*/  @!P4 FADD.FTZ R122, -R122, -RZ ;  /* 0x800000ff7a7ac221 */ /* 0x000fe20000010100 */
[----:B------:R-:W-:Y:S01]  /*5fe0*/  LOP3.LUT R5, R5, 0xffff, RZ, 0xc0, !PT ;  /* 0x0000ffff05057812 */ /* 0x000fe200078ec0ff */
[----:B---3--:R-:W-:Y:S01]  /*5ff0*/  @!P0 FADD.FTZ R118, -R118, -RZ ;  /* 0x800000ff76768221 */ /* 0x008fe20000010100 */
[----:B------:R-:W-:Y:S02]  /*6000*/  SHF.R.U32.HI R4, RZ, 0x8, R86 ;  /* 0x00000008ff047819 */ /* 0x000fe40000011656 */
[----:B------:R-:W-:Y:S02]  /*6010*/  ISETP.LE.U32.AND P6, PT, R5, UR7, PT ;  /* 0x0000000705007c0c */ /* 0x000fe4000bfc3070 */
[----:B------:R-:W-:Y:S02]  /*6020*/  F2FP.RELU.BF16.PACK_AB R5, R130, R131 ;  /* 0x000000838205723e */ /* 0x000fe400000018ff */
[----:B------:R-:W-:Y:S01]  /*6030*/  ISETP.LE.U32.AND P1, PT, R6, UR7, PT ;  /* 0x0000000706007c0c */ /* 0x000fe2000bf23070 */
[----:B------:R-:W-:Y:S01]  /*6040*/  @!P5 FADD.FTZ R123, -R123, -RZ ;  /* 0x800000ff7b7bd221 */ /* 0x000fe20000010100 */
[----:B------:R-:W-:Y:S01]  /*6050*/  F2FP.RELU.BF16.PACK_AB R6, R128, R129 ;  /* 0x000000818006723e */ /* 0x000fe200000018ff */
[----:B------:R2:W-:Y:S01]  /*6060*/  STS [R238+0x22400], R5 ;  /* 0x02240005ee007388 */ /* 0x0005e20000000800 */
[----:B------:R-:W-:Y:S02]  /*6070*/  LOP3.LUT R4, R4, 0xffff, RZ, 0xc0, !PT ;  /* 0x0000ffff04047812 */ /* 0x000fe400078ec0ff */
[----:B------:R-:W-:Y:S02]  /*6080*/  F2FP.RELU.BF16.PACK_AB R8, R126, R127 ;  /* 0x0000007f7e08723e */ /* 0x000fe400000018ff */
[----:B------:R-:W-:Y:S01]  /*6090*/  ISETP.LE.U32.AND P2, PT, R4, UR7, PT ;  /* 0x0000000704007c0c */ /* 0x000fe2000bf43070 */
[----:B------:R3:W-:Y:S01]  /*60a0*/  STS [R238+0x22000], R6 ;  /* 0x02200006ee007388 */ /* 0x0007e20000000800 */
[----:B------:R-:W-:Y:S01]  /*60b0*/  F2FP.RELU.BF16.PACK_AB R4, R124, R125 ;  /* 0x0000007d7c04723e */ /* 0x000fe200000018ff */
[----:B------:R-:W-:Y:S01]  /*60c0*/  @!P6 FADD.FTZ R120, -R120, -RZ ;  /* 0x800000ff7878e221 */ /* 0x000fe20000010100 */
[----:B------:R-:W-:Y:S01]  /*60d0*/  LEA R114, P0, R235, R112, 0x2 ;  /* 0x00000070eb727211 */ /* 0x000fe200078010ff */
[----:B-1----:R-:W-:Y:S01]  /*60e0*/  @!P1 FADD.FTZ R119, -R119, -RZ ;  /* 0x800000ff77779221 */ /* 0x002fe20000010100 */
[----:B------:R-:W-:Y:S01]  /*60f0*/  FSETP.GE.FTZ.AND P1, PT, R128, RZ, PT ;  /* 0x000000ff8000720b */ /* 0x000fe20003f36000 */
[----:B------:R1:W-:Y:S01]  /*6100*/  STS [R241+0x22000], R4 ;  /* 0x02200004f1007388 */ /* 0x0003e20000000800 */
[----:B------:R-:W-:Y:S02]  /*6110*/  F2FP.RELU.BF16.PACK_AB R7, R120, R121 ;  /* 0x000000797807723e */ /* 0x000fe400000018ff */
[----:B------:R-:W-:Y:S02]  /*6120*/  LEA.HI.X.SX32 R115, R235, R113, 0x2, P0 ;  /* 0x00000071eb737211 */ /* 0x000fe400000f16ff */
[----:B------:R-:W-:Y:S01]  /*6130*/  FSETP.GE.FTZ.AND P0, PT, R125, RZ, PT ;  /* 0x000000ff7d00720b */ /* 0x000fe20003f16000 */
[----:B------:R-:W-:Y:S01]  /*6140*/  STS [R241+0x22400], R8 ;  /* 0x02240008f1007388 */ /* 0x000fe20000000800 */
[----:B------:R-:W-:Y:S01]  /*6150*/  @!P2 FADD.FTZ R116, -R116, -RZ ;  /* 0x800000ff7474a221 */ /* 0x000fe20000010100 */
[----:B------:R-:W-:Y:S02]  /*6160*/  FSETP.GE.FTZ.AND P2, PT, R129, RZ, PT ;  /* 0x000000ff8100720b */ /* 0x000fe40003f56000 */
[----:B------:R-:W-:Y:S02]  /*6170*/  FSETP.GE.FTZ.AND P3, PT, R121, RZ, PT ;  /* 0x000000ff7900720b */ /* 0x000fe40003f76000 */
[----:B------:R-:W-:Y:S01]  /*6180*/  STS [R239+0x22000], R7 ;  /* 0x02200007ef007388 */ /* 0x000fe20000000800 */
[----:B--2---:R-:W-:Y:S05]  /*6190*/  F2FP.RELU.BF16.PACK_AB R5, R116, R117 ;  /* 0x000000757405723e */ /* 0x004fea00000018ff */
[----:B------:R-:W2:Y:S01]  /*61a0*/  LDG.E R113, [R114.64] ;  /* 0x0000000472717981 */ /* 0x000ea2000c1e1900 */
[----:B---3--:R-:W-:Y:S05]  /*61b0*/  F2FP.RELU.BF16.PACK_AB R6, R122, R123 ;  /* 0x0000007b7a06723e */ /* 0x008fea00000018ff */
[----:B------:R-:W-:Y:S01]  /*61c0*/  STS [R239+0x22400], R6 ;  /* 0x02240006ef007388 */ /* 0x000fe20000000800 */
[----:B-1----:R-:W-:Y:S05]  /*61d0*/  F2FP.RELU.BF16.PACK_AB R4, R118, R119 ;  /* 0x000000777604723e */ /* 0x002fea00000018ff */
[----:B------:R-:W-:Y:S06]  /*61e0*/  STS [R240+0x22000], R5 ;  /* 0x02200005f0007388 */ /* 0x000fec0000000800 */
[----:B------:R-:W-:Y:S06]  /*61f0*/  STS [R240+0x22400], R4 ;  /* 0x02240004f0007388 */ /* 0x000fec0000000800 */
[----:B------:R-:W-:Y:S06]  /*6200*/  LDSM.16.M88.4 R16, [R218+0x8000] ;  /* 0x00800000da10783b */ /* 0x000fec0000000200 */
[----:B------:R-:W1:Y:S06]  /*6210*/  LDSM.16.M88.4 R8, [R217+0x18000] ;  /* 0x01800000d908783b */ /* 0x000e6c0000000200 */
[----:B------:R-:W3:Y:S06]  /*6220*/  LDSM.16.M88.4 R84, [R217+0x18800] ;  /* 0x01880000d954783b */ /* 0x000eec0000000200 */
[----:B------:R-:W-:Y:S06]  /*6230*/  LDSM.16.M88.4 R88, [R219+0x8000] ;  /* 0x00800000db58783b */ /* 0x000fec0000000200 */
[----:B------:R-:W4:Y:S06]  /*6240*/  LDSM.16.M88.4 R92, [R2+0x18000] ;  /* 0x01800000025c783b */ /* 0x000f2c0000000200 */
[----:B------:R-:W2:Y:S06]  /*6250*/  LDG.E R112, [R114.64+0x20] ;  /* 0x0000200472707981 */ /* 0x000eac000c1e1900 */
[----:B------:R-:W4:Y:S06]  /*6260*/  LDSM.16.M88.4 R96, [R2+0x18800] ;  /* 0x018800000260783b */ /* 0x000f2c0000000200 */
[----:B------:R-:W-:Y:S01]  /*6270*/  LDSM.16.M88.4 R100, [R223+0x8000] ;  /* 0x00800000df64783b */ /* 0x000fe20000000200 */
[C---:B-1----:R-:W-:Y:S05]  /*6280*/  HMMA.16816.F32.BF16 R4, R16.reuse, R8, RZ ;  /* 0x000000081004723c */ /* 0x042fea00000418ff */
[----:B------:R-:W1:Y:S03]  /*6290*/  LDSM.16.M88.4 R104, [R216+0x18000] ;  /* 0x01800000d868783b */ /* 0x000e660000000200 */
[C---:B------:R-:W-:Y:S03]  /*62a0*/  HMMA.16816.F32.BF16 R8, R16.reuse, R10, RZ ;  /* 0x0000000a1008723c */ /* 0x040fe600000418ff */
[----:B------:R-:W-:Y:S05]  /*62b0*/  LDSM.16.M88.4 R108, [R3+0x18000] ;  /* 0x01800000036c783b */ /* 0x000fea0000000200 */
[C---:B---3--:R-:W-:Y:S08]  /*62c0*/  HMMA.16816.F32.BF16 R12, R16.reuse, R84, RZ ;  /* 0x00000054100c723c */ /* 0x048ff000000418ff */
[----:B------:R-:W-:Y:S01]  /*62d0*/  HMMA.16816.F32.BF16 R16, R16, R86, RZ ;  /* 0x000000561010723c */ /* 0x000fe200000418ff */
[----:B------:R-:W3:Y:S07]  /*62e0*/  LDSM.16.M88.4 R84, [R216+0x18800] ;  /* 0x01880000d854783b */ /* 0x000eee0000000200 */
[C---:B----4-:R-:W-:Y:S08]  /*62f0*/  HMMA.16816.F32.BF16 R4, R88.reuse, R92, R4 ;  /* 0x0000005c5804723c */ /* 0x050ff00000041804 */
[C---:B------:R-:W-:Y:S01]  /*6300*/  HMMA.16816.F32.BF16 R8, R88.reuse, R94, R8 ;  /* 0x0000005e5808723c */ /* 0x040fe20000041808 */
[----:B------:R-:W4:Y:S07]  /*6310*/  LDSM.16.M88.4 R92, [R222+0x8000] ;  /* 0x00800000de5c783b */ /* 0x000f2e0000000200 */
[C---:B------:R-:W-:Y:S08]  /*6320*/  HMMA.16816.F32.BF16 R12, R88.reuse, R96, R12 ;  /* 0x00000060580c723c */ /* 0x040ff0000004180c */
[----:B------:R-:W-:Y:S01]  /*6330*/  HMMA.16816.F32.BF16 R16, R88, R98, R16 ;  /* 0x000000625810723c */ /* 0x000fe20000041810 */
[----:B------:R-:W4:Y:S06]  /*6340*/  LDSM.16.M88.4 R88, [R3+0x18800] ;  /* 0x018800000358783b */ /* 0x000f2c0000000200 */
[----:B------:R-:W-:Y:S01]  /*6350*/  LDSM.16.M88.4 R96, [R217+0x1a000] ;  /* 0x01a00000d960783b */ /* 0x000fe20000000200 */
[C---:B-1----:R-:W-:Y:S08]  /*6360*/  HMMA.16816.F32.BF16 R4, R100.reuse, R104, R4 ;  /* 0x000000686404723c */ /* 0x042ff00000041804 */
[C---:B------:R-:W-:Y:S01]  /*6370*/  HMMA.16816.F32.BF16 R8, R100.reuse, R106, R8 ;  /* 0x0000006a6408723c */ /* 0x040fe20000041808 */
[----:B------:R-:W-:Y:S07]  /*6380*/  LDSM.16.M88.4 R104, [R219+0xa000] ;  /* 0x00a00000db68783b */ /* 0x000fee0000000200 */
[C---:B---3--:R-:W-:Y:S08]  /*6390*/  HMMA.16816.F32.BF16 R12, R100.reuse, R84, R12 ;  /* 0x00000054640c723c */ /* 0x048ff0000004180c */
[----:B------:R-:W-:Y:S01]  /*63a0*/  HMMA.16816.F32.BF16 R16, R100, R86, R16 ;  /* 0x000000566410723c */ /* 0x000fe20000041810 */
[----:B------:R-:W1:Y:S06]  /*63b0*/  LDSM.16.M88.4 R84, [R218+0xa000] ;  /* 0x00a00000da54783b */ /* 0x000e6c0000000200 */
[----:B------:R-:W3:Y:S01]  /*63c0*/  LDSM.16.M88.4 R100, [R217+0x1a800] ;  /* 0x01a80000d964783b */ /* 0x000ee20000000200 */
        /* <DEDUP_REMOVED lines=9> */
[----:B------:R-:W1:Y:S07]  /*6460*/  LDSM.16.M88.4 R96, [R216+0x1a000] ;  /* 0x01a00000d860783b */ /* 0x000e6e0000000200 */
[C---:B---3--:R-:W-:Y:S08]  /*6470*/  HMMA.16816.F32.BF16 R12, R84.reuse, R100, R12 ;  /* 0x00000064540c723c */ /* 0x048ff0000004180c */
[----:B------:R-:W-:Y:S01]  /*6480*/  HMMA.16816.F32.BF16 R16, R84, R102, R16 ;  /* 0x000000665410723c */ /* 0x000fe20000041810 */
[----:B------:R-:W3:Y:S06]  /*6490*/  LDSM.16.M88.4 R84, [R216+0x1a800] ;  /* 0x01a80000d854783b */ /* 0x000eec0000000200 */
        /* <DEDUP_REMOVED lines=32> */
[C---:B--2---:R-:W-:Y:S08]  /*66a0*/  HMMA.16816.F32.BF16 R12, R92.reuse, R88, R12 ;  /* 0x000000585c0c723c */ /* 0x044ff0000004180c */
        /* <DEDUP_REMOVED lines=29> */
[----:B------:R-:W2:Y:S07]  /*6880*/  LDSM.16.M88.4 R88, [R3+0x1e800] ;  /* 0x01e800000358783b */ /* 0x000eae0000000200 */
[C---:B-1----:R-:W-:Y:S08]  /*6890*/  HMMA.16816.F32.BF16 R4, R96.reuse, R104, R4 ;  /* 0x000000686004723c */ /* 0x042ff00000041804 */
[C---:B------:R-:W-:Y:S08]  /*68a0*/  HMMA.16816.F32.BF16 R8, R96.reuse, R106, R8 ;  /* 0x0000006a6008723c */ /* 0x040ff00000041808 */
[C---:B---3--:R-:W-:Y:S08]  /*68b0*/  HMMA.16816.F32.BF16 R12, R96.reuse, R84, R12 ;  /* 0x00000054600c723c */ /* 0x048ff0000004180c */
        /* <DEDUP_REMOVED lines=14> */
[----:B------:R-:W-:Y:S01]  /*69a0*/  FADD.FTZ R12, -R113, R12 ;  /* 0x0000000c710c7221 */ /* 0x000fe20000010100 */
        /* <DEDUP_REMOVED lines=18> */
[C---:B------:R-:W-:Y:S01]  /*6ad0*/  FSETP.GE.FTZ.AND P1, PT, R131.reuse, RZ, PT ;  /* 0x000000ff8300720b */ /* 0x040fe20003f36000 */
        /* <DEDUP_REMOVED lines=204> */
.L_x_642:
        /* <DEDUP_REMOVED lines=84> */
[----:B------:R-:W-:Y:S01]  /*7ce0*/  IMAD.MOV.U32 R196, RZ, RZ, 0x4 ;  /* 0x00000004ffc47424 */ /* 0x000fe200078e00ff */
[-C--:B------:R-:W-:Y:S04]  /*7cf0*/  HMMA.16816.F32.BF16 R92, R212, R198.reuse, R92 ;  /* 0x000000c6d45c723c */ /* 0x080fe8000004185c */
[----:B------:R-:W-:Y:S04]  /*7d00*/  @P1 IMAD.WIDE R196, R235, R196, UR14 ;  /* 0x0000000eebc41e25 */ /* 0x000fe8000f8e02c4 */
[C---:B------:R-:W-:Y:S01]  /*7d10*/  HMMA.16816.F32.BF16 R96, R200.reuse, R198, R96 ;  /* 0x000000c6c860723c */ /* 0x040fe20000041860 */
[----:B------:R2:W5:Y:S05]  /*7d20*/  @P1 LDG.E R242, [R196.64] ;  /* 0x00000004c4f21981 */ /* 0x00056a000c1e1900 */
[----:B------:R2:W5:Y:S02]  /*7d30*/  @P1 LDG.E R243, [R196.64+0x20] ;  /* 0x00002004c4f31981 */ /* 0x000564000c1e1900 */
[-C--:B-1----:R-:W-:Y:S03]  /*7d40*/  HMMA.16816.F32.BF16 R100, R200, R204.reuse, R100 ;  /* 0x000000ccc864723c */ /* 0x082fe60000041864 */
[----:B------:R1:W-:Y:S05]  /*7d50*/  RED.E.ADD.F32.FTZ.RN.STRONG.GPU [R228.64], R4 ;  /* 0x00000004e400798e */ /* 0x0003ea000c10e784 */
        /* <DEDUP_REMOVED lines=13> */
[----:B------:R-:W-:Y:S04]  /*7e30*/  HMMA.16816.F32.BF16 R128, R200, R210, R128 ;  /* 0x000000d2c880723c */ /* 0x000fe80000041880 */
[-C--:B------:R-:W-:Y:S02]  /*7e40*/  LEA.HI.X.SX32 R197, R204, R229.reuse, 0x2, P0 ;  /* 0x000000e5ccc57211 */ /* 0x080fe400000f16ff */
[-C--:B------:R-:W-:Y:S01]  /*7e50*/  LEA.HI.X.SX32 R199, R205, R229.reuse, 0x2, P2 ;  /* 0x000000e5cdc77211 */ /* 0x080fe200010f16ff */
[----:B------:R-:W-:Y:S02]  /*7e60*/  IMAD R201, R207, 0x18, RZ ;  /* 0x00000018cfc97824 */ /* 0x000fe400078e02ff */
[----:B------:R2:W-:Y:S03]  /*7e70*/  RED.E.ADD.F32.FTZ.RN.STRONG.GPU [R196.64], R5 ;  /* 0x00000005c400798e */ /* 0x0005e6000c10e784 */
[-C--:B-1----:R-:W-:Y:S01]  /*7e80*/  LEA R4, P0, R201, R228.reuse, 0x2 ;  /* 0x000000e4c9047211 */ /* 0x082fe200078010ff */
[C---:B------:R-:W-:Y:S01]  /*7e90*/  IMAD.SHL.U32 R203, R207.reuse, 0x20, RZ ;  /* 0x00000020cfcb7824 */ /* 0x040fe200078e00ff */
[----:B------:R1:W-:Y:S01]  /*7ea0*/  RED.E.ADD.F32.FTZ.RN.STRONG.GPU [R198.64], R6 ;  /* 0x00000006c600798e */ /* 0x0003e2000c10e784 */
[----:B------:R-:W-:Y:S03]  /*7eb0*/  IMAD R202, R207, 0x30, RZ ;  /* 0x00000030cfca7824 */ /* 0x000fe600078e02ff */
[-C--:B------:R-:W-:Y:S02]  /*7ec0*/  LEA R200, P2, R203, R228.reuse, 0x2 ;  /* 0x000000e4cbc87211 */ /* 0x080fe400078410ff */
[-C--:B--2---:R-:W-:Y:S02]  /*7ed0*/  LEA.HI.X.SX32 R5, R201, R229.reuse, 0x2, P0 ;  /* 0x000000e5c9057211 */ /* 0x084fe400000f16ff */
[-C--:B------:R-:W-:Y:S03]  /*7ee0*/  LEA.HI.X.SX32 R201, R203, R229.reuse, 0x2, P2 ;  /* 0x000000e5cbc97211 */ /* 0x080fe600010f16ff */
[----:B------:R2:W-:Y:S01]  /*7ef0*/  RED.E.ADD.F32.FTZ.RN.STRONG.GPU [R4.64], R7 ;  /* 0x000000070400798e */ /* 0x0005e2000c10e784 */
[CC--:B-1----:R-:W-:Y:S04]  /*7f00*/  LEA R198, P0, R206.reuse, R228.reuse, 0x2 ;  /* 0x000000e4cec67211 */ /* 0x0c2fe800078010ff */
[----:B------:R-:W-:Y:S01]  /*7f10*/  RED.E.ADD.F32.FTZ.RN.STRONG.GPU [R200.64], R8 ;  /* 0x00000008c800798e */ /* 0x000fe2000c10e784 */
[-C--:B------:R-:W-:Y:S05]  /*7f20*/  LEA.HI.X.SX32 R199, R206, R229.reuse, 0x2, P0 ;  /* 0x000000e5cec77211 */ /* 0x080fea00000f16ff */
[----:B------:R1:W-:Y:S01]  /*7f30*/  RED.E.ADD.F32.FTZ.RN.STRONG.GPU [R198.64], R9 ;  /* 0x00000009c600798e */ /* 0x0003e2000c10e784 */
[CC--:B--2---:R-:W-:Y:S01]  /*7f40*/  LEA R4, P2, R202.reuse, R228.reuse, 0x2 ;  /* 0x000000e4ca047211 */ /* 0x0c4fe200078410ff */
[----:B------:R-:W-:Y:S03]  /*7f50*/  IMAD R7, R207, 0x38, RZ ;  /* 0x00000038cf077824 */ /* 0x000fe600078e02ff */
[-C--:B------:R-:W-:Y:S02]  /*7f60*/  LEA.HI.X.SX32 R5, R202, R229.reuse, 0x2, P2 ;  /* 0x000000e5ca057211 */ /* 0x080fe400010f16ff */
[CC--:B------:R-:W-:Y:S03]  /*7f70*/  LEA R6, P0, R7.reuse, R228.reuse, 0x2 ;  /* 0x000000e407067211 */ /* 0x0c0fe600078010ff */
[----:B------:R2:W-:Y:S01]  /*7f80*/  RED.E.ADD.F32.FTZ.RN.STRONG.GPU [R4.64], R10 ;  /* 0x0000000a0400798e */ /* 0x0005e2000c10e784 */
[-C--:B------:R-:W-:Y:S02]  /*7f90*/  LEA.HI.X.SX32 R7, R7, R229.reuse, 0x2, P0 ;  /* 0x000000e507077211 */ /* 0x080fe400000f16ff */
[----:B-1----:R-:W-:Y:S03]  /*7fa0*/  IADD3 R9, R205, 0x20, RZ ;  /* 0x00000020cd097810 */ /* 0x002fe60007ffe0ff */
[----:B------:R1:W-:Y:S01]  /*7fb0*/  RED.E.ADD.F32.FTZ.RN.STRONG.GPU [R6.64], R11 ;  /* 0x0000000b0600798e */ /* 0x0003e2000c10e784 */
[CC--:B------:R-:W-:Y:S04]  /*7fc0*/  LEA R8, P0, R9.reuse, R228.reuse, 0x2 ;  /* 0x000000e409087211 */ /* 0x0c0fe800078010ff */
[----:B------:R3:W-:Y:S05]  /*7fd0*/  RED.E.ADD.F32.FTZ.RN.STRONG.GPU [R228.64+0x80], R16 ;  /* 0x00008010e400798e */ /* 0x0007ea000c10e784 */
[----:B------:R4:W-:Y:S01]  /*7fe0*/  RED.E.ADD.F32.FTZ.RN.STRONG.GPU [R196.64+0x80], R17 ;  /* 0x00008011c400798e */ /* 0x0009e2000c10e784 */
[----:B--2---:R-:W-:Y:S01]  /*7ff0*/  IMAD.IADD R4, R204, 0x1, R9 ;  /* 0x00000001cc047824 */ /* 0x004fe200078e0209 */
[-C--:B------:R-:W-:Y:S04]  /*8000*/  LEA.HI.X.SX32 R9, R9, R229.reuse, 0x2, P0 ;  /* 0x000000e509097211 */ /* 0x080fe800000f16ff */
[-C--:B------:R-:W-:Y:S01]  /*8010*/  LEA R198, P0, R4, R228.reuse, 0x2 ;  /* 0x000000e404c67211 */ /* 0x080fe200078010ff */
[----:B------:R2:W-:Y:S01]  /*8020*/  RED.E.ADD.F32.FTZ.RN.STRONG.GPU [R8.64], R18 ;  /* 0x000000120800798e */ /* 0x0005e2000c10e784 */
[----:B-1----:R-:W-:Y:S02]  /*8030*/  IMAD.IADD R6, R204, 0x1, R4 ;  /* 0x00000001cc067824 */ /* 0x002fe400078e0204 */
        /* <DEDUP_REMOVED lines=12> */
[CC--:B--2---:R-:W-:Y:S04]  /*8100*/  LEA R8, P0, R4.reuse, R228.reuse, 0x2 ;  /* 0x000000e404087211 */ /* 0x0c4fe800078010ff */
[-C--:B------:R-:W-:Y:S02]  /*8110*/  LEA.HI.X.SX32 R9, R4, R229.reuse, 0x2, P0 ;  /* 0x000000e504097211 */ /* 0x080fe400000f16ff */
[CC--:B------:R-:W-:Y:S03]  /*8120*/  LEA R6, P0, R5.reuse, R228.reuse, 0x2 ;  /* 0x000000e405067211 */ /* 0x0c0fe600078010ff */
[----:B------:R2:W-:Y:S01]  /*8130*/  RED.E.ADD.F32.FTZ.RN.STRONG.GPU [R8.64], R14 ;  /* 0x0000000e0800798e */ /* 0x0005e2000c10e784 */
[-C--:B------:R-:W-:Y:S05]  /*8140*/  LEA.HI.X.SX32 R7, R5, R229.reuse, 0x2, P0 ;  /* 0x000000e505077211 */ /* 0x080fea00000f16ff */
[----:B------:R3:W-:Y:S01]  /*8150*/  RED.E.ADD.F32.FTZ.RN.STRONG.GPU [R6.64], R15 ;  /* 0x0000000f0600798e */ /* 0x0007e2000c10e784 */
[----:B-1----:R-:W-:Y:S04]  /*8160*/  IADD3 R10, R205, 0x40, RZ ;  /* 0x00000040cd0a7810 */ /* 0x002fe80007ffe0ff */
[----:B------:R-:W-:Y:S01]  /*8170*/  RED.E.ADD.F32.FTZ.RN.STRONG.GPU [R228.64+0x100], R84 ;  /* 0x00010054e400798e */ /* 0x000fe2000c10e784 */
[----:B------:R-:W-:Y:S04]  /*8180*/  IMAD.IADD R4, R204, 0x1, R10 ;  /* 0x00000001cc047824 */ /* 0x000fe800078e020a */
[----:B------:R-:W-:Y:S01]  /*8190*/  RED.E.ADD.F32.FTZ.RN.STRONG.GPU [R196.64+0x100], R85 ;  /* 0x00010055c400798e */ /* 0x000fe2000c10e784 */
[CC--:B--2---:R-:W-:Y:S04]  /*81a0*/  LEA R8, P0, R10.reuse, R228.reuse, 0x2 ;  /* 0x000000e40a087211 */ /* 0x0c4fe800078010ff */
        /* <DEDUP_REMOVED lines=305> */
.L_x_643:
[----:B------:R-:W-:Y:S02]  /*94c0*/  UISETP.GT.AND UP0, UPT, UR9, UR17, UPT ;  /* 0x000000110900728c */ /* 0x000fe4000bf04270 */
[----:B------:R-:W-:Y:S04]  /*94d0*/  UIADD3 UR7, UR9, -0x1, URZ ;  /* 0xffffffff09077890 */ /* 0x000fe8000fffe03f */
[----:B------:R-:W-:Y:S03]  /*94e0*/  PLOP3.LUT P0, PT, PT, PT, UP0, 0x80, 0x0 ;  /* 0x000000000000781c */ /* 0x000fe60003f0f008 */
[----:B------:R-:W-:Y:S10]  /*94f0*/  UMOV UR9, UR7 ;  /* 0x0000000700097c82 */ /* 0x000ff40008000000 */
[----:B------:R-:W-:-:S05]  /*9500*/  @P0 BRA `(.L_x_644) ;  /* 0xffffb67000000947 */ /* 0x000fca000383ffff */
[----:B------:R-:W2:Y:S04]  /*9510*/  LDL R112, [R1+0x34] ;  /* 0x0000340001707983 */ /* 0x000ea80000100800 */
[----:B------:R-:W3:Y:S01]  /*9520*/  LDL R111, [R1+0x38] ;  /* 0x00003800016f7983 */ /* 0x000ee20000100800 */
[----:B------:R-:W-:Y:S01]  /*9530*/  FMUL.FTZ R84, R64, c[0x0][0x2dc] ;  /* 0x0000b70040547a20 */ /* 0x000fe20000410000 */
[----:B------:R-:W-:Y:S01]  /*9540*/  UISETP.NE.AND UP0, UPT, UR29, -0x1, UPT ;  /* 0xffffffff1d00788c */ /* 0x000fe2000bf05270 */
[----:B-1----:R-:W-:Y:S01]  /*9550*/  FMUL.FTZ R12, R63, c[0x0][0x2dc] ;  /* 0x0000b7003f0c7a20 */ /* 0x002fe20000410000 */
[----:B------:R-:W-:Y:S01]  /*9560*/  ULDC.64 UR10, c[0x0][0x3a0] ;  /* 0x0000e800000a7ab9 */ /* 0x000fe20000000a00 */
[----:B------:R-:W-:-:S02]  /*9570*/  FMUL.FTZ R64, R62, c[0x0][0x2dc] ;  /* 0x0000b7003e407a20 */ /* 0x000fc40000410000 */
[----:B------:R-:W-:Y:S01]  /*9580*/  FMUL.FTZ R132, R132, c[0x0][0x2e0] ;  /* 0x0000b80084847a20 */ /* 0x000fe20000410000 */
[----:B------:R-:W-:Y:S01]  /*9590*/  PLOP3.LUT P0, PT, PT, PT, UP0, 0x80, 0x0 ;  /* 0x000000000000781c */ /* 0x000fe20003f0f008 */
[----:B------:R-:W-:Y:S01]  /*95a0*/  FMUL.FTZ R63, R133, c[0x0][0x2e0] ;  /* 0x0000b800853f7a20 */ /* 0x000fe20000410000 */
[----:B------:R-:W-:Y:S01]  /*95b0*/  F2FP.BF16.PACK_AB R12, R12, R64 ;  /* 0x000000400c0c723e */ /* 0x000fe200000010ff */
[----:B------:R-:W-:Y:S02]  /*95c0*/  FMUL.FTZ R16, R59, c[0x0][0x2dc] ;  /* 0x0000b7003b107a20 */ /* 0x000fe40000410000 */
[----:B------:R-:W-:Y:S01]  /*95d0*/  FMUL.FTZ R134, R134, c[0x0][0x2e0] ;  /* 0x0000b80086867a20 */ /* 0x000fe20000410000 */
[----:B------:R-:W-:Y:S01]  /*95e0*/  F2FP.BF16.PACK_AB R63, R63, R132 ;  /* 0x000000843f3f723e */ /* 0x000fe200000010ff */
[----:B------:R-:W-:Y:S01]  /*95f0*/  BAR.SYNC.DEFER_BLOCKING 0x0 ;  /* 0x0000000000007b1d */ /* 0x000fe20000010000 */
[----:B------:R-:W-:Y:S01]  /*9600*/  FMUL.FTZ R62, R135, c[0x0][0x2e0] ;  /* 0x0000b800873e7a20 */ /* 0x000fe20000410000 */
[----:B------:R-:W-:Y:S01]  /*9610*/  @UP0 UIADD3 UR8, UR22, UR29, URZ ;  /* 0x0000001d16080290 */ /* 0x000fe2000fffe03f */
[----:B------:R-:W-:-:S02]  /*9620*/  FMUL.FTZ R85, R58, c[0x0][0x2dc] ;  /* 0x0000b7003a557a20 */ /* 0x000fc40000410000 */
[----:B------:R-:W-:Y:S01]  /*9630*/  FMUL.FTZ R144, R144, c[0x0][0x2e0] ;  /* 0x0000b80090907a20 */ /* 0x000fe20000410000 */
[----:B------:R-:W-:Y:S01]  /*9640*/  F2FP.BF16.PACK_AB R62, R62, R134 ;  /* 0x000000863e3e723e */ /* 0x000fe200000010ff */
[----:B------:R-:W-:Y:S01]  /*9650*/  FMUL.FTZ R59, R145, c[0x0][0x2e0] ;  /* 0x0000b800913b7a20 */ /* 0x000fe20000410000 */
[----:B------:R-:W-:Y:S01]  /*9660*/  F2FP.BF16.PACK_AB R16, R16, R85 ;  /* 0x000000551010723e */ /* 0x000fe200000010ff */
[----:B------:R-:W-:Y:S01]  /*9670*/  FMUL.FTZ R15, R65, c[0x0][0x2dc] ;  /* 0x0000b700410f7a20 */ /* 0x000fe20000410000 */
[----:B------:R-:W-:Y:S01]  /*9680*/  @UP0 UIMAD.WIDE.U32 UR6, UR8, UR10, URZ ;  /* 0x0000000a080602a5 */ /* 0x000fe2000f8e003f */
[----:B------:R-:W-:Y:S01]  /*9690*/  FMUL.FTZ R13, R61, c[0x0][0x2dc] ;  /* 0x0000b7003d0d7a20 */ /* 0x000fe20000410000 */
[----:B------:R-:W-:Y:S01]  /*96a0*/  F2FP.BF16.PACK_AB R59, R59, R144 ;  /* 0x000000903b3b723e */ /* 0x000fe200000010ff */
[----:B------:R-:W-:Y:S01]  /*96b0*/  FMUL.FTZ R146, R146, c[0x0][0x2e0] ;  /* 0x0000b80092927a20 */ /* 0x000fe20000410000 */
[----:B------:R-:W-:Y:S01]  /*96c0*/  F2FP.BF16.PACK_AB R15, R15, R84 ;  /* 0x000000540f0f723e */ /* 0x000fe200000010ff */
[----:B------:R-:W-:Y:S01]  /*96d0*/  FMUL.FTZ R58, R147, c[0x0][0x2e0] ;  /* 0x0000b800933a7a20 */ /* 0x000fe20000410000 */
[----:B------:R-:W-:Y:S01]  /*96e0*/  @UP0 UIMAD UR14, UR8, UR11, UR7 ;  /* 0x0000000b080e02a4 */ /* 0x000fe2000f8e0207 */
[----:B------:R-:W-:Y:S01]  /*96f0*/  FMUL.FTZ R65, R60, c[0x0][0x2dc] ;  /* 0x0000b7003c417a20 */ /* 0x000fe20000410000 */
[----:B------:R-:W-:Y:S01]  /*9700*/  @UP0 UMOV UR13, UR6 ;  /* 0x00000006000d0c82 */ /* 0x000fe20008000000 */
[----:B------:R-:W-:Y:S01]  /*9710*/  FMUL.FTZ R136, R136, c[0x0][0x2e0] ;  /* 0x0000b80088887a20 */ /* 0x000fe20000410000 */
[----:B------:R-:W-:Y:S01]  /*9720*/  F2FP.BF16.PACK_AB R58, R58, R146 ;  /* 0x000000923a3a723e */ /* 0x000fe200000010ff */
[----:B------:R-:W-:Y:S01]  /*9730*/  FMUL.FTZ R61, R137, c[0x0][0x2e0] ;  /* 0x0000b800893d7a20 */ /* 0x000fe20000410000 */
[----:B------:R-:W-:Y:S01]  /*9740*/  F2FP.BF16.PACK_AB R13, R13, R65 ;  /* 0x000000410d0d723e */ /* 0x000fe200000010ff */
[----:B------:R-:W-:-:S02]  /*9750*/  FMUL.FTZ R17, R57, c[0x0][0x2dc] ;  /* 0x0000b70039117a20 */ /* 0x000fc40000410000 */
[----:B------:R-:W-:Y:S01]  /*9760*/  FMUL.FTZ R138, R138, c[0x0][0x2e0] ;  /* 0x0000b8008a8a7a20 */ /* 0x000fe20000410000 */
[----:B------:R-:W-:Y:S01]  /*9770*/  F2FP.BF16.PACK_AB R61, R61, R136 ;  /* 0x000000883d3d723e */ /* 0x000fe200000010ff */
[----:B------:R-:W-:Y:S02]  /*9780*/  FMUL.FTZ R60, R139, c[0x0][0x2e0] ;  /* 0x0000b8008b3c7a20 */ /* 0x000fe40000410000 */
[----:B------:R-:W-:Y:S02]  /*9790*/  FMUL.FTZ R86, R56, c[0x0][0x2dc] ;  /* 0x0000b70038567a20 */ /* 0x000fe40000410000 */
        /* <DEDUP_REMOVED lines=11> */
[----:B------:R-:W-:Y:S02]  /*9850*/  FMUL.FTZ R148, R148, c[0x0][0x2e0] ;  /* 0x0000b80094947a20 */ /* 0x000fe40000410000 */
        /* <DEDUP_REMOVED lines=84> */
[----:B------:R-:W-:Y:S01]  /*9da0*/  FMUL.FTZ R192, R192, c[0x0][0x2e0] ;  /* 0x0000b800c0c07a20 */ /* 0x000fe20000410000 */
[----:B------:R-:W-:Y:S01]  /*9db0*/  F2FP.BF16.PACK_AB R38, R38, R182 ;  /* 0x000000b62626723e */ /* 0x000fe200000010ff */
[----:B------:R-:W-:Y:S02]  /*9dc0*/  FMUL.FTZ R193, R193, c[0x0][0x2e0] ;  /* 0x0000b800c1c17a20 */ /* 0x000fe40000410000 */
[----:B------:R-:W-:Y:S02]  /*9dd0*/  FMUL.FTZ R27, R37, c[0x0][0x2dc] ;  /* 0x0000b700251b7a20 */ /* 0x000fe40000410000 */
[----:B------:R-:W-:Y:S01]  /*9de0*/  FMUL.FTZ R194, R194, c[0x0][0x2e0] ;  /* 0x0000b800c2c27a20 */ /* 0x000fe20000410000 */
[----:B------:R-:W-:Y:S01]  /*9df0*/  F2FP.BF16.PACK_AB R193, R193, R192 ;  /* 0x000000c0c1c1723e */ /* 0x000fe200000010ff */
[----:B------:R-:W-:-:S02]  /*9e00*/  FMUL.FTZ R195, R195, c[0x0][0x2e0] ;  /* 0x0000b800c3c37a20 */ /* 0x000fc40000410000 */
[----:B------:R-:W-:Y:S02]  /*9e10*/  FMUL.FTZ R96, R36, c[0x0][0x2dc] ;  /* 0x0000b70024607a20 */ /* 0x000fe40000410000 */
[----:B------:R-:W-:Y:S01]  /*9e20*/  FMUL.FTZ R184, R184, c[0x0][0x2e0] ;  /* 0x0000b800b8b87a20 */ /* 0x000fe20000410000 */
[----:B------:R-:W-:Y:S01]  /*9e30*/  F2FP.BF16.PACK_AB R194, R195, R194 ;  /* 0x000000c2c3c2723e */ /* 0x000fe200000010ff */
        /* <DEDUP_REMOVED lines=53> */
[----:B------:R-:W-:-:S04]  /*a190*/  F2FP.BF16.PACK_AB R5, R5, R76 ;  /* 0x0000004c0505723e */ /* 0x000fc800000010ff */
[----:B------:R-:W-:Y:S01]  /*a1a0*/  F2FP.BF16.PACK_AB R4, R4, R78 ;  /* 0x0000004e0404723e */ /* 0x000fe200000010ff */
        /* <DEDUP_REMOVED lines=77> */
.L_x_645:
        /* <DEDUP_REMOVED lines=18> */
.L_x_646:
        /* <DEDUP_REMOVED lines=61> */
.L_x_648:
[----:B---34-:R-:W-:Y:S05]  /*ab70*/  BSYNC B0 ;  /* 0x0000000000007941 */ /* 0x018fea0003800000 */
.L_x_647:
        /* <DEDUP_REMOVED lines=21> */
.L_x_650:
[----:B------:R-:W-:Y:S05]  /*acd0*/  BSYNC B0 ;  /* 0x0000000000007941 */ /* 0x000fea0003800000 */
.L_x_649:
        /* <DEDUP_REMOVED lines=31> */
.L_x_652:
[----:B------:R-:W-:Y:S05]  /*aed0*/  BSYNC B0 ;  /* 0x0000000000007941 */ /* 0x000fea0003800000 */
.L_x_651:
        /* <DEDUP_REMOVED lines=18> */
.L_x_625:
[----:B------:R-:W-:Y:S05]  /*b000*/  BSYNC B1 ;  /* 0x0000000000017941 */ /* 0x000fea0003800000 */
.L_x_611:
        /* <DEDUP_REMOVED lines=12> */
.L_x_653:
[----:B------:R-:W-:Y:S05]  /*b0d0*/  EXIT ;  /* 0x000000000000794d */ /* 0x000fea0003800000 */
.L_x_655:
        /* <DEDUP_REMOVED lines=10> */
.L_x_1035:


//--------------------- .text._ZN5flash44flash_bwd_dq_dk_dv_loop_seqk_parallel_kernelI23Flash_bwd_kernel_traitsILi256ELi64ELi64ELi8ELi4ELi2ELi2ELb0ELb1EN7cutlass10bfloat16_tE19Flash_kernel_traitsILi256ELi64ELi64ELi8ES3_EELb0ELb1ELb0ELb1ELb0ELb0ELb1EEEvNS_16Flash_bwd_paramsE --------------------------
	.section	.text._ZN5flash44flash_bwd_dq_dk_dv_loop_seqk_parallel_kernelI23Flash_bwd_kernel_traitsILi256ELi64ELi64ELi8ELi4ELi2ELi2ELb0ELb1EN7cutlass10bfloat16_tE19Flash_kernel_traitsILi256ELi64ELi64ELi8ES3_EELb0ELb1ELb0ELb1ELb0ELb0ELb1EEEvNS_16Flash_bwd_paramsE,"ax",@progbits
	.sectioninfo	@"SHI_REGISTERS=255"
	.align	128
        .global         _ZN5flash44flash_bwd_dq_dk_dv_loop_seqk_parallel_kernelI23Flash_bwd_kernel_traitsILi256ELi64ELi64ELi8ELi4ELi2ELi2ELb0ELb1EN7cutlass10bfloat16_tE19Flash_kernel_traitsILi256ELi64ELi64ELi8ES3_EELb0ELb1ELb0ELb1ELb0ELb0ELb1EEEvNS_16Flash_bwd_paramsE
        .type           _ZN5flash44flash_bwd_dq_dk_dv_loop_seqk_parallel_kernelI23Flash_bwd_kernel_traitsILi256ELi64ELi64ELi8ELi4ELi2ELi2ELb0ELb1EN7cutlass10bfloat16_tE19Flash_kernel_traitsILi256ELi64ELi64ELi8ES3_EELb0ELb1ELb0ELb1ELb0ELb0ELb1EEEvNS_16Flash_bwd_paramsE,@function
        .size           _ZN5flash44flash_bwd_dq_dk_dv_loop_seqk_parallel_kernelI23Flash_bwd_kernel_traitsILi256ELi64ELi64ELi8ELi4ELi2ELi2ELb0ELb1EN7cutlass10bfloat16_tE19Flash_kernel_traitsILi256ELi64ELi64ELi8ES3_EELb0ELb1ELb0ELb1ELb0ELb0ELb1EEEvNS_16Flash_bwd_paramsE,(.L_x_1036 - _ZN5flash44flash_bwd_dq_dk_dv_loop_seqk_parallel_kernelI23Flash_bwd_kernel_traitsILi256ELi64ELi64ELi8ELi4ELi2ELi2ELb0ELb1EN7cutlass10bfloat16_tE19Flash_kernel_traitsILi256ELi64ELi64ELi8ES3_EELb0ELb1ELb0ELb1ELb0ELb0ELb1EEEvNS_16Flash_bwd_paramsE)
        .other          _ZN5flash44flash_bwd_dq_dk_dv_loop_seqk_parallel_kernelI23Flash_bwd_kernel_traitsILi256ELi64ELi64ELi8ELi4ELi2ELi2ELb0ELb1EN7cutlass10bfloat16_tE19Flash_kernel_traitsILi256ELi64ELi64ELi8ES3_EELb0ELb1ELb0ELb1ELb0ELb0ELb1EEEvNS_16Flash_bwd_paramsE,@"STO_CUDA_ENTRY STV_DEFAULT"
_ZN5flash44flash_bwd_dq_dk_dv_loop_seqk_parallel_kernelI23Flash_bwd_kernel_traitsILi256ELi64ELi64ELi8ELi4ELi2ELi2ELb0ELb1EN7cutlass10bfloat16_tE19Flash_kernel_traitsILi256ELi64ELi64ELi8ES3_EELb0ELb1ELb0ELb1ELb0ELb0ELb1EEEvNS_16Flash_bwd_paramsE:
.text._ZN5flash44flash_bwd_dq_dk_dv_loop_seqk_parallel_kernelI23Flash_bwd_kernel_traitsILi256ELi64ELi64ELi8ELi4ELi2ELi2ELb0ELb1EN7cutlass10bfloat16_tE19Flash_kernel_traitsILi256ELi64ELi64ELi8ES3_EELb0ELb1ELb0ELb1ELb0ELb0ELb1EEEvNS_16Flash_bwd_paramsE:
        /* <DEDUP_REMOVED lines=192> */
.L_x_700:
        /* <DEDUP_REMOVED lines=67> */
.L_x_656:
        /* <DEDUP_REMOVED lines=59> */
.L_x_658:
        /* <DEDUP_REMOVED lines=43> */
.L_x_659:
        /* <DEDUP_REMOVED lines=44> */
.L_x_660:
[----:B------:R-:W-:-:S04]  /*1950*/  UMOV UR8, UR50 ;  /* 0x0000003200087c82 */ /* 0x000fc80008000000 */
.L_x_661:
        /* <DEDUP_REMOVED lines=93> */
.L_x_663:
        /* <DEDUP_REMOVED lines=18> */
.L_x_664:
        /* <DEDUP_REMOVED lines=35> */
.L_x_666:
[----:B------:R-:W-:Y:S05]  /*2280*/  BSYNC B0 ;  /* 0x0000000000007941 */ /* 0x000fea0003800000 */
.L_x_665:
        /* <DEDUP_REMOVED lines=21> */
.L_x_668:
[----:B------:R-:W-:Y:S05]  /*23e0*/  BSYNC B0 ;  /* 0x0000000000007941 */ /* 0x000fea0003800000 */
.L_x_667:
        /* <DEDUP_REMOVED lines=31> */
.L_x_670:
[----:B------:R-:W-:Y:S05]  /*25e0*/  BSYNC B0 ;  /* 0x0000000000007941 */ /* 0x000fea0003800000 */
.L_x_669:
        /* <DEDUP_REMOVED lines=20> */
.L_x_662:
        /* <DEDUP_REMOVED lines=50> */
.L_x_673:
[----:B------:R-:W-:Y:S05]  /*2a50*/  BSYNC B0 ;  /* 0x0000000000007941 */ /* 0x000fea0003800000 */
.L_x_672:
        /* <DEDUP_REMOVED lines=48> */
.L_x_675:
[----:B------:R-:W-:Y:S05]  /*2d60*/  BSYNC B0 ;  /* 0x0000000000007941 */ /* 0x000fea0003800000 */
.L_x_674:
        /* <DEDUP_REMOVED lines=44> */
.L_x_677:
[----:B------:R-:W-:Y:S05]  /*3030*/  BSYNC B0 ;  /* 0x0000000000007941 */ /* 0x000fea0003800000 */
.L_x_676:
        /* <DEDUP_REMOVED lines=45> */
.L_x_679:
[----:B------:R-:W-:Y:S05]  /*3310*/  BSYNC B0 ;  /* 0x0000000000007941 */ /* 0x000fea0003800000 */
.L_x_678:
        /* <DEDUP_REMOVED lines=81> */
.L_x_681:
[----:B------:R-:W-:Y:S05]  /*3830*/  BSYNC B0 ;  /* 0x0000000000007941 */ /* 0x000fea0003800000 */
.L_x_680:
        /* <DEDUP_REMOVED lines=55> */
.L_x_683:
[----:B------:R-:W-:Y:S05]  /*3bb0*/  BSYNC B0 ;  /* 0x0000000000007941 */ /* 0x000fea0003800000 */
.L_x_682:
        /* <DEDUP_REMOVED lines=62> */
.L_x_685:
[----:B------:R-:W-:Y:S05]  /*3fa0*/  BSYNC B0 ;  /* 0x0000000000007941 */ /* 0x000fea0003800000 */
.L_x_684:
        /* <DEDUP_REMOVED lines=54> */
.L_x_687:
[----:B------:R-:W-:Y:S05]  /*4310*/  BSYNC B0 ;  /* 0x0000000000007941 */ /* 0x000fea0003800000 */
.L_x_686:
        /* <DEDUP_REMOVED lines=119> */
.L_x_690:
[----:B------:R-:W0:Y:S01]  /*4a90*/  LDGDEPBAR ;  /* 0x00000000000079af */ /* 0x000e220000000000 */
[----:B------:R-:W-:Y:S01]  /*4aa0*/  USHF.L.U32 UR12, UR23, 0x6, URZ ;  /* 0x00000006170c7899 */ /* 0x000fe2000800063f */
[----:B-----5:R-:W-:Y:S01]  /*4ab0*/  FSETP.NEU.FTZ.AND P1, PT, R241, -INF , PT ;  /* 0xff800000f100780b */ /* 0x020fe20003f3d000 */
[----:B------:R-:W-:Y:S01]  /*4ac0*/  USHF.L.U32 UR13, UR7, 0x6, URZ ;  /* 0x00000006070d7899 */ /* 0x000fe2000800063f */
[----:B------:R-:W-:Y:S01]  /*4ad0*/  MOV R200, c[0x0][0x22c] ;  /* 0x00008b0000c87a02 */ /* 0x000fe20000000f00 */
[----:B------:R-:W-:Y:S01]  /*4ae0*/  UIADD3 UR14, UR17, 0x40, UR12 ;  /* 0x00000040110e7890 */ /* 0x000fe2000fffe00c */
[----:B------:R-:W3:Y:S01]  /*4af0*/  LDL R117, [R1+0x34] ;  /* 0x0000340001757983 */ /* 0x000ee20000100800 */
[----:B------:R-:W-:Y:S02]  /*4b00*/  UIADD3 UR12, UR12, 0x40, URZ ;  /* 0x000000400c0c7890 */ /* 0x000fe4000fffe03f */
[----:B------:R-:W-:Y:S01]  /*4b10*/  UIADD3 UR14, UR14, -UR16, URZ ;  /* 0x800000100e0e7290 */ /* 0x000fe2000fffe03f */
[----:B------:R-:W-:Y:S02]  /*4b20*/  IMAD R200, R200, c[0x0][0x1c0], RZ ;  /* 0x00007000c8c87a24 */ /* 0x000fe400078e02ff */
[----:B--2---:R-:W2:Y:S01]  /*4b30*/  LDL R119, [R1+0x4] ;  /* 0x0000040001777983 */ /* 0x004ea20000100800 */
[----:B------:R-:W-:Y:S02]  /*4b40*/  UISETP.GE.AND UP0, UPT, UR13, UR14, UPT ;  /* 0x0000000e0d00728c */ /* 0x000fe4000bf06270 */
[----:B------:R-:W-:Y:S02]  /*4b50*/  LEA R200, -R200, RZ, 0x6 ;  /* 0x000000ffc8c87211 */ /* 0x000fe400078e31ff */
[----:B------:R-:W-:Y:S01]  /*4b60*/  UISETP.LT.AND UP0, UPT, UR12, UR16, UP0 ;  /* 0x000000100c00728c */ /* 0x000fe20008701270 */
[----:B----4-:R-:W4:Y:S05]  /*4b70*/  LDL R118, [R1+0x8] ;  /* 0x0000080001767983 */ /* 0x010f2a0000100800 */
[----:B------:R-:W-:Y:S01]  /*4b80*/  PLOP3.LUT P0, PT, PT, PT, UP0, 0x80, 0x0 ;  /* 0x000000000000781c */ /* 0x000fe20003f0f008 */
[----:B------:R-:W-:Y:S01]  /*4b90*/  UISETP.GT.AND UP0, UPT, UR7, UR15, UPT ;  /* 0x0000000f0700728c */ /* 0x000fe2000bf04270 */
[----:B------:R-:W-:Y:S04]  /*4ba0*/  DEPBAR.LE SB0, 0x0 ;  /* 0x000080000000791a */ /* 0x000fe80000000000 */
        /* <DEDUP_REMOVED lines=10> */
[----:B------:R-:W-:Y:S04]  /*4c50*/  LDSM.16.M88.4 R108, [R222] ;  /* 0x00000000de6c783b */ /* 0x000fe80000000200 */
[C---:B------:R-:W-:Y:S02]  /*4c60*/  HMMA.16816.F32.BF16 R8, R16.reuse, R10, RZ ;  /* 0x0000000a1008723c */ /* 0x040fe400000418ff */
[----:B------:R-:W-:Y:S06]  /*4c70*/  LDSM.16.M88.4 R112, [R216+0x10000] ;  /* 0x01000000d870783b */ /* 0x000fec0000000200 */
[C---:B------:R-:W-:Y:S08]  /*4c80*/  HMMA.16816.F32.BF16 R12, R16.reuse, R84, RZ ;  /* 0x00000054100c723c */ /* 0x040ff000000418ff */
[----:B------:R-:W-:Y:S01]  /*4c90*/  HMMA.16816.F32.BF16 R16, R16, R86, RZ ;  /* 0x000000561010723c */ /* 0x000fe200000418ff */
[----:B------:R-:W1:Y:S07]  /*4ca0*/  LDSM.16.M88.4 R84, [R217+0x10800] ;  /* 0x01080000d954783b */ /* 0x000e6e0000000200 */
[C---:B------:R-:W-:Y:S08]  /*4cb0*/  HMMA.16816.F32.BF16 R4, R88.reuse, R92, R4 ;  /* 0x0000005c5804723c */ /* 0x040ff00000041804 */
[C---:B------:R-:W-:Y:S01]  /*4cc0*/  HMMA.16816.F32.BF16 R8, R88.reuse, R94, R8 ;  /* 0x0000005e5808723c */ /* 0x040fe20000041808 */
[----:B------:R-:W-:Y:S07]  /*4cd0*/  LDSM.16.M88.4 R92, [R218+0x2000] ;  /* 0x00200000da5c783b */ /* 0x000fee0000000200 */
[C---:B------:R-:W-:Y:S08]  /*4ce0*/  HMMA.16816.F32.BF16 R12, R88.reuse, R96, R12 ;  /* 0x00000060580c723c */ /* 0x040ff0000004180c */
[----:B------:R-:W-:Y:S01]  /*4cf0*/  HMMA.16816.F32.BF16 R16, R88, R98, R16 ;  /* 0x000000625810723c */ /* 0x000fe20000041810 */
[----:B------:R-:W1:Y:S06]  /*4d00*/  LDSM.16.M88.4 R88, [R216+0x10800] ;  /* 0x01080000d858783b */ /* 0x000e6c0000000200 */
[----:B------:R-:W1:Y:S01]  /*4d10*/  LDSM.16.M88.4 R96, [R2+0x12000] ;  /* 0x012000000260783b */ /* 0x000e620000000200 */
[C---:B------:R-:W-:Y:S08]  /*4d20*/  HMMA.16816.F32.BF16 R4, R100.reuse, R104, R4 ;  /* 0x000000686404723c */ /* 0x040ff00000041804 */
[C---:B------:R-:W-:Y:S01]  /*4d30*/  HMMA.16816.F32.BF16 R8, R100.reuse, R106, R8 ;  /* 0x0000006a6408723c */ /* 0x040fe20000041808 */
[----:B------:R-:W-:Y:S07]  /*4d40*/  LDSM.16.M88.4 R104, [R3+0x12000] ;  /* 0x012000000368783b */ /* 0x000fee0000000200 */
[C---:B-1----:R-:W-:Y:S08]  /*4d50*/  HMMA.16816.F32.BF16 R12, R100.reuse, R84, R12 ;  /* 0x00000054640c723c */ /* 0x042ff0000004180c */
[----:B------:R-:W-:Y:S01]  /*4d60*/  HMMA.16816.F32.BF16 R16, R100, R86, R16 ;  /* 0x000000566410723c */ /* 0x000fe20000041810 */
[----:B------:R-:W1:Y:S06]  /*4d70*/  LDSM.16.M88.4 R84, [R2+0x12800] ;  /* 0x012800000254783b */ /* 0x000e6c0000000200 */
[----:B------:R-:W1:Y:S01]  /*4d80*/  LDSM.16.M88.4 R100, [R219+0x2000] ;  /* 0x00200000db64783b */ /* 0x000e620000000200 */
        /* <DEDUP_REMOVED lines=19> */
[----:B------:R-:W2:Y:S06]  /*4ec0*/  LDSM.16.M88.4 R88, [R216+0x12800] ;  /* 0x01280000d858783b */ /* 0x000eac0000000200 */
[----:B------:R-:W2:Y:S01]  /*4ed0*/  LDSM.16.M88.4 R100, [R218+0x4000] ;  /* 0x00400000da64783b */ /* 0x000ea20000000200 */
        /* <DEDUP_REMOVED lines=10> */
[C---:B--2---:R-:W-:Y:S08]  /*4f80*/  HMMA.16816.F32.BF16 R12, R92.reuse, R88, R12 ;  /* 0x000000585c0c723c */ /* 0x044ff0000004180c */
        /* <DEDUP_REMOVED lines=39> */
[C---:B------:R-:W-:Y:S08]  /*5200*/  HMMA.16816.F32.BF16 R8, R92.reuse, R98, R8 ;  /* 0x000000625c08723c */ /* 0x040ff00000041808 */
[C---:B--2---:R-:W-:Y:S08]  /*5210*/  HMMA.16816.F32.BF16 R12, R92.reuse, R88, R12 ;  /* 0x000000585c0c723c */ /* 0x044ff0000004180c */
[----:B------:R-:W-:Y:S08]  /*5220*/  HMMA.16816.F32.BF16 R16, R92, R90, R16 ;  /* 0x0000005a5c10723c */ /* 0x000ff00000041810 */
[C---:B------:R-:W-:Y:S08]  /*5230*/  HMMA.16816.F32.BF16 R4, R100.reuse, R104, R4 ;  /* 0x000000686404723c */ /* 0x040ff00000041804 */
[C---:B------:R-:W-:Y:S08]  /*5240*/  HMMA.16816.F32.BF16 R8, R100.reuse, R106, R8 ;  /* 0x0000006a6408723c */ /* 0x040ff00000041808 */
[C---:B-1----:R-:W-:Y:S08]  /*5250*/  HMMA.16816.F32.BF16 R12, R100.reuse, R84, R12 ;  /* 0x00000054640c723c */ /* 0x042ff0000004180c */
[----:B------:R-:W-:Y:S01]  /*5260*/  HMMA.16816.F32.BF16 R16, R100, R86, R16 ;  /* 0x000000566410723c */ /* 0x000fe20000041810 */
[----:B------:R-:W2:Y:S06]  /*5270*/  LDL R101, [R1+0x28] ;  /* 0x0000280001657983 */ /* 0x000eac0000100800 */
[----:B------:R-:W1:Y:S01]  /*5280*/  LDSM.16.M88.4 R84, [R216+0x16800] ;  /* 0x01680000d854783b */ /* 0x000e620000000200 */
[C---:B------:R-:W-:Y:S05]  /*5290*/  HMMA.16816.F32.BF16 R4, R108.reuse, R112, R4 ;  /* 0x000000706c04723c */ /* 0x040fea0000041804 */
[----:B------:R-:W2:Y:S03]  /*52a0*/  LDL R100, [R1+0x24] ;  /* 0x0000240001647983 */ /* 0x000ea60000100800 */
[C---:B------:R-:W-:Y:S11]  /*52b0*/  HMMA.16816.F32.BF16 R8, R108.reuse, R114, R8 ;  /* 0x000000726c08723c */ /* 0x040ff60000041808 */
[----:B------:R-:W-:Y:S05]  /*52c0*/  @!UPT UIADD3 URZ, URZ, URZ, URZ ;  /* 0x0000003f3f3ff290 */ /* 0x000fea000fffe03f */
[----:B------:R-:W-:Y:S02]  /*52d0*/  FMUL.FTZ R6, R6, c[0x0][0x2ec] ;  /* 0x0000bb0006067a20 */ /* 0x000fe40000410000 */
[----:B------:R-:W-:Y:S02]  /*52e0*/  FMUL.FTZ R7, R7, c[0x0][0x2ec] ;  /* 0x0000bb0007077a20 */ /* 0x000fe40000410000 */
[----:B------:R-:W-:Y:S01]  /*52f0*/  MUFU.TANH R127, R6 ;  /* 0x00000006007f7308 */ /* 0x000fe20000002400 */
[----:B------:R-:W-:Y:S02]  /*5300*/  FMUL.FTZ R5, R5, c[0x0][0x2ec] ;  /* 0x0000bb0005057a20 */ /* 0x000fe40000410000 */
[----:B------:R-:W-:Y:S02]  /*5310*/  FMUL.FTZ R4, R4, c[0x0][0x2ec] ;  /* 0x0000bb0004047a20 */ /* 0x000fe40000410000 */
[----:B------:R-:W-:Y:S02]  /*5320*/  FMUL.FTZ R10, R10, c[0x0][0x2ec] ;  /* 0x0000bb000a0a7a20 */ /* 0x000fe40000410000 */
[----:B------:R-:W-:Y:S02]  /*5330*/  FMUL.FTZ R11, R11, c[0x0][0x2ec] ;  /* 0x0000bb000b0b7a20 */ /* 0x000fe40000410000 */
[----:B------:R-:W-:Y:S01]  /*5340*/  FMUL.FTZ R9, R9, c[0x0][0x2ec] ;  /* 0x0000bb0009097a20 */ /* 0x000fe20000410000 */
[----:B------:R3:W-:Y:S01]  /*5350*/  MUFU.TANH R125, R10 ;  /* 0x0000000a007d7308 */ /* 0x0007e20000002400 */
[C---:B-1----:R-:W-:Y:S03]  /*5360*/  HMMA.16816.F32.BF16 R12, R108.reuse, R84, R12 ;  /* 0x000000546c0c723c */ /* 0x042fe6000004180c */
[----:B------:R-:W-:Y:S05]  /*5370*/  FMUL.FTZ R8, R8, c[0x0][0x2ec] ;  /* 0x0000bb0008087a20 */ /* 0x000fea0000410000 */
[----:B------:R-:W-:Y:S01]  /*5380*/  HMMA.16816.F32.BF16 R16, R108, R86, R16 ;  /* 0x000000566c10723c */ /* 0x000fe20000041810 */
[----:B------:R1:W1:Y:S10]  /*5390*/  MUFU.TANH R116, R4 ;  /* 0x0000000400747308 */ /* 0x0002740000002400 */
[----:B------:R4:W-:Y:S01]  /*53a0*/  MUFU.TANH R126, R7 ;  /* 0x00000007007e7308 */ /* 0x0009e20000002400 */
[----:B---3--:R-:W3:Y:S04]  /*53b0*/  LDL R10, [R1+0xc] ;  /* 0x00000c00010a7983 */ /* 0x008ee80000100800 */
[----:B------:R-:W-:Y:S02]  /*53c0*/  FMUL.FTZ R15, R15, c[0x0][0x2ec] ;  /* 0x0000bb000f0f7a20 */ /* 0x000fe40000410000 */
[----:B------:R-:W-:Y:S02]  /*53d0*/  FMUL.FTZ R14, R14, c[0x0][0x2ec] ;  /* 0x0000bb000e0e7a20 */ /* 0x000fe40000410000 */
[----:B------:R-:W-:Y:S01]  /*53e0*/  FMUL.FTZ R13, R13, c[0x0][0x2ec] ;  /* 0x0000bb000d0d7a20 */ /* 0x000fe20000410000 */
[----:B------:R4:W-:Y:S01]  /*53f0*/  MUFU.TANH R122, R15 ;  /* 0x0000000f007a7308 */ /* 0x0009e20000002400 */
[----:B------:R-:W-:Y:S02]  /*5400*/  FMUL.FTZ R12, R12, c[0x0][0x2ec] ;  /* 0x0000bb000c0c7a20 */ /* 0x000fe40000410000 */
[----:B------:R-:W-:Y:S01]  /*5410*/  FMUL.FTZ R16, R16, c[0x0][0x2ec] ;  /* 0x0000bb0010107a20 */ /* 0x000fe20000410000 */
[----:B-1----:R-:W-:Y:S01]  /*5420*/  MOV R4, UR16 ;  /* 0x0000001000047c02 */ /* 0x002fe20008000f00 */
[----:B------:R-:W-:Y:S02]  /*5430*/  FMUL.FTZ R17, R17, c[0x0][0x2ec] ;  /* 0x0000bb0011117a20 */ /* 0x000fe40000410000 */
[----:B------:R-:W-:Y:S01]  /*5440*/  FMUL.FTZ R18, R18, c[0x0][0x2ec] ;  /* 0x0000bb0012127a20 */ /* 0x000fe20000410000 */
[----:B------:R-:W-:Y:S01]  /*5450*/  IADD3 R4, R4, -UR17, R117 ;  /* 0x8000001104047c10 */ /* 0x000fe2000fffe075 */
[----:B------:R-:W-:Y:S01]  /*5460*/  FMUL.FTZ R19, R19, c[0x0][0x2ec] ;  /* 0x0000bb0013137a20 */ /* 0x000fe20000410000 */
[----:B------:R1:W1:Y:S02]  /*5470*/  MUFU.TANH R113, R5 ;  /* 0x0000000500717308 */ /* 0x0002640000002400 */
[----:B------:R-:W-:Y:S01]  /*5480*/  @!P0 IADD3 R6, R4, UR13, RZ ;  /* 0x0000000d04068c10 */ /* 0x000fe2000fffe0ff */
[----:B------:R-:W-:Y:S03]  /*5490*/  FFMA.FTZ R4, R119, UR6, R116 ;  /* 0x0000000677047c23 */ /* 0x000fe60008010074 */
[C---:B----4-:R-:W-:Y:S02]  /*54a0*/  @!P0 IMNMX R7, R6.reuse, UR16, PT ;  /* 0x0000001006078c17 */ /* 0x050fe4000b800200 */
[----:B------:R-:W-:Y:S02]  /*54b0*/  @!P0 IADD3 R6, R6, 0x8, RZ ;  /* 0x0000000806068810 */ /* 0x000fe40007ffe0ff */
[-C--:B------:R-:W-:Y:S01]  /*54c0*/  @!P0 ISETP.GE.AND P2, PT, R246, R7.reuse, PT ;  /* 0x00000007f600820c */ /* 0x080fe20003f46270 */
[----:B------:R4:W3:Y:S01]  /*54d0*/  MUFU.TANH R112, R8 ;  /* 0x0000000800707308 */ /* 0x0008e20000002400 */
[----:B------:R-:W-:Y:S01]  /*54e0*/  @!P0 IMNMX R6, R6, UR16, PT ;  /* 0x0000001006068c17 */ /* 0x000fe2000b800200 */
[----:B------:R-:W2:Y:S01]  /*54f0*/  LDL R15, [R1+0x10] ;  /* 0x00001000010f7983 */ /* 0x000ea20000100800 */
[----:B------:R-:W-:Y:S02]  /*5500*/  @!P0 FSEL R4, R4, -INF , !P2 ;  /* 0xff80000004048808 */ /* 0x000fe40005000000 */
[-C--:B------:R-:W-:Y:S05]  /*5510*/  @!P0 ISETP.GE.AND P2, PT, R246, R6.reuse, PT ;  /* 0x00000006f600820c */ /* 0x080fea0003f46270 */
[----:B------:R4:W2:Y:S01]  /*5520*/  MUFU.TANH R107, R9 ;  /* 0x00000009006b7308 */ /* 0x0008a20000002400 */
[----:B-1----:R-:W-:Y:S05]  /*5530*/  FMUL.FTZ R5, R241, 1.4426950216293334961 ;  /* 0x3fb8aa3bf1057820 */ /* 0x002fea0000410000 */
[----:B------:R-:W-:Y:S04]  /*5540*/  FSEL R5, R5, RZ, P1 ;  /* 0x000000ff05057208 */ /* 0x000fe80000800000 */
[----:B------:R1:W-:Y:S01]  /*5550*/  MUFU.TANH R123, R14 ;  /* 0x0000000e007b7308 */ /* 0x0003e20000002400 */
[-C--:B------:R-:W-:Y:S01]  /*5560*/  @!P0 ISETP.GE.AND P1, PT, R247, R7.reuse, PT ;  /* 0x00000007f700820c */ /* 0x080fe20003f26270 */
[----:B------:R-:W-:Y:S02]  /*5570*/  FFMA.FTZ R4, R4, c[0x0][0x23c], -R5 ;  /* 0x00008f0004047a23 */ /* 0x000fe40000010805 */
[----:B----4-:R-:W-:Y:S06]  /*5580*/  FFMA.FTZ R8, R118, UR6, R113 ;  /* 0x0000000676087c23 */ /* 0x010fec0008010071 */
[----:B------:R4:W-:Y:S01]  /*5590*/  MUFU.EX2 R117, R4 ;  /* 0x0000000400757308 */ /* 0x0009e20000000800 */
[----:B------:R-:W-:Y:S02]  /*55a0*/  @!P0 FSEL R8, R8, -INF , !P1 ;  /* 0xff80000008088808 */ /* 0x000fe40004800000 */
[----:B------:R-:W-:Y:S01]  /*55b0*/  FSETP.NEU.FTZ.AND P1, PT, R242, -INF , PT ;  /* 0xff800000f200780b */ /* 0x000fe20003f3d000 */
[----:B------:R-:W-:Y:S02]  /*55c0*/  FFMA.FTZ R9, R119, UR6, R127 ;  /* 0x0000000677097c23 */ /* 0x000fe4000801007f */
[--C-:B------:R-:W-:Y:S03]  /*55d0*/  FFMA.FTZ R8, R8, c[0x0][0x23c], -R5.reuse ;  /* 0x00008f0008087a23 */ /* 0x100fe60000010805 */
[----:B------:R-:W-:Y:S01]  /*55e0*/  @!P0 FSEL R9, R9, -INF , !P2 ;  /* 0xff80000009098808 */ /* 0x000fe20005000000 */
[----:B------:R4:W-:Y:S01]  /*55f0*/  MUFU.EX2 R110, R8 ;  /* 0x00000008006e7308 */ /* 0x0009e20000000800 */
[-C--:B------:R-:W-:Y:S01]  /*5600*/  @!P0 ISETP.GE.AND P2, PT, R252, R7.reuse, PT ;  /* 0x00000007fc00820c */ /* 0x080fe20003f46270 */
[----:B-1----:R-:W2:Y:S08]  /*5610*/  LDL R14, [R1+0x14] ;  /* 0x00001400010e7983 */ /* 0x002eb00000100800 */
[----:B------:R1:W-:Y:S01]  /*5620*/  MUFU.TANH R106, R13 ;  /* 0x0000000d006a7308 */ /* 0x0003e20000002400 */
[----:B----4-:R-:W-:Y:S05]  /*5630*/  FMUL.FTZ R4, R242, 1.4426950216293334961 ;  /* 0x3fb8aa3bf2047820 */ /* 0x010fea0000410000 */
[----:B------:R-:W-:Y:S04]  /*5640*/  FSEL R4, R4, RZ, P1 ;  /* 0x000000ff04047208 */ /* 0x000fe80000800000 */
[----:B------:R4:W2:Y:S01]  /*5650*/  MUFU.TANH R124, R11 ;  /* 0x0000000b007c7308 */ /* 0x0008a20000002400 */
[-C--:B------:R-:W-:Y:S01]  /*5660*/  @!P0 ISETP.GE.AND P1, PT, R247, R6.reuse, PT ;  /* 0x00000006f700820c */ /* 0x080fe20003f26270 */
[----:B------:R-:W-:Y:S02]  /*5670*/  FFMA.FTZ R9, R9, c[0x0][0x23c], -R4 ;  /* 0x00008f0009097a23 */ /* 0x000fe40000010804 */
[----:B------:R-:W-:Y:S06]  /*5680*/  FFMA.FTZ R8, R118, UR6, R126 ;  /* 0x0000000676087c23 */ /* 0x000fec000801007e */
[----:B------:R-:W-:Y:S01]  /*5690*/  MUFU.EX2 R197, R9 ;  /* 0x0000000900c57308 */ /* 0x000fe20000000800 */
[----:B------:R-:W-:Y:S02]  /*56a0*/  @!P0 FSEL R8, R8, -INF , !P1 ;  /* 0xff80000008088808 */ /* 0x000fe40004800000 */
[-C--:B------:R-:W-:Y:S01]  /*56b0*/  @!P0 ISETP.GE.AND P1, PT, R248, R7.reuse, PT ;  /* 0x00000007f800820c */ /* 0x080fe20003f26270 */
[----:B-1----:R-:W2:Y:S02]  /*56c0*/  LDL R13, [R1+0x18] ;  /* 0x00001800010d7983 */ /* 0x002ea40000100800 */
[----:B------:R-:W-:Y:S04]  /*56d0*/  FFMA.FTZ R8, R8, c[0x0][0x23c], -R4 ;  /* 0x00008f0008087a23 */ /* 0x000fe80000010804 */
[----:B------:R1:W1:Y:S01]  /*56e0*/  MUFU.TANH R114, R12 ;  /* 0x0000000c00727308 */ /* 0x0002620000002400 */
[----:B----4-:R-:W4:Y:S09]  /*56f0*/  LDL R11, [R1+0x20] ;  /* 0x00002000010b7983 */ /* 0x010f320000100800 */
[----:B------:R2:W-:Y:S10]  /*5700*/  MUFU.EX2 R131, R8 ;  /* 0x0000000800837308 */ /* 0x0005f40000000800 */
[----:B------:R-:W2:Y:S01]  /*5710*/  MUFU.TANH R105, R16 ;  /* 0x0000001000697308 */ /* 0x000ea20000002400 */
[----:B-1----:R-:W4:Y:S09]  /*5720*/  LDL R12, [R1+0x1c] ;  /* 0x00001c00010c7983 */ /* 0x002f320000100800 */
[----:B------:R-:W-:Y:S10]  /*5730*/  MUFU.TANH R104, R17 ;  /* 0x0000001100687308 */ /* 0x000ff40000002400 */
[----:B------:R-:W-:Y:S10]  /*5740*/  MUFU.TANH R121, R18 ;  /* 0x0000001200797308 */ /* 0x000ff40000002400 */
[----:B------:R-:W-:Y:S01]  /*5750*/  MUFU.TANH R120, R19 ;  /* 0x0000001300787308 */ /* 0x000fe20000002400 */
[----:B---3--:R-:W-:Y:S05]  /*5760*/  FFMA.FTZ R9, R10, UR6, R112 ;  /* 0x000000060a097c23 */ /* 0x008fea0008010070 */
[----:B------:R-:W-:Y:S02]  /*5770*/  @!P0 FSEL R9, R9, -INF , !P1 ;  /* 0xff80000009098808 */ /* 0x000fe40004800000 */
[-C--:B------:R-:W-:Y:S03]  /*5780*/  @!P0 ISETP.GE.AND P1, PT, R249, R7.reuse, PT ;  /* 0x00000007f900820c */ /* 0x080fe60003f26270 */
[----:B------:R-:W-:Y:S04]  /*5790*/  FFMA.FTZ R9, R9, c[0x0][0x23c], -R5 ;  /* 0x00008f0009097a23 */ /* 0x000fe80000010805 */
[----:B------:R1:W-:Y:S01]  /*57a0*/  MUFU.EX2 R111, R9 ;  /* 0x00000009006f7308 */ /* 0x0003e20000000800 */
[----:B--2---:R-:W-:Y:S05]  /*57b0*/  FFMA.FTZ R8, R15, UR6, R107 ;  /* 0x000000060f087c23 */ /* 0x004fea000801006b */
[----:B------:R-:W-:Y:S02]  /*57c0*/  @!P0 FSEL R8, R8, -INF , !P1 ;  /* 0xff80000008088808 */ /* 0x000fe40004800000 */
[-C--:B------:R-:W-:Y:S01]  /*57d0*/  @!P0 ISETP.GE.AND P1, PT, R248, R6.reuse, PT ;  /* 0x00000006f800820c */ /* 0x080fe20003f26270 */
[----:B-1----:R-:W-:Y:S02]  /*57e0*/  FFMA.FTZ R9, R10, UR6, R125 ;  /* 0x000000060a097c23 */ /* 0x002fe4000801007d */
[----:B------:R-:W2:Y:S01]  /*57f0*/  LDL R10, [R1] ;  /* 0x00000000010a7983 */ /* 0x000ea20000100800 */
[--C-:B------:R-:W-:Y:S02]  /*5800*/  FFMA.FTZ R8, R8, c[0x0][0x23c], -R5.reuse ;  /* 0x00008f0008087a23 */ /* 0x100fe40000010805 */
[----:B------:R-:W-:Y:S02]  /*5810*/  @!P0 FSEL R9, R9, -INF , !P1 ;  /* 0xff80000009098808 */ /* 0x000fe40004800000 */
[----:B------:R1:W-:Y:S01]  /*5820*/  MUFU.EX2 R109, R8 ;  /* 0x00000008006d7308 */ /* 0x0003e20000000800 */
[-C--:B------:R-:W-:Y:S02]  /*5830*/  @!P0 ISETP.GE.AND P1, PT, R249, R6.reuse, PT ;  /* 0x00000006f900820c */ /* 0x080fe40003f26270 */
[----:B------:R-:W-:Y:S07]  /*5840*/  FFMA.FTZ R9, R9, c[0x0][0x23c], -R4 ;  /* 0x00008f0009097a23 */ /* 0x000fee0000010804 */
[----:B------:R3:W-:Y:S01]  /*5850*/  MUFU.EX2 R196, R9 ;  /* 0x0000000900c47308 */ /* 0x0007e20000000800 */
[----:B-1----:R-:W-:Y:S05]  /*5860*/  FFMA.FTZ R8, R15, UR6, R124 ;  /* 0x000000060f087c23 */ /* 0x002fea000801007c */
[----:B------:R-:W-:Y:S02]  /*5870*/  @!P0 FSEL R8, R8, -INF , !P1 ;  /* 0xff80000008088808 */ /* 0x000fe40004800000 */
[-C--:B------:R-:W-:Y:S01]  /*5880*/  @!P0 ISETP.GE.AND P1, PT, R250, R7.reuse, PT ;  /* 0x00000007fa00820c */ /* 0x080fe20003f26270 */
[----:B---3--:R-:W-:Y:S02]  /*5890*/  FFMA.FTZ R9, R14, UR6, R114 ;  /* 0x000000060e097c23 */ /* 0x008fe40008010072 */
[----:B------:R-:W-:Y:S03]  /*58a0*/  FFMA.FTZ R8, R8, c[0x0][0x23c], -R4 ;  /* 0x00008f0008087a23 */ /* 0x000fe60000010804 */
[----:B------:R-:W-:Y:S01]  /*58b0*/  @!P0 FSEL R9, R9, -INF , !P1 ;  /* 0xff80000009098808 */ /* 0x000fe20004800000 */
[----:B------:R1:W3:Y:S01]  /*58c0*/  MUFU.EX2 R130, R8 ;  /* 0x0000000800827308 */ /* 0x0002e20000000800 */
[-C--:B------:R-:W-:Y:S03]  /*58d0*/  @!P0 ISETP.GE.AND P1, PT, R251, R7.reuse, PT ;  /* 0x00000007fb00820c */ /* 0x080fe60003f26270 */
[----:B------:R-:W-:Y:S06]  /*58e0*/  FFMA.FTZ R9, R9, c[0x0][0x23c], -R5 ;  /* 0x00008f0009097a23 */ /* 0x000fec0000010805 */
        /* <DEDUP_REMOVED lines=8> */
[----:B------:R-:W-:Y:S03]  /*5970*/  @!P0 ISETP.GE.AND P1, PT, R251, R6, PT ;  /* 0x00000006fb00820c */ /* 0x000fe60003f26270 */
[----:B------:R-:W-:Y:S06]  /*5980*/  FFMA.FTZ R9, R9, c[0x0][0x23c], -R4 ;  /* 0x00008f0009097a23 */ /* 0x000fec0000010804 */
[----:B------:R4:W-:Y:S01]  /*5990*/  MUFU.EX2 R199, R9 ;  /* 0x0000000900c77308 */ /* 0x0009e20000000800 */
[----:B-1----:R-:W-:Y:S05]  /*59a0*/  FFMA.FTZ R8, R13, UR6, R122 ;  /* 0x000000060d087c23 */ /* 0x002fea000801007a */
[----:B------:R-:W-:Y:S01]  /*59b0*/  @!P0 FSEL R8, R8, -INF , !P1 ;  /* 0xff80000008088808 */ /* 0x000fe20004800000 */
[----:B----4-:R-:W-:Y:S04]  /*59c0*/  FFMA.FTZ R9, R12, UR6, R105 ;  /* 0x000000060c097c23 */ /* 0x010fe80008010069 */
[----:B------:R-:W-:Y:S01]  /*59d0*/  FFMA.FTZ R8, R8, c[0x0][0x23c], -R4 ;  /* 0x00008f0008087a23 */ /* 0x000fe20000010804 */
[----:B------:R-:W-:Y:S03]  /*59e0*/  @!P0 FSEL R9, R9, -INF , !P2 ;  /* 0xff80000009098808 */ /* 0x000fe60005000000 */
[----:B------:R1:W4:Y:S02]  /*59f0*/  MUFU.EX2 R198, R8 ;  /* 0x0000000800c67308 */ /* 0x0003240000000800 */
[--C-:B------:R-:W-:Y:S08]  /*5a00*/  FFMA.FTZ R9, R9, c[0x0][0x23c], -R5.reuse ;  /* 0x00008f0009097a23 */ /* 0x100ff00000010805 */
[----:B------:R-:W-:Y:S01]  /*5a10*/  MUFU.EX2 R115, R9 ;  /* 0x0000000900737308 */ /* 0x000fe20000000800 */
[----:B-1----:R-:W-:Y:S02]  /*5a20*/  F2FP.BF16.PACK_AB R8, R130, R196 ;  /* 0x000000c48208723e */ /* 0x002fe400000010ff */
[----:B--2---:R-:W-:Y:S01]  /*5a30*/  @!P0 ISETP.GE.AND P1, PT, R10, R7, PT ;  /* 0x000000070a00820c */ /* 0x004fe20003f26270 */
[----:B------:R-:W-:Y:S05]  /*5a40*/  FFMA.FTZ R7, R11, UR6, R104 ;  /* 0x000000060b077c23 */ /* 0x000fea0008010068 */
[----:B------:R-:W-:Y:S02]  /*5a50*/  @!P0 FSEL R7, R7, -INF , !P1 ;  /* 0xff80000007078808 */ /* 0x000fe40004800000 */
[-C--:B------:R-:W-:Y:S03]  /*5a60*/  @!P0 ISETP.GE.AND P1, PT, R252, R6.reuse, PT ;  /* 0x00000006fc00820c */ /* 0x080fe60003f26270 */
[----:B------:R-:W-:Y:S02]  /*5a70*/  FFMA.FTZ R5, R7, c[0x0][0x23c], -R5 ;  /* 0x00008f0007057a23 */ /* 0x000fe40000010805 */
[----:B------:R-:W-:Y:S02]  /*5a80*/  FFMA.FTZ R7, R12, UR6, R121 ;  /* 0x000000060c077c23 */ /* 0x000fe40008010079 */
[----:B------:R1:W2:Y:S03]  /*5a90*/  MUFU.EX2 R108, R5 ;  /* 0x00000005006c7308 */ /* 0x0002a60000000800 */
[----:B------:R-:W-:Y:S02]  /*5aa0*/  @!P0 FSEL R7, R7, -INF , !P1 ;  /* 0xff80000007078808 */ /* 0x000fe40004800000 */
[----:B------:R-:W-:Y:S02]  /*5ab0*/  @!P0 ISETP.GE.AND P1, PT, R10, R6, PT ;  /* 0x000000060a00820c */ /* 0x000fe40003f26270 */
[----:B------:R-:W-:Y:S01]  /*5ac0*/  F2FP.BF16.PACK_AB R6, R110, R117 ;  /* 0x000000756e06723e */ /* 0x000fe200000010ff */
[----:B------:R-:W-:Y:S04]  /*5ad0*/  FFMA.FTZ R7, R7, c[0x0][0x23c], -R4 ;  /* 0x00008f0007077a23 */ /* 0x000fe80000010804 */
[----:B------:R4:W-:Y:S01]  /*5ae0*/  STS [R235+0x22000], R6 ;  /* 0x02200006eb007388 */ /* 0x0009e20000000800 */
[----:B------:R3:W-:Y:S01]  /*5af0*/  MUFU.EX2 R129, R7 ;  /* 0x0000000700817308 */ /* 0x0007e20000000800 */
[----:B-1----:R-:W-:Y:S05]  /*5b00*/  FFMA.FTZ R5, R11, UR6, R120 ;  /* 0x000000060b057c23 */ /* 0x002fea0008010078 */
[----:B------:R-:W-:Y:S02]  /*5b10*/  @!P0 FSEL R5, R5, -INF , !P1 ;  /* 0xff80000005058808 */ /* 0x000fe40004800000 */
[----:B------:R-:W-:Y:S02]  /*5b20*/  IADD3 R102, P0, R101, UR11, RZ ;  /* 0x0000000b65667c10 */ /* 0x000fe4000ff1e0ff */
[----:B------:R-:W-:Y:S01]  /*5b30*/  PLOP3.LUT P1, PT, PT, PT, UP0, 0x80, 0x0 ;  /* 0x000000000000781c */ /* 0x000fe20003f2f008 */
[----:B------:R-:W-:Y:S01]  /*5b40*/  FFMA.FTZ R4, R5, c[0x0][0x23c], -R4 ;  /* 0x00008f0005047a23 */ /* 0x000fe20000010804 */
[----:B------:R-:W-:Y:S02]  /*5b50*/  F2FP.BF16.PACK_AB R5, R131, R197 ;  /* 0x000000c58305723e */ /* 0x000fe400000010ff */
[----:B---3--:R-:W-:Y:S01]  /*5b60*/  F2FP.BF16.PACK_AB R7, R118, R119 ;  /* 0x000000777607723e */ /* 0x008fe200000010ff */
[----:B------:R1:W3:Y:S01]  /*5b70*/  MUFU.EX2 R128, R4 ;  /* 0x0000000400807308 */ /* 0x0002e20000000800 */
[----:B----4-:R-:W-:Y:S01]  /*5b80*/  F2FP.BF16.PACK_AB R6, R198, R199 ;  /* 0x000000c7c606723e */ /* 0x010fe200000010ff */
[----:B------:R2:W-:Y:S01]  /*5b90*/  STS [R235+0x22400], R5 ;  /* 0x02240005eb007388 */ /* 0x0005e20000000800 */
[----:B------:R-:W-:Y:S02]  /*5ba0*/  IADD3.X R103, R100, UR10, RZ, P0, !PT ;  /* 0x0000000a64677c10 */ /* 0x000fe400087fe4ff */
[C---:B------:R-:W-:Y:S03]  /*5bb0*/  LEA R228, P0, R200.reuse, R228, 0x2 ;  /* 0x000000e4c8e47211 */ /* 0x040fe600078010ff */
[----:B------:R-:W-:Y:S01]  /*5bc0*/  STS [R240+0x22400], R8 ;  /* 0x02240008f0007388 */ /* 0x000fe20000000800 */
[----:B------:R-:W-:Y:S05]  /*5bd0*/  LEA.HI.X.SX32 R229, R200, R229, 0x2, P0 ;  /* 0x000000e5c8e57211 */ /* 0x000fea00000f16ff */
[----:B------:R-:W4:Y:S06]  /*5be0*/  LDG.E R101, [R102.64] ;  /* 0x0000000466657981 */ /* 0x000f2c000c1e1900 */
[----:B------:R-:W4:Y:S01]  /*5bf0*/  LDG.E R100, [R102.64+0x20] ;  /* 0x0000200466647981 */ /* 0x000f22000c1e1900 */
[----:B-1----:R-:W-:Y:S02]  /*5c00*/  F2FP.BF16.PACK_AB R4, R109, R111 ;  /* 0x0000006f6d04723e */ /* 0x002fe400000010ff */
[----:B--2---:R-:W-:Y:S03]  /*5c10*/  F2FP.BF16.PACK_AB R5, R108, R115 ;  /* 0x000000736c05723e */ /* 0x004fe600000010ff */
[----:B------:R3:W-:Y:S06]  /*5c20*/  STS [R240+0x22000], R4 ;  /* 0x02200004f0007388 */ /* 0x0007ec0000000800 */
[----:B------:R-:W-:Y:S06]  /*5c30*/  STS [R238+0x22000], R7 ;  /* 0x02200007ee007388 */ /* 0x000fec0000000800 */
[----:B------:R-:W-:Y:S06]  /*5c40*/  STS [R238+0x22400], R6 ;  /* 0x02240006ee007388 */ /* 0x000fec0000000800 */
[----:B------:R-:W-:Y:S01]  /*5c50*/  STS [R239+0x22000], R5 ;  /* 0x02200005ef007388 */ /* 0x000fe20000000800 */
[----:B---3--:R-:W-:Y:S05]  /*5c60*/  F2FP.BF16.PACK_AB R4, R128, R129 ;  /* 0x000000818004723e */ /* 0x008fea00000010ff */
[----:B------:R-:W-:Y:S06]  /*5c70*/  STS [R239+0x22400], R4 ;  /* 0x02240004ef007388 */ /* 0x000fec0000000800 */
[----:B------:R-:W-:Y:S06]  /*5c80*/  LDSM.16.M88.4 R16, [R218+0x8000] ;  /* 0x00800000da10783b */ /* 0x000fec0000000200 */
[----:B------:R-:W1:Y:S06]  /*5c90*/  LDSM.16.M88.4 R8, [R2+0x18000] ;  /* 0x018000000208783b */ /* 0x000e6c0000000200 */
[----:B------:R-:W2:Y:S06]  /*5ca0*/  LDSM.16.M88.4 R84, [R2+0x18800] ;  /* 0x018800000254783b */ /* 0x000eac0000000200 */
[----:B------:R-:W-:Y:S06]  /*5cb0*/  LDSM.16.M88.4 R88, [R219+0x8000] ;  /* 0x00800000db58783b */ /* 0x000fec0000000200 */
[----:B------:R-:W3:Y:S06]  /*5cc0*/  LDSM.16.M88.4 R92, [R3+0x18000] ;  /* 0x01800000035c783b */ /* 0x000eec0000000200 */
[----:B------:R-:W3:Y:S01]  /*5cd0*/  LDSM.16.M88.4 R96, [R3+0x18800] ;  /* 0x018800000360783b */ /* 0x000ee20000000200 */
[C---:B-1----:R-:W-:Y:S08]  /*5ce0*/  HMMA.16816.F32.BF16 R4, R16.reuse, R8, RZ ;  /* 0x000000081004723c */ /* 0x042ff000000418ff */
[C---:B------:R-:W-:Y:S08]  /*5cf0*/  HMMA.16816.F32.BF16 R8, R16.reuse, R10, RZ ;  /* 0x0000000a1008723c */ /* 0x040ff000000418ff */
[C---:B--2---:R-:W-:Y:S08]  /*5d00*/  HMMA.16816.F32.BF16 R12, R16.reuse, R84, RZ ;  /* 0x00000054100c723c */ /* 0x044ff000000418ff */
[----:B------:R-:W-:Y:S01]  /*5d10*/  HMMA.16816.F32.BF16 R16, R16, R86, RZ ;  /* 0x000000561010723c */ /* 0x000fe200000418ff */
[----:B------:R-:W-:Y:S07]  /*5d20*/  LDSM.16.M88.4 R84, [R223+0x8000] ;  /* 0x00800000df54783b */ /* 0x000fee0000000200 */
[C---:B---3--:R-:W-:Y:S08]  /*5d30*/  HMMA.16816.F32.BF16 R4, R88.reuse, R92, R4 ;  /* 0x0000005c5804723c */ /* 0x048ff00000041804 */
[C---:B------:R-:W-:Y:S01]  /*5d40*/  HMMA.16816.F32.BF16 R8, R88.reuse, R94, R8 ;  /* 0x0000005e5808723c */ /* 0x040fe20000041808 */
[----:B------:R-:W1:Y:S07]  /*5d50*/  LDSM.16.M88.4 R92, [R217+0x18000] ;  /* 0x01800000d95c783b */ /* 0x000e6e0000000200 */
[C---:B------:R-:W-:Y:S08]  /*5d60*/  HMMA.16816.F32.BF16 R12, R88.reuse, R96, R12 ;  /* 0x00000060580c723c */ /* 0x040ff0000004180c */
[----:B------:R-:W-:Y:S01]  /*5d70*/  HMMA.16816.F32.BF16 R16, R88, R98, R16 ;  /* 0x000000625810723c */ /* 0x000fe20000041810 */
[----:B------:R-:W2:Y:S06]  /*5d80*/  LDSM.16.M88.4 R88, [R217+0x18800] ;  /* 0x01880000d958783b */ /* 0x000eac0000000200 */
[----:B------:R-:W-:Y:S01]  /*5d90*/  LDSM.16.M88.4 R96, [R216+0x18000] ;  /* 0x01800000d860783b */ /* 0x000fe20000000200 */
[C---:B-1----:R-:W-:Y:S08]  /*5da0*/  HMMA.16816.F32.BF16 R4, R84.reuse, R92, R4 ;  /* 0x0000005c5404723c */ /* 0x042ff00000041804 */
[C---:B------:R-:W-:Y:S01]  /*5db0*/  HMMA.16816.F32.BF16 R8, R84.reuse, R94, R8 ;  /* 0x0000005e5408723c */ /* 0x040fe20000041808 */
[----:B------:R-:W1:Y:S07]  /*5dc0*/  LDSM.16.M88.4 R92, [R222+0x8000] ;  /* 0x00800000de5c783b */ /* 0x000e6e0000000200 */
[C---:B--2---:R-:W-:Y:S08]  /*5dd0*/  HMMA.16816.F32.BF16 R12, R84.reuse, R88, R12 ;  /* 0x00000058540c723c */ /* 0x044ff0000004180c */
        /* <DEDUP_REMOVED lines=47> */
[----:B------:R-:W-:Y:S07]  /*60d0*/  LDSM.16.M88.4 R96, [R216+0x1e000] ;  /* 0x01e00000d860783b */ /* 0x000fee0000000200 */
[C---:B--2---:R-:W-:Y:S08]  /*60e0*/  HMMA.16816.F32.BF16 R12, R92.reuse, R84, R12 ;  /* 0x000000545c0c723c */ /* 0x044ff0000004180c */
[----:B------:R-:W-:Y:S01]  /*60f0*/  HMMA.16816.F32.BF16 R16, R92, R86, R16 ;  /* 0x000000565c10723c */ /* 0x000fe20000041810 */
[----:B------:R-:W1:Y:S06]  /*6100*/  LDSM.16.M88.4 R84, [R217+0x1c000] ;  /* 0x01c00000d954783b */ /* 0x000e6c0000000200 */
[----:B------:R-:W2:Y:S01]  /*6110*/  LDSM.16.M88.4 R92, [R217+0x1c800] ;  /* 0x01c80000d95c783b */ /* 0x000ea20000000200 */
        /* <DEDUP_REMOVED lines=30> */
[----:B------:R-:W1:Y:S07]  /*6300*/  LDSM.16.M88.4 R88, [R222+0xe000] ;  /* 0x00e00000de58783b */ /* 0x000e6e0000000200 */
[C---:B--2---:R-:W-:Y:S08]  /*6310*/  HMMA.16816.F32.BF16 R12, R84.reuse, R92, R12 ;  /* 0x0000005c540c723c */ /* 0x044ff0000004180c */
[----:B------:R-:W-:Y:S01]  /*6320*/  HMMA.16816.F32.BF16 R16, R84, R94, R16 ;  /* 0x0000005e5410723c */ /* 0x000fe20000041810 */
[----:B------:R-:W2:Y:S07]  /*6330*/  LDSM.16.M88.4 R84, [R216+0x1e800] ;  /* 0x01e80000d854783b */ /* 0x000eae0000000200 */
[C---:B-1----:R-:W-:Y:S08]  /*6340*/  HMMA.16816.F32.BF16 R4, R88.reuse, R96, R4 ;  /* 0x000000605804723c */ /* 0x042ff00000041804 */
[C---:B------:R-:W-:Y:S08]  /*6350*/  HMMA.16816.F32.BF16 R8, R88.reuse, R98, R8 ;  /* 0x000000625808723c */ /* 0x040ff00000041808 */
[C---:B--2---:R-:W-:Y:S08]  /*6360*/  HMMA.16816.F32.BF16 R12, R88.reuse, R84, R12 ;  /* 0x00000054580c723c */ /* 0x044ff0000004180c */
[----:B------:R-:W-:Y:S04]  /*6370*/  HMMA.16816.F32.BF16 R16, R88, R86, R16 ;  /* 0x000000565810723c */ /* 0x000fe80000041810 */
[C---:B----4-:R-:W-:Y:S02]  /*6380*/  FADD.FTZ R4, -R101.reuse, R4 ;  /* 0x0000000465047221 */ /* 0x050fe40000010100 */
        /* <DEDUP_REMOVED lines=21> */
[----:B------:R-:W-:Y:S02]  /*64e0*/  FADD.FTZ R85, -R101, R17 ;  /* 0x0000001165557221 */ /* 0x000fe40000010100 */
[----:B------:R-:W-:Y:S02]  /*64f0*/  FMUL.FTZ R84, R115, R16 ;  /* 0x0000001073547220 */ /* 0x000fe40000410000 */
[----:B------:R-:W-:Y:S02]  /*6500*/  FFMA.FTZ R16, -R104, R104, 1 ;  /* 0x3f80000068107423 */ /* 0x000fe40000010168 */
[----:B------:R-:W-:Y:S02]  /*6510*/  FMUL.FTZ R17, R119, R12 ;  /* 0x0000000c77117220 */ /* 0x000fe40000410000 */
        /* <DEDUP_REMOVED lines=226> */
.L_x_688:
        /* <DEDUP_REMOVED lines=475> */
.L_x_689:
        /* <DEDUP_REMOVED lines=220> */
.L_x_691:
        /* <DEDUP_REMOVED lines=18> */
.L_x_692:
        /* <DEDUP_REMOVED lines=61> */
.L_x_694:
[----:B---34-:R-:W-:Y:S05]  /*a3a0*/  BSYNC B0 ;  /* 0x0000000000007941 */ /* 0x018fea0003800000 */
.L_x_693:
        /* <DEDUP_REMOVED lines=21> */
.L_x_696:
[----:B------:R-:W-:Y:S05]  /*a500*/  BSYNC B0 ;  /* 0x0000000000007941 */ /* 0x000fea0003800000 */
.L_x_695:
        /* <DEDUP_REMOVED lines=31> */
.L_x_698:
[----:B------:R-:W-:Y:S05]  /*a700*/  BSYNC B0 ;  /* 0x0000000000007941 */ /* 0x000fea0003800000 */
.L_x_697:
        /* <DEDUP_REMOVED lines=18> */
.L_x_671:
[----:B------:R-:W-:Y:S05]  /*a830*/  BSYNC B1 ;  /* 0x0000000000017941 */ /* 0x000fea0003800000 */
.L_x_657:
        /* <DEDUP_REMOVED lines=12> */
.L_x_699:
[----:B------:R-:W-:Y:S05]  /*a900*/  EXIT ;  /* 0x000000000000794d */ /* 0x000fea0003800000 */
.L_x_701:
        /* <DEDUP_REMOVED lines=15> */
.L_x_1036:


//--------------------- .text._ZN5flash25flash_bwd_dot_do_o_kernelILb0E23Flash_bwd_kernel_traitsILi256ELi64ELi64ELi8ELi4ELi2ELi2ELb0ELb1EN7cutlass10bfloat16_tE19Flash_kernel_traitsILi256ELi64ELi64ELi8ES3_EEEEvNS_16Flash_bwd_paramsE --------------------------
	.section	.text._ZN5flash25flash_bwd_dot_do_o_kernelILb0E23Flash_bwd_kernel_traitsILi256ELi64ELi64ELi8ELi4ELi2ELi2ELb0ELb1EN7cutlass10bfloat16_tE19Flash_kernel_traitsILi256ELi64ELi64ELi8ES3_EEEEvNS_16Flash_bwd_paramsE,"ax",@progbits
	.sectioninfo	@"SHI_REGISTERS=79"
	.align	128
        .global         _ZN5flash25flash_bwd_dot_do_o_kernelILb0E23Flash_bwd_kernel_traitsILi256ELi64ELi64ELi8ELi4ELi2ELi2ELb0ELb1EN7cutlass10bfloat16_tE19Flash_kernel_traitsILi256ELi64ELi64ELi8ES3_EEEEvNS_16Flash_bwd_paramsE
        .type           _ZN5flash25flash_bwd_dot_do_o_kernelILb0E23Flash_bwd_kernel_traitsILi256ELi64ELi64ELi8ELi4ELi2ELi2ELb0ELb1EN7cutlass10bfloat16_tE19Flash_kernel_traitsILi256ELi64ELi64ELi8ES3_EEEEvNS_16Flash_bwd_paramsE,@function
        .size           _ZN5flash25flash_bwd_dot_do_o_kernelILb0E23Flash_bwd_kernel_traitsILi256ELi64ELi64ELi8ELi4ELi2ELi2ELb0ELb1EN7cutlass10bfloat16_tE19Flash_kernel_traitsILi256ELi64ELi64ELi8ES3_EEEEvNS_16Flash_bwd_paramsE,(.L_x_1037 - _ZN5flash25flash_bwd_dot_do_o_kernelILb0E23Flash_bwd_kernel_traitsILi256ELi64ELi64ELi8ELi4ELi2ELi2ELb0ELb1EN7cutlass10bfloat16_tE19Flash_kernel_traitsILi256ELi64ELi64ELi8ES3_EEEEvNS_16Flash_bwd_paramsE)
        .other          _ZN5flash25flash_bwd_dot_do_o_kernelILb0E23Flash_bwd_kernel_traitsILi256ELi64ELi64ELi8ELi4ELi2ELi2ELb0ELb1EN7cutlass10bfloat16_tE19Flash_kernel_traitsILi256ELi64ELi64ELi8ES3_EEEEvNS_16Flash_bwd_paramsE,@"STO_CUDA_ENTRY STV_DEFAULT"
_ZN5flash25flash_bwd_dot_do_o_kernelILb0E23Flash_bwd_kernel_traitsILi256ELi64ELi64ELi8ELi4ELi2ELi2ELb0ELb1EN7cutlass10bfloat16_tE19Flash_kernel_traitsILi256ELi64ELi64ELi8ES3_EEEEvNS_16Flash_bwd_paramsE:
.text._ZN5flash25flash_bwd_dot_do_o_kernelILb0E23Flash_bwd_kernel_traitsILi256ELi64ELi64ELi8ELi4ELi2ELi2ELb0ELb1EN7cutlass10bfloat16_tE19Flash_kernel_traitsILi256ELi64ELi64ELi8ES3_EEEEvNS_16Flash_bwd_paramsE:
        /* <DEDUP_REMOVED lines=50> */
.L_x_702:
[----:B01----:R-:W-:-:S04]  /*0320*/  IMAD R0, R0, c[0x0][0x1c0], R11 ;  /* 0x0000700000007a24 */ /* 0x003fc800078e020b */
[----:B------:R-:W-:Y:S02]  /*0330*/  IMAD R0, R0, c[0x0][0x224], RZ ;  /* 0x0000890000007a24 */ /* 0x000fe400078e02ff */
.L_x_703:
        /* <DEDUP_REMOVED lines=68> */
.L_x_705:
[----:B------:R-:W-:Y:S05]  /*0780*/  BSYNC B0 ;  /* 0x0000000000007941 */ /* 0x000fea0003800000 */
.L_x_704:
        /* <DEDUP_REMOVED lines=21> */
.L_x_707:
[----:B------:R-:W-:Y:S05]  /*08e0*/  BSYNC B0 ;  /* 0x0000000000007941 */ /* 0x000fea0003800000 */
.L_x_706:
        /* <DEDUP_REMOVED lines=28> */
.L_x_709:
[----:B------:R-:W-:Y:S05]  /*0ab0*/  BSYNC B0 ;  /* 0x0000000000007941 */ /* 0x000fea0003800000 */
.L_x_708:
        /* <DEDUP_REMOVED lines=29> */
.L_x_711:
[----:B------:R-:W-:Y:S05]  /*0c90*/  BSYNC B0 ;  /* 0x0000000000007941 */ /* 0x000fea0003800000 */
.L_x_710:
        /* <DEDUP_REMOVED lines=216> */
.L_x_712:
        /* <DEDUP_REMOVED lines=14> */
.L_x_1037:


//--------------------- .text._ZN5flash25flash_bwd_dot_do_o_kernelILb1E23Flash_bwd_kernel_traitsILi256ELi64ELi64ELi8ELi4ELi2ELi2ELb0ELb1EN7cutlass10bfloat16_tE19Flash_kernel_traitsILi256ELi64ELi64ELi8ES3_EEEEvNS_16Flash_bwd_paramsE --------------------------
	.section	.text._ZN5flash25flash_bwd_dot_do_o_kernelILb1E23Flash_bwd_kernel_traitsILi256ELi64ELi64ELi8ELi4ELi2ELi2ELb0ELb1EN7cutlass10bfloat16_tE19Flash_kernel_traitsILi256ELi64ELi64ELi8ES3_EEEEvNS_16Flash_bwd_paramsE,"ax",@progbits
	.sectioninfo	@"SHI_REGISTERS=81"
	.align	128
        .global         _ZN5flash25flash_bwd_dot_do_o_kernelILb1E23Flash_bwd_kernel_traitsILi256ELi64ELi64ELi8ELi4ELi2ELi2ELb0ELb1EN7cutlass10bfloat16_tE19Flash_kernel_traitsILi256ELi64ELi64ELi8ES3_EEEEvNS_16Flash_bwd_paramsE
        .type           _ZN5flash25flash_bwd_dot_do_o_kernelILb1E23Flash_bwd_kernel_traitsILi256ELi64ELi64ELi8ELi4ELi2ELi2ELb0ELb1EN7cutlass10bfloat16_tE19Flash_kernel_traitsILi256ELi64ELi64ELi8ES3_EEEEvNS_16Flash_bwd_paramsE,@function
        .size           _ZN5flash25flash_bwd_dot_do_o_kernelILb1E23Flash_bwd_kernel_traitsILi256ELi64ELi64ELi8ELi4ELi2ELi2ELb0ELb1EN7cutlass10bfloat16_tE19Flash_kernel_traitsILi256ELi64ELi64ELi8ES3_EEEEvNS_16Flash_bwd_paramsE,(.L_x_1038 - _ZN5flash25flash_bwd_dot_do_o_kernelILb1E23Flash_bwd_kernel_traitsILi256ELi64ELi64ELi8ELi4ELi2ELi2ELb0ELb1EN7cutlass10bfloat16_tE19Flash_kernel_traitsILi256ELi64ELi64ELi8ES3_EEEEvNS_16Flash_bwd_paramsE)
        .other          _ZN5flash25flash_bwd_dot_do_o_kernelILb1E23Flash_bwd_kernel_traitsILi256ELi64ELi64ELi8ELi4ELi2ELi2ELb0ELb1EN7cutlass10bfloat16_tE19Flash_kernel_traitsILi256ELi64ELi64ELi8ES3_EEEEvNS_16Flash_bwd_paramsE,@"STO_CUDA_ENTRY STV_DEFAULT"
_ZN5flash25flash_bwd_dot_do_o_kernelILb1E23Flash_bwd_kernel_traitsILi256ELi64ELi64ELi8ELi4ELi2ELi2ELb0ELb1EN7cutlass10bfloat16_tE19Flash_kernel_traitsILi256ELi64ELi64ELi8ES3_EEEEvNS_16Flash_bwd_paramsE:
.text._ZN5flash25flash_bwd_dot_do_o_kernelILb1E23Flash_bwd_kernel_traitsILi256ELi64ELi64ELi8ELi4ELi2ELi2ELb0ELb1EN7cutlass10bfloat16_tE19Flash_kernel_traitsILi256ELi64ELi64ELi8ES3_EEEEvNS_16Flash_bwd_paramsE:
        /* <DEDUP_REMOVED lines=85> */
.L_x_713:
[----:B-1----:R-:W-:-:S04]  /*0550*/  IMAD R0, R17, c[0x0][0x1c0], R74 ;  /* 0x0000700011007a24 */ /* 0x002fc800078e024a */
[----:B------:R-:W-:Y:S02]  /*0560*/  IMAD R0, R0, c[0x0][0x224], RZ ;  /* 0x0000890000007a24 */ /* 0x000fe400078e02ff */
.L_x_714:
        /* <DEDUP_REMOVED lines=79> */
.L_x_716:
[----:B------:R-:W-:Y:S05]  /*0a60*/  BSYNC B0 ;  /* 0x0000000000007941 */ /* 0x000fea0003800000 */
.L_x_715:
        /* <DEDUP_REMOVED lines=22> */
.L_x_718:
[----:B------:R-:W-:Y:S05]  /*0bd0*/  BSYNC B0 ;  /* 0x0000000000007941 */ /* 0x000fea0003800000 */
.L_x_717:
        /* <DEDUP_REMOVED lines=28> */
.L_x_720:
[----:B------:R-:W-:Y:S05]  /*0da0*/  BSYNC B0 ;  /* 0x0000000000007941 */ /* 0x000fea0003800000 */
.L_x_719:
        /* <DEDUP_REMOVED lines=30> */
.L_x_722:
[----:B------:R-:W-:Y:S05]  /*0f90*/  BSYNC B0 ;  /* 0x0000000000007941 */ /* 0x000fea0003800000 */
.L_x_721:
        /* <DEDUP_REMOVED lines=238> */
.L_x_723:
        /* <DEDUP_REMOVED lines=16> */
.L_x_1038:


//--------------------- .text._ZN5flash27flash_bwd_convert_dq_kernelI23Flash_bwd_kernel_traitsILi256ELi64ELi64ELi8ELi4ELi2ELi2ELb0ELb0EN7cutlass10bfloat16_tE19Flash_kernel_traitsILi256ELi64ELi64ELi8ES3_EEEEvNS_16Flash_bwd_paramsEi --------------------------
	.section	.text._ZN5flash27flash_bwd_convert_dq_kernelI23Flash_bwd_kernel_traitsILi256ELi64ELi64ELi8ELi4ELi2ELi2ELb0ELb0EN7cutlass10bfloat16_tE19Flash_kernel_traitsILi256ELi64ELi64ELi8ES3_EEEEvNS_16Flash_bwd_paramsEi,"ax",@progbits
	.sectioninfo	@"SHI_REGISTERS=96"
	.align	128
        .global         _ZN5flash27flash_bwd_convert_dq_kernelI23Flash_bwd_kernel_traitsILi256ELi64ELi64ELi8ELi4ELi2ELi2ELb0ELb0EN7cutlass10bfloat16_tE19Flash_kernel_traitsILi256ELi64ELi64ELi8ES3_EEEEvNS_16Flash_bwd_paramsEi
        .type           _ZN5flash27flash_bwd_convert_dq_kernelI23Flash_bwd_kernel_traitsILi256ELi64ELi64ELi8ELi4ELi2ELi2ELb0ELb0EN7cutlass10bfloat16_tE19Flash_kernel_traitsILi256ELi64ELi64ELi8ES3_EEEEvNS_16Flash_bwd_paramsEi,@function
        .size           _ZN5flash27flash_bwd_convert_dq_kernelI23Flash_bwd_kernel_traitsILi256ELi64ELi64ELi8ELi4ELi2ELi2ELb0ELb0EN7cutlass10bfloat16_tE19Flash_kernel_traitsILi256ELi64ELi64ELi8ES3_EEEEvNS_16Flash_bwd_paramsEi,(.L_x_1039 - _ZN5flash27flash_bwd_convert_dq_kernelI23Flash_bwd_kernel_traitsILi256ELi64ELi64ELi8ELi4ELi2ELi2ELb0ELb0EN7cutlass10bfloat16_tE19Flash_kernel_traitsILi256ELi64ELi64ELi8ES3_EEEEvNS_16Flash_bwd_paramsEi)
        .other          _ZN5flash27flash_bwd_convert_dq_kernelI23Flash_bwd_kernel_traitsILi256ELi64ELi64ELi8ELi4ELi2ELi2ELb0ELb0EN7cutlass10bfloat16_tE19Flash_kernel_traitsILi256ELi64ELi64ELi8ES3_EEEEvNS_16Flash_bwd_paramsEi,@"STO_CUDA_ENTRY STV_DEFAULT"
_ZN5flash27flash_bwd_convert_dq_kernelI23Flash_bwd_kernel_traitsILi256ELi64ELi64ELi8ELi4ELi2ELi2ELb0ELb0EN7cutlass10bfloat16_tE19Flash_kernel_traitsILi256ELi64ELi64ELi8ES3_EEEEvNS_16Flash_bwd_paramsEi:
.text._ZN5flash27flash_bwd_convert_dq_kernelI23Flash_bwd_kernel_traitsILi256ELi64ELi64ELi8ELi4ELi2ELi2ELb0ELb0EN7cutlass10bfloat16_tE19Flash_kernel_traitsILi256ELi64ELi64ELi8ES3_EEEEvNS_16Flash_bwd_paramsEi:
        /* <DEDUP_REMOVED lines=185> */
.L_x_725:
        /* <DEDUP_REMOVED lines=171> */
.L_x_724:
        /* <DEDUP_REMOVED lines=181> */
.L_x_727:
[----:B------:R-:W-:Y:S05]  /*2190*/  BSYNC B0 ;  /* 0x0000000000007941 */ /* 0x000fea0003800000 */
.L_x_726:
        /* <DEDUP_REMOVED lines=22> */
.L_x_728:
        /* <DEDUP_REMOVED lines=16> */
.L_x_1039:


//--------------------- .text._ZN5flash44flash_bwd_dq_dk_dv_loop_seqk_parallel_kernelI23Flash_bwd_kernel_traitsILi256ELi64ELi64ELi8ELi4ELi2ELi2ELb0ELb0EN7cutlass10bfloat16_tE19Flash_kernel_traitsILi256ELi64ELi64ELi8ES3_EELb1ELb1ELb0ELb0ELb0ELb0ELb0EEEvNS_16Flash_bwd_paramsE --------------------------
	.section	.text._ZN5flash44flash_bwd_dq_dk_dv_loop_seqk_parallel_kernelI23Flash_bwd_kernel_traitsILi256ELi64ELi64ELi8ELi4ELi2ELi2ELb0ELb0EN7cutlass10bfloat16_tE19Flash_kernel_traitsILi256ELi64ELi64ELi8ES3_EELb1ELb1ELb0ELb0ELb0ELb0ELb0EEEvNS_16Flash_bwd_paramsE,"ax",@progbits
	.sectioninfo	@"SHI_REGISTERS=255"
	.align	128
        .global         _ZN5flash44flash_bwd_dq_dk_dv_loop_seqk_parallel_kernelI23Flash_bwd_kernel_traitsILi256ELi64ELi64ELi8ELi4ELi2ELi2ELb0ELb0EN7cutlass10bfloat16_tE19Flash_kernel_traitsILi256ELi64ELi64ELi8ES3_EELb1ELb1ELb0ELb0ELb0ELb0ELb0EEEvNS_16Flash_bwd_paramsE
        .type           _ZN5flash44flash_bwd_dq_dk_dv_loop_seqk_parallel_kernelI23Flash_bwd_kernel_traitsILi256ELi64ELi64ELi8ELi4ELi2ELi2ELb0ELb0EN7cutlass10bfloat16_tE19Flash_kernel_traitsILi256ELi64ELi64ELi8ES3_EELb1ELb1ELb0ELb0ELb0ELb0ELb0EEEvNS_16Flash_bwd_paramsE,@function
        .size           _ZN5flash44flash_bwd_dq_dk_dv_loop_seqk_parallel_kernelI23Flash_bwd_kernel_traitsILi256ELi64ELi64ELi8ELi4ELi2ELi2ELb0ELb0EN7cutlass10bfloat16_tE19Flash_kernel_traitsILi256ELi64ELi64ELi8ES3_EELb1ELb1ELb0ELb0ELb0ELb0ELb0EEEvNS_16Flash_bwd_paramsE,(.L_x_1040 - _ZN5flash44flash_bwd_dq_dk_dv_loop_seqk_parallel_kernelI23Flash_bwd_kernel_traitsILi256ELi64ELi64ELi8ELi4ELi2ELi2ELb0ELb0EN7cutlass10bfloat16_tE19Flash_kernel_traitsILi256ELi64ELi64ELi8ES3_EELb1ELb1ELb0ELb0ELb0ELb0ELb0EEEvNS_16Flash_bwd_paramsE)
        .other          _ZN5flash44flash_bwd_dq_dk_dv_loop_seqk_parallel_kernelI23Flash_bwd_kernel_traitsILi256ELi64ELi64ELi8ELi4ELi2ELi2ELb0ELb0EN7cutlass10bfloat16_tE19Flash_kernel_traitsILi256ELi64ELi64ELi8ES3_EELb1ELb1ELb0ELb0ELb0ELb0ELb0EEEvNS_16Flash_bwd_paramsE,@"STO_CUDA_ENTRY STV_DEFAULT"
_ZN5flash44flash_bwd_dq_dk_dv_loop_seqk_parallel_kernelI23Flash_bwd_kernel_traitsILi256ELi64ELi64ELi8ELi4ELi2ELi2ELb0ELb0EN7cutlass10bfloat16_tE19Flash_kernel_traitsILi256ELi64ELi64ELi8ES3_EELb1ELb1ELb0ELb0ELb0ELb0ELb0EEEvNS_16Flash_bwd_paramsE:
.text._ZN5flash44flash_bwd_dq_dk_dv_loop_seqk_parallel_kernelI23Flash_bwd_kernel_traitsILi256ELi64ELi64ELi8ELi4ELi2ELi2ELb0ELb0EN7cutlass10bfloat16_tE19Flash_kernel_traitsILi256ELi64ELi64ELi8ES3_EELb1ELb1ELb0ELb0ELb0ELb0ELb0EEEvNS_16Flash_bwd_paramsE:
        /* <DEDUP_REMOVED lines=16> */
[----:B------:R-:W-:Y:S01]  /*0100*/  IMAD.MOV.U32 R249, RZ, RZ, -0x10 ;  /* 0xfffffff0fff97424 */ /* 0x000fe200078e00ff */
[----:B------:R-:W-:Y:S02]  /*0110*/  ULDC.U8 UR9, c[0x0][0x328] ;  /* 0x0000ca0000097ab9 */ /* 0x000fe40000000000 */
        /* <DEDUP_REMOVED lines=13> */
[----:B------:R-:W-:Y:S01]  /*01f0*/  USHF.R.S32.HI UR9, URZ, 0x1f, UR35 ;  /* 0x0000001f3f097899 */ /* 0x000fe20008011423 */
[CC--:B------:R-:W-:Y:S01]  /*0200*/  LEA.HI R11, R6.reuse, R5.reuse, RZ, 0x3 ;  /* 0x00000005060b7211 */ /* 0x0c0fe200078f18ff */
[----:B------:R-:W-:Y:S01]  /*0210*/  UIMAD.WIDE UR38, UR48, UR38, URZ ;  /* 0x00000026302672a5 */ /* 0x000fe2000f8e023f */
[CC--:B------:R-:W-:Y:S01]  /*0220*/  LEA.HI R2, R6.reuse, R5.reuse, RZ, 0x4 ;  /* 0x0000000506027211 */ /* 0x0c0fe200078f20ff */
[----:B---3--:R-:W-:Y:S01]  /*0230*/  UIMAD UR49, UR36, UR48, URZ ;  /* 0x00000030243172a4 */ /* 0x008fe2000f8e023f */
[CC--:B------:R-:W-:Y:S01]  /*0240*/  LEA.HI R13, R6.reuse, R5.reuse, RZ, 0x7 ;  /* 0x00000005060d7211 */ /* 0x0c0fe200078f38ff */
[----:B------:R-:W-:Y:S01]  /*0250*/  UIMAD UR58, UR7, UR6, UR58 ;  /* 0x00000006073a72a4 */ /* 0x000fe2000f8e023a */
[CC--:B------:R-:W-:Y:S01]  /*0260*/  LEA.HI R14, R6.reuse, R5.reuse, RZ, 0x6 ;  /* 0x00000005060e7211 */ /* 0x0c0fe200078f30ff */
[----:B------:R-:W-:Y:S01]  /*0270*/  UIMAD UR48, UR48, UR12, URZ ;  /* 0x0000000c303072a4 */ /* 0x000fe2000f8e023f */
[----:B------:R-:W-:Y:S01]  /*0280*/  LEA.HI R6, R6, R5, RZ, 0x2 ;  /* 0x0000000506067211 */ /* 0x000fe200078f10ff */
[----:B------:R-:W-:Y:S01]  /*0290*/  UIMAD UR6, UR35, UR13, UR36 ;  /* 0x0000000d230672a4 */ /* 0x000fe2000f8e0224 */
[----:B------:R-:W-:Y:S01]  /*02a0*/  LOP3.LUT R4, R3, 0xffffffe0, RZ, 0xc0, !PT ;  /* 0xffffffe003047812 */ /* 0x000fe200078ec0ff */
[----:B------:R-:W-:Y:S01]  /*02b0*/  ULDC UR14, c[0x0][0x1c0] ;  /* 0x00007000000e7ab9 */ /* 0x000fe20000000800 */
        /* <DEDUP_REMOVED lines=13> */
[----:B------:R-:W-:Y:S01]  /*0390*/  UIMAD UR55, UR8, UR35, URZ ;  /* 0x00000023083772a4 */ /* 0x000fe2000f8e023f */
        /* <DEDUP_REMOVED lines=8> */
[----:B------:R-:W-:Y:S01]  /*0420*/  LOP3.LUT R3, R4, 0xfffffffe, RZ, 0xc0, !PT ;  /* 0xfffffffe04037812 */ /* 0x000fe200078ec0ff */
[C---:B------:R-:W-:Y:S01]  /*0430*/  IMAD.IADD R16, R0.reuse, 0x1, -R7 ;  /* 0x0000000100107824 */ /* 0x040fe200078e0a07 */
[----:B------:R-:W-:Y:S01]  /*0440*/  SHF.R.S32.HI R17, RZ, 0x7, R13 ;  /* 0x00000007ff117819 */ /* 0x000fe2000001140d */
[----:B------:R-:W-:Y:S01]  /*0450*/  IMAD.IADD R227, R0, 0x1, -R2 ;  /* 0x0000000100e37824 */ /* 0x000fe200078e0a02 */
[--C-:B------:R-:W-:Y:S01]  /*0460*/  SHF.R.S32.HI R0, RZ, 0x1f, R6.reuse ;  /* 0x0000001fff007819 */ /* 0x100fe20000011406 */
[----:B------:R-:W-:Y:S01]  /*0470*/  IMAD.IADD R7, R5, 0x1, -R3 ;  /* 0x0000000105077824 */ /* 0x000fe200078e0a03 */
[----:B------:R-:W-:Y:S01]  /*0480*/  SHF.R.S32.HI R3, RZ, 0x2, R6 ;  /* 0x00000002ff037819 */ /* 0x000fe20000011406 */
[----:B------:R-:W-:Y:S01]  /*0490*/  STL [R1+0x58], R16 ;  /* 0x0000581001007387 */ /* 0x000fe20000100800 */
[----:B------:R-:W-:Y:S01]  /*04a0*/  SHF.R.S32.HI R2, RZ, 0x3, R11 ;  /* 0x00000003ff027819 */ /* 0x000fe2000001140b */
[----:B------:R-:W-:Y:S01]  /*04b0*/  IMAD.SHL.U32 R221, R7, 0x200, RZ ;  /* 0x0000020007dd7824 */ /* 0x000fe200078e00ff */
[----:B------:R-:W-:Y:S01]  /*04c0*/  LEA.HI R0, R0, R3, RZ, 0x3 ;  /* 0x0000000300007211 */ /* 0x000fe200078f18ff */
[----:B------:R-:W-:Y:S01]  /*04d0*/  ULDC UR52, c[0x0][0x214] ;  /* 0x0000850000347ab9 */ /* 0x000fe20000000800 */
[----:B------:R-:W-:Y:S01]  /*04e0*/  SHF.R.S32.HI R5, RZ, 0x1f, R9 ;  /* 0x0000001fff057819 */ /* 0x000fe20000011409 */
[----:B------:R-:W-:Y:S01]  /*04f0*/  IMAD.SHL.U32 R2, R2, 0x40, RZ ;  /* 0x0000004002027824 */ /* 0x000fe200078e00ff */
[----:B------:R-:W-:Y:S01]  /*0500*/  LOP3.LUT R0, R0, 0xfffffff8, RZ, 0xc0, !PT ;  /* 0xfffffff800007812 */ /* 0x000fe200078ec0ff */
[----:B------:R-:W-:Y:S01]  /*0510*/  ULDC UR59, c[0x0][0x1c8] ;  /* 0x00007200003b7ab9 */ /* 0x000fe20000000800 */
[C---:B------:R-:W-:Y:S01]  /*0520*/  LOP3.LUT P4, RZ, R8.reuse, 0x4, RZ, 0xc0, !PT ;  /* 0x0000000408ff7812 */ /* 0x040fe2000788c0ff */
[----:B------:R-:W-:Y:S01]  /*0530*/  ULDC.U8 UR10, c[0x0][0x3d0] ;  /* 0x0000f400000a7ab9 */ /* 0x000fe20000000000 */
[----:B------:R-:W-:Y:S01]  /*0540*/  LOP3.LUT P3, RZ, R8, 0x2, RZ, 0xc0, !PT ;  /* 0x0000000208ff7812 */ /* 0x000fe2000786c0ff */
[----:B------:R-:W-:Y:S01]  /*0550*/  IMAD.IADD R4, R3, 0x1, -R0 ;  /* 0x0000000103047824 */ /* 0x000fe200078e0a00 */
[----:B------:R-:W-:Y:S01]  /*0560*/  LOP3.LUT R0, R2, 0x1c0, RZ, 0xc0, !PT ;  /* 0x000001c002007812 */ /* 0x000fe200078ec0ff */
[----:B------:R-:W-:Y:S01]  /*0570*/  ULDC UR53, c[0x0][0x224] ;  /* 0x0000890000357ab9 */ /* 0x000fe20000000800 */
[----:B------:R-:W-:Y:S01]  /*0580*/  SHF.R.S32.HI R3, RZ, 0x1f, R10 ;  /* 0x0000001fff037819 */ /* 0x000fe2000001140a */
[----:B------:R-:W-:Y:S01]  /*0590*/  @UP5 UIMAD UR57, UR35, UR52, URZ ;  /* 0x00000034233952a4 */ /* 0x000fe2000f8e023f */
[----:B------:R-:W-:Y:S01]  /*05a0*/  SHF.R.U32.HI R2, RZ, 0x3, R0 ;  /* 0x00000003ff027819 */ /* 0x000fe20000011600 */
[----:B------:R-:W-:Y:S01]  /*05b0*/  UMOV UR40, URZ ;  /* 0x0000003f00287c82 */ /* 0x000fe20008000000 */
[----:B------:R-:W-:Y:S01]  /*05c0*/  LOP3.LUT R0, R0, 0x38, R244, 0xf8, !PT ;  /* 0x0000003800007812 */ /* 0x000fe200078ef8f4 */
[----:B------:R-:W-:Y:S01]  /*05d0*/  ULDC.64 UR4, c[0x0][0x118] ;  /* 0x0000460000047ab9 */ /* 0x000fe20000000a00 */
[----:B------:R-:W-:Y:S01]  /*05e0*/  LEA.HI R246, R3, R10, RZ, 0x2 ;  /* 0x0000000a03f67211 */ /* 0x000fe200078f10ff */
[----:B------:R-:W-:Y:S01]  /*05f0*/  ULDC.U8 UR32, c[0x0][0x2d8] ;  /* 0x0000b60000207ab9 */ /* 0x000fe20000000000 */
[----:B------:R-:W-:Y:S01]  /*0600*/  LEA.HI R10, R5, R9, RZ, 0x3 ;  /* 0x00000009050a7211 */ /* 0x000fe200078f18ff */
[----:B------:R-:W-:Y:S01]  /*0610*/  ULOP3.LUT UR59, UR36, UR59, URZ, 0x3c, !UPT ;  /* 0x0000003b243b7292 */ /* 0x000fe2000f8e3c3f */
[----:B------:R-:W-:Y:S01]  /*0620*/  LOP3.LUT R6, R0, R2, RZ, 0x3c, !PT ;  /* 0x0000000200067212 */ /* 0x000fe200078e3cff */
[----:B------:R-:W-:Y:S01]  /*0630*/  IMAD.SHL.U32 R0, R8, 0x40, RZ ;  /* 0x0000004008007824 */ /* 0x000fe200078e00ff */
[----:B------:R-:W-:Y:S01]  /*0640*/  LOP3.LUT R2, R10, 0xfffffff8, RZ, 0xc0, !PT ;  /* 0xfffffff80a027812 */ /* 0x000fe200078ec0ff */
[----:B------:R-:W-:Y:S01]  /*0650*/  IMAD.U32 R8, RZ, RZ, UR9 ;  /* 0x00000009ff087e24 */ /* 0x000fe2000f8e00ff */
[----:B------:R-:W-:Y:S01]  /*0660*/  LOP3.LUT R3, R4, 0x1, RZ, 0xc0, !PT ;  /* 0x0000000104037812 */ /* 0x000fe200078ec0ff */
[----:B------:R-:W-:Y:S01]  /*0670*/  UISETP.NE.AND UP6, UPT, UR10, URZ, UPT ;  /* 0x0000003f0a00728c */ /* 0x000fe2000bfc5270 */
[----:B------:R-:W-:Y:S01]  /*0680*/  LOP3.LUT R0, R0, 0x1c0, RZ, 0xc0, !PT ;  /* 0x000001c000007812 */ /* 0x000fe200078ec0ff */
[----:B------:R-:W-:Y:S01]  /*0690*/  IMAD.IADD R9, R9, 0x1, -R2 ;  /* 0x0000000109097824 */ /* 0x000fe200078e0a02 */
[----:B------:R-:W-:Y:S01]  /*06a0*/  ISETP.NE.U32.AND P0, PT, R3, 0x1, PT ;  /* 0x000000010300780c */ /* 0x000fe20003f05070 */
[----:B------:R-:W-:Y:S01]  /*06b0*/  IMAD.SHL.U32 R2, R227, 0x10, RZ ;  /* 0x00000010e3027824 */ /* 0x000fe200078e00ff */
[----:B------:R-:W-:Y:S01]  /*06c0*/  LOP3.LUT R217, R0, 0x8, R11, 0xf8, !PT ;  /* 0x0000000800d97812 */ /* 0x000fe200078ef80b */
[----:B------:R-:W-:Y:S01]  /*06d0*/  IMAD.U32 R3, RZ, RZ, UR15 ;  /* 0x0000000fff037e24 */ /* 0x000fe2000f8e00ff */
[C---:B------:R-:W-:Y:S01]  /*06e0*/  R2P PR, R4.reuse, 0x6 ;  /* 0x0000000604007804 */ /* 0x040fe20000000000 */
[----:B------:R-:W-:Y:S01]  /*06f0*/  IMAD.SHL.U32 R3, R4, 0x40, RZ ;  /* 0x0000004004037824 */ /* 0x000fe200078e00ff */
        /* <DEDUP_REMOVED lines=8> */
[----:B------:R-:W-:Y:S01]  /*0780*/  LOP3.LUT R221, R221, R5, R0, 0xf6, !PT ;  /* 0x00000005dddd7212 */ /* 0x000fe200078ef600 */
[----:B------:R-:W-:Y:S01]  /*0790*/  IMAD.SHL.U32 R5, R17, 0x20, RZ ;  /* 0x0000002011057824 */ /* 0x000fe200078e00ff */
[----:B------:R-:W-:Y:S01]  /*07a0*/  LOP3.LUT R0, R3, 0x1c0, RZ, 0xc0, !PT ;  /* 0x000001c003007812 */ /* 0x000fe200078ec0ff */
[----:B------:R-:W-:Y:S01]  /*07b0*/  IMAD.IADD R217, R2, 0x1, R217 ;  /* 0x0000000102d97824 */ /* 0x000fe200078e02d9 */
[----:B------:R-:W-:Y:S01]  /*07c0*/  SHF.R.S32.HI R2, RZ, 0x6, R14 ;  /* 0x00000006ff027819 */ /* 0x000fe2000001140e */
[----:B------:R-:W-:Y:S01]  /*07d0*/  UIMAD UR54, UR39, UR44, URZ ;  /* 0x0000002c273672a4 */ /* 0x000fe2000f8e023f */
[----:B------:R-:W-:Y:S01]  /*07e0*/  SHF.R.U32.HI R3, RZ, 0x3, R0 ;  /* 0x00000003ff037819 */ /* 0x000fe20000011600 */
[----:B------:R-:W-:Y:S01]  /*07f0*/  IMAD.SHL.U32 R218, R217, 0x2, RZ ;  /* 0x00000002d9da7824 */ /* 0x000fe200078e00ff */
[----:B------:R-:W-:Y:S01]  /*0800*/  SEL R220, R220, 0xffffffc0, !P4 ;  /* 0xffffffc0dcdc7807 */ /* 0x000fe20006000000 */
[C---:B------:R-:W-:Y:S01]  /*0810*/  IMAD R4, R2.reuse, 0x200, R6 ;  /* 0x0000020002047824 */ /* 0x040fe200078e0206 */
[----:B------:R-:W-:Y:S01]  /*0820*/  SEL R249, R249, 0x10, !P0 ;  /* 0x00000010f9f97807 */ /* 0x000fe20004000000 */
[----:B------:R-:W-:Y:S01]  /*0830*/  IMAD.SHL.U32 R2, R2, 0x8, RZ ;  /* 0x0000000802027824 */ /* 0x000fe200078e00ff */
[----:B------:R-:W-:Y:S01]  /*0840*/  SHF.R.S32.HI R246, RZ, 0x2, R246 ;  /* 0x00000002fff67819 */ /* 0x000fe200000114f6 */
[----:B------:R-:W-:Y:S01]  /*0850*/  USHF.R.S32.HI UR56, URZ, 0x1f, UR49 ;  /* 0x0000001f3f387899 */ /* 0x000fe20008011431 */
[----:B------:R1:W-:Y:S01]  /*0860*/  STL [R1+0x5c], R4 ;  /* 0x00005c0401007387 */ /* 0x0003e20000100800 */
[----:B------:R-:W-:Y:S01]  /*0870*/  UIMAD UR53, UR7, UR53, URZ ;  /* 0x00000035073572a4 */ /* 0x000fe2000f8e023f */
[----:B------:R-:W-:Y:S01]  /*0880*/  LOP3.LUT R2, R2, 0x18, RZ, 0xc0, !PT ;  /* 0x0000001802027812 */ /* 0x000fe200078ec0ff */
[----:B------:R-:W-:Y:S01]  /*0890*/  IMAD R246, R16, 0x10, R246 ;  /* 0x0000001010f67824 */ /* 0x000fe200078e02f6 */
[----:B------:R-:W-:-:S02]  /*08a0*/  @!UP5 UIMAD UR52, UR8, UR52, URZ ;  /* 0x000000340834d2a4 */ /* 0x000fc4000f8e023f */
[----:B------:R-:W-:Y:S02]  /*08b0*/  USHF.R.S32.HI UR51, URZ, 0x1f, UR47 ;  /* 0x0000001f3f337899 */ /* 0x000fe4000801142f */
[----:B------:R-:W-:Y:S02]  /*08c0*/  USHF.R.S32.HI UR50, URZ, 0x1f, UR46 ;  /* 0x0000001f3f327899 */ /* 0x000fe4000801142e */
[----:B------:R-:W-:Y:S01]  /*08d0*/  UMOV UR41, 0xffff8000 ;  /* 0xffff800000297882 */ /* 0x000fe20000000000 */
[----:B-1----:R-:W-:-:S05]  /*08e0*/  IMAD.SHL.U32 R4, R7, 0x20, RZ ;  /* 0x0000002007047824 */ /* 0x002fca00078e00ff */
[----:B------:R-:W-:Y:S02]  /*08f0*/  LOP3.LUT R6, R2, 0x20, R4, 0xf8, !PT ;  /* 0x0000002002067812 */ /* 0x000fe400078ef804 */
[----:B------:R-:W-:Y:S02]  /*0900*/  LOP3.LUT R4, R0, 0x20, R5, 0xf8, !PT ;  /* 0x0000002000047812 */ /* 0x000fe400078ef805 */
[----:B------:R-:W-:Y:S01]  /*0910*/  LOP3.LUT R5, R3, R0, R2, 0x1e, !PT ;  /* 0x0000000003057212 */ /* 0x000fe200078e1e02 */
[----:B------:R-:W-:Y:S01]  /*0920*/  IMAD.SHL.U32 R0, R15, 0x2, RZ ;  /* 0x000000020f007824 */ /* 0x000fe200078e00ff */
[----:B------:R-:W-:Y:S01]  /*0930*/  LOP3.LUT R3, R4, R3, RZ, 0x3c, !PT ;  /* 0x0000000304037212 */ /* 0x000fe200078e3cff */
[----:B------:R-:W-:Y:S02]  /*0940*/  IMAD.SHL.U32 R4, R9, 0x40, RZ ;  /* 0x0000004009047824 */ /* 0x000fe400078e00ff */
[--C-:B------:R-:W-:Y:S02]  /*0950*/  IMAD R2, R16, 0x400, R0.reuse ;  /* 0x0000040010027824 */ /* 0x100fe400078e0200 */
[----:B------:R-:W-:-:S02]  /*0960*/  IMAD R0, R227, 0x400, R0 ;  /* 0x00000400e3007824 */ /* 0x000fc400078e0200 */
[----:B------:R-:W-:Y:S01]  /*0970*/  IMAD.IADD R247, R2, 0x1, R3 ;  /* 0x0000000102f77824 */ /* 0x000fe200078e0203 */
[----:B------:R-:W-:Y:S01]  /*0980*/  LOP3.LUT R2, R4, 0x1c0, RZ, 0xc0, !PT ;  /* 0x000001c004027812 */ /* 0x000fe200078ec0ff */
[----:B------:R-:W-:Y:S02]  /*0990*/  IMAD.IADD R8, R0, 0x1, R5 ;  /* 0x0000000100087824 */ /* 0x000fe400078e0205 */
[----:B------:R-:W-:Y:S01]  /*09a0*/  IMAD.SHL.U32 R0, R7, 0x8, RZ ;  /* 0x0000000807007824 */ /* 0x000fe200078e00ff */
[----:B------:R-:W-:Y:S01]  /*09b0*/  SHF.R.U32.HI R3, RZ, 0x3, R2 ;  /* 0x00000003ff037819 */ /* 0x000fe20000011602 */
[----:B------:R-:W-:Y:S02]  /*09c0*/  IMAD.SHL.U32 R4, R10, 0x40, RZ ;  /* 0x000000400a047824 */ /* 0x000fe400078e00ff */
[----:B------:R-:W-:Y:S01]  /*09d0*/  IMAD.SHL.U32 R247, R247, 0x2, RZ ;  /* 0x00000002f7f77824 */ /* 0x000fe200078e00ff */
[----:B------:R-:W-:Y:S02]  /*09e0*/  LOP3.LUT R5, R2, 0x8, R0, 0xf8, !PT ;  /* 0x0000000802057812 */ /* 0x000fe400078ef800 */
[----:B------:R-:W-:Y:S01]  /*09f0*/  LOP3.LUT R2, R3, R6, R2, 0x1e, !PT ;  /* 0x0000000603027212 */ /* 0x000fe200078e1e02 */
[----:B------:R-:W-:Y:S01]  /*0a00*/  IMAD.IADD R250, R247, 0x1, R249 ;  /* 0x00000001f7fa7824 */ /* 0x000fe200078e02f9 */
[----:B------:R-:W-:-:S02]  /*0a10*/  LOP3.LUT R0, R4, 0xfffffe00, RZ, 0xc0, !PT ;  /* 0xfffffe0004007812 */ /* 0x000fc400078ec0ff */
[----:B------:R-:W-:Y:S02]  /*0a20*/  LOP3.LUT R3, R5, R3, RZ, 0x3c, !PT ;  /* 0x0000000305037212 */ /* 0x000fe400078e3cff */
[----:B------:R-:W-:Y:S01]  /*0a30*/  LOP3.LUT R232, R2, R0, RZ, 0xfc, !PT ;  /* 0x0000000002e87212 */ /* 0x000fe200078efcff */
[--C-:B------:R-:W-:Y:S01]  /*0a40*/  IMAD R233, R16, 0x400, R0.reuse ;  /* 0x0000040010e97824 */ /* 0x100fe200078e0200 */
[----:B------:R-:W-:Y:S01]  /*0a50*/  LEA R2, R8, 0x18000, 0x1 ;  /* 0x0001800008027811 */ /* 0x000fe200078e08ff */
[----:B------:R-:W-:Y:S01]  /*0a60*/  IMAD R227, R227, 0x400, R0 ;  /* 0x00000400e3e37824 */ /* 0x000fe200078e0200 */
[----:B------:R-:W-:Y:S01]  /*0a70*/  IADD3 R248, R247, 0x20, RZ ;  /* 0x00000020f7f87810 */ /* 0x000fe20007ffe0ff */
[----:B------:R-:W-:Y:S01]  /*0a80*/  IMAD.IADD R233, R233, 0x1, R3 ;  /* 0x00000001e9e97824 */ /* 0x000fe200078e0203 */
[C---:B------:R-:W-:Y:S01]  /*0a90*/  IADD3 R0, R2.reuse, 0x40, RZ ;  /* 0x0000004002007810 */ /* 0x040fe20007ffe0ff */
[----:B------:R1:W-:Y:S01]  /*0aa0*/  STL [R1+0x4c], R2 ;  /* 0x00004c0201007387 */ /* 0x0003e20000100800 */
[----:B------:R-:W-:Y:S01]  /*0ab0*/  @P2 IADD3 R0, R2, -0x40, RZ ;  /* 0xffffffc002002810 */ /* 0x000fe20007ffe0ff */
[----:B------:R-:W-:Y:S01]  /*0ac0*/  IMAD.IADD R227, R3, 0x1, R227 ;  /* 0x0000000103e37824 */ /* 0x000fe200078e02e3 */
[----:B------:R-:W-:Y:S01]  /*0ad0*/  @P1 IADD3 R248, R247, -0x20, RZ ;  /* 0xffffffe0f7f81810 */ /* 0x000fe20007ffe0ff */
[----:B------:R-:W-:-:S02]  /*0ae0*/  IMAD.MOV.U32 R3, RZ, RZ, 0x20 ;  /* 0x00000020ff037424 */ /* 0x000fc400078e00ff */
[----:B------:R1:W-:Y:S01]  /*0af0*/  STL [R1+0x50], R0 ;  /* 0x0000500001007387 */ /* 0x0003e20000100800 */
[----:B------:R-:W-:Y:S01]  /*0b00*/  LEA R227, R227, 0x28000, 0x1 ;  /* 0x00028000e3e37811 */ /* 0x000fe200078e08ff */
[----:B------:R-:W-:Y:S01]  /*0b10*/  IMAD.IADD R249, R249, 0x1, R248 ;  /* 0x00000001f9f97824 */ /* 0x000fe200078e02f8 */
[----:B------:R-:W-:-:S05]  /*0b20*/  SEL R3, R3, 0xffffffe0, !P3 ;  /* 0xffffffe003037807 */ /* 0x000fca0005800000 */
[C---:B------:R-:W-:Y:S02]  /*0b30*/  IMAD R3, R217.reuse, 0x2, R3 ;  /* 0x00000002d9037824 */ /* 0x040fe400078e0203 */
[--C-:B------:R-:W-:Y:S02]  /*0b40*/  IMAD R217, R217, 0x2, R220.reuse ;  /* 0x00000002d9d97824 */ /* 0x100fe400078e02dc */
[----:B------:R-:W-:Y:S02]  /*0b50*/  IMAD.IADD R216, R220, 0x1, R3 ;  /* 0x00000001dcd87824 */ /* 0x000fe400078e0203 */
[C---:B------:R-:W-:Y:S02]  /*0b60*/  IMAD R220, R221.reuse, 0x2, R220 ;  /* 0x00000002dddc7824 */ /* 0x040fe400078e02dc */
[----:B------:R-:W-:Y:S02]  /*0b70*/  IMAD.SHL.U32 R221, R221, 0x2, RZ ;  /* 0x00000002dddd7824 */ /* 0x000fe400078e00ff */
.L_x_775:
        /* <DEDUP_REMOVED lines=24> */
[----:B-1--4-:R2:W4:Y:S01]  /*0d00*/  @P2 LDG.E R2, [R4.64+0x4] ;  /* 0x0000040404022981 */ /* 0x012522000c1e1900 */
[----:B------:R-:W-:Y:S01]  /*0d10*/  UIADD3.X UR9, UR12, UR9, URZ, UP0, !UPT ;  /* 0x000000090c097290 */ /* 0x000fe200087fe43f */
[----:B------:R-:W-:Y:S01]  /*0d20*/  PLOP3.LUT P0, PT, PT, PT, UP2, 0x80, 0x0 ;  /* 0x000000000000781c */ /* 0x000fe20003f0f028 */
[----:B------:R-:W-:-:S02]  /*0d30*/  IMAD.U32 R6, RZ, RZ, UR6 ;  /* 0x00000006ff067e24 */ /* 0x000fc4000f8e00ff */
        /* <DEDUP_REMOVED lines=38> */
.L_x_729:
        /* <DEDUP_REMOVED lines=21> */
[----:B------:R-:W-:Y:S02]  /*10f0*/  UIADD3 UR6, UR31, 0x3f, URZ ;  /* 0x0000003f1f067890 */ /* 0x000fe4000fffe03f */
[----:B------:R-:W-:Y:S02]  /*1100*/  ULDC.64 UR10, c[0x0][0x178] ;  /* 0x00005e00000a7ab9 */ /* 0x000fe40000000a00 */
[----:B------:R-:W-:Y:S02]  /*1110*/  UISETP.NE.AND UP0, UPT, UR34, -0x1, UPT ;  /* 0xffffffff2200788c */ /* 0x000fe4000bf05270 */
[----:B------:R-:W-:Y:S02]  /*1120*/  UIMAD UR7, UR37, UR10, URZ ;  /* 0x0000000a250772a4 */ /* 0x000fe4000f8e023f */
[----:B------:R-:W-:Y:S02]  /*1130*/  UISETP.NE.AND UP2, UPT, UR13, -0x1, UPT ;  /* 0xffffffff0d00788c */ /* 0x000fe4000bf45270 */
[----:B------:R-:W-:Y:S01]  /*1140*/  USHF.R.S32.HI UR12, URZ, 0x1f, UR6 ;  /* 0x0000001f3f0c7899 */ /* 0x000fe20008011406 */
[----:B------:R-:W-:Y:S01]  /*1150*/  PLOP3.LUT P1, PT, PT, PT, UP0, 0x80, 0x0 ;  /* 0x000000000000781c */ /* 0x000fe20003f2f008 */
[----:B------:R-:W-:-:S02]  /*1160*/  UIMAD.WIDE.U32 UR8, UR35, UR10, URZ ;  /* 0x0000000a230872a5 */ /* 0x000fc4000f8e003f */
[----:B------:R-:W-:Y:S02]  /*1170*/  UIMAD UR14, UR35, UR11, UR7 ;  /* 0x0000000b230e72a4 */ /* 0x000fe4000f8e0207 */
[----:B------:R-:W-:Y:S02]  /*1180*/  ULEA.HI UR12, UR12, UR6, URZ, 0x6 ;  /* 0x000000060c0c7291 */ /* 0x000fe4000f8f303f */
[----:B------:R-:W-:Y:S02]  /*1190*/  ULDC.64 UR10, c[0x0][0x190] ;  /* 0x00006400000a7ab9 */ /* 0x000fe40000000a00 */
[----:B------:R-:W-:Y:S02]  /*11a0*/  UIMAD.WIDE.U32 UR6, UR13, UR10, URZ ;  /* 0x0000000a0d0672a5 */ /* 0x000fe4000f8e003f */
[----:B------:R-:W-:Y:S02]  /*11b0*/  UIMAD UR10, UR13, UR11, URZ ;  /* 0x0000000b0d0a72a4 */ /* 0x000fe4000f8e023f */
[----:B------:R-:W-:-:S02]  /*11c0*/  @UP0 UIADD3 UR11, UR33, UR34, URZ ;  /* 0x00000022210b0290 */ /* 0x000fc4000fffe03f */
[----:B------:R-:W-:Y:S02]  /*11d0*/  UIADD3 UR24, UR9, UR14, URZ ;  /* 0x0000000e09187290 */ /* 0x000fe4000fffe03f */
[----:B------:R-:W-:Y:S02]  /*11e0*/  USEL UR26, UR8, UR6, !UP2 ;  /* 0x00000006081a7287 */ /* 0x000fe4000d000000 */
[----:B------:R-:W-:Y:S02]  /*11f0*/  @UP2 UIADD3 UR24, UR7, UR10, URZ ;  /* 0x0000000a07182290 */ /* 0x000fe4000fffe03f */
[----:B------:R-:W-:Y:S02]  /*1200*/  ULDC.64 UR8, c[0x0][0x198] ;  /* 0x0000660000087ab9 */ /* 0x000fe40000000a00 */
[----:B------:R-:W-:Y:S02]  /*1210*/  @UP0 UIMAD.WIDE.U32 UR6, UR11, UR8, URZ ;  /* 0x000000080b0602a5 */ /* 0x000fe4000f8e003f */
[----:B------:R-:W-:-:S02]  /*1220*/  ULOP3.LUT UR8, UR12, 0xffffffc0, URZ, 0xc0, !UPT ;  /* 0xffffffc00c087892 */ /* 0x000fc4000f8ec03f */
        /* <DEDUP_REMOVED lines=18> */
.L_x_731:
        /* <DEDUP_REMOVED lines=42> */
.L_x_732:
        /* <DEDUP_REMOVED lines=45> */
.L_x_733:
[----:B------:R-:W-:-:S04]  /*18c0*/  UMOV UR8, UR53 ;  /* 0x0000003500087c82 */ /* 0x000fc80008000000 */
.L_x_734:
[----:B------:R-:W-:Y:S01]  /*18d0*/  UIADD3 UR6, UP4, UP3, UR6, UR47, UR49 ;  /* 0x0000002f06067290 */ /* 0x000fe2000fb9e031 */
[----:B------:R-:W-:Y:S01]  /*18e0*/  IADD3 R12, P0, R14, UR17, RZ ;  /* 0x000000110e0c7c10 */ /* 0x000fe2000ff1e0ff */
[----:B------:R-:W-:Y:S01]  /*18f0*/  IMAD.U32 R6, RZ, RZ, UR17 ;  /* 0x00000011ff067e24 */ /* 0x000fe2000f8e00ff */
[----:B------:R-:W-:Y:S01]  /*1900*/  LEA.HI R2, R25, R26, RZ, 0x5 ;  /* 0x0000001a19027211 */ /* 0x000fe200078f28ff */
[----:B------:R-:W-:Y:S01]  /*1910*/  UIADD3 UR27, UP2, UP1, UR14, UR6, UR25 ;  /* 0x000000060e1b7290 */ /* 0x000fe2000f95e019 */
[----:B------:R-:W-:Y:S01]  /*1920*/  SHF.R.S32.HI R245, RZ, 0x1f, R244 ;  /* 0x0000001ffff57819 */ /* 0x000fe200000114f4 */
[----:B------:R-:W-:Y:S01]  /*1930*/  UIADD3.X UR6, UR9, UR51, UR56, UP4, UP3 ;  /* 0x0000003309067290 */ /* 0x000fe2000a7e6438 */
[----:B------:R-:W-:Y:S01]  /*1940*/  LOP3.LUT R0, R2, 0xffffffe0, RZ, 0xc0, !PT ;  /* 0xffffffe002007812 */ /* 0x000fe200078ec0ff */
[----:B------:R-:W-:Y:S01]  /*1950*/  IMAD.U32 R9, RZ, RZ, UR36 ;  /* 0x00000024ff097e24 */ /* 0x000fe2000f8e00ff */
[----:B------:R-:W-:Y:S01]  /*1960*/  SHF.R.S32.HI R2, RZ, 0x5, R2 ;  /* 0x00000005ff027819 */ /* 0x000fe20000011402 */
[----:B------:R-:W-:Y:S01]  /*1970*/  UIADD3.X UR25, UR10, UR6, UR11, UP2, UP1 ;  /* 0x000000060a197290 */ /* 0x000fe200097e240b */
[----:B------:R-:W-:Y:S01]  /*1980*/  IADD3 R4, P2, R244, UR15, RZ ;  /* 0x0000000ff4047c10 */ /* 0x000fe2000ff5e0ff */
[----:B------:R-:W-:Y:S01]  /*1990*/  IMAD.IADD R21, R26, 0x1, -R0 ;  /* 0x000000011a157824 */ /* 0x000fe200078e0a00 */
[----:B------:R-:W-:Y:S01]  /*19a0*/  ULDC.64 UR6, c[0x0][0x1a8] ;  /* 0x00006a0000067ab9 */ /* 0x000fe20000000a00 */
[----:B------:R-:W-:Y:S01]  /*19b0*/  IADD3.X R13, R23, UR28, RZ, P0, !PT ;  /* 0x0000001c170d7c10 */ /* 0x000fe200087fe4ff */
[----:B------:R-:W-:Y:S01]  /*19c0*/  UIMAD UR6, UR60, UR6, URZ ;  /* 0x000000063c0672a4 */ /* 0x000fe2000f8e023f */
[----:B------:R-:W-:Y:S01]  /*19d0*/  IMAD R0, R2, UR48, R21 ;  /* 0x0000003002007c24 */ /* 0x000fe2000f8e0215 */
[----:B------:R-:W-:Y:S01]  /*19e0*/  IADD3.X R5, R245, UR18, RZ, P2, !PT ;  /* 0x00000012f5057c10 */ /* 0x000fe200097fe4ff */
[----:B------:R-:W-:Y:S01]  /*19f0*/  IMAD.U32 R11, RZ, RZ, UR36 ;  /* 0x00000024ff0b7e24 */ /* 0x000fe2000f8e00ff */
[----:B------:R-:W-:Y:S01]  /*1a00*/  UIMAD UR14, UR36, UR7, UR6 ;  /* 0x00000007240e72a4 */ /* 0x000fe2000f8e0206 */
[----:B------:R-:W-:Y:S01]  /*1a10*/  IADD3 R27, R244, 0xc0, RZ ;  /* 0x000000c0f41b7810 */ /* 0x000fe20007ffe0ff */
[----:B------:R-:W-:Y:S01]  /*1a20*/  BSSY B1, `(.L_x_730) ;  /* 0x0000a38000017945 */ /* 0x000fe20003800000 */
[----:B------:R-:W-:Y:S01]  /*1a30*/  ULDC.64 UR6, c[0x0][0x370] ;  /* 0x0000dc0000067ab9 */ /* 0x000fe20000000a00 */
[----:B------:R-:W-:Y:S01]  /*1a40*/  IADD3 R2, P0, R0, UR27, RZ ;  /* 0x0000001b00027c10 */ /* 0x000fe2000ff1e0ff */
[----:B------:R-:W-:Y:S01]  /*1a50*/  UIMAD UR6, UR28, UR6, URZ ;  /* 0x000000061c0672a4 */ /* 0x000fe2000f8e023f */
[----:B------:R-:W-:Y:S01]  /*1a60*/  IMAD.WIDE.U32 R4, R6, c[0x0][0x370], R4 ;  /* 0x0000dc0006047a25 */ /* 0x000fe200078e0004 */
[----:B------:R1:W-:Y:S01]  /*1a70*/  STL [R1], R27 ;  /* 0x0000001b01007387 */ /* 0x0003e20000100800 */
[----:B------:R-:W-:Y:S01]  /*1a80*/  LEA.HI.X.SX32 R10, R0, UR25, 0x1, P0 ;  /* 0x00000019000a7c11 */ /* 0x000fe200080f0eff */
[----:B------:R-:W-:Y:S01]  /*1a90*/  UIMAD UR9, UR17, UR7, UR6 ;  /* 0x00000007110972a4 */ /* 0x000fe2000f8e0206 */
[----:B------:R-:W-:Y:S01]  /*1aa0*/  IMAD R0, R13, c[0x0][0x190], RZ ;  /* 0x000064000d007a24 */ /* 0x000fe200078e02ff */
[----:B------:R-:W-:Y:S01]  /*1ab0*/  LEA R234, P0, R2, c[0x0][0x350], 0x2 ;  /* 0x0000d40002ea7a11 */ /* 0x000fe200078010ff */
[----:B------:R-:W-:Y:S01]  /*1ac0*/  ULDC.64 UR6, c[0x0][0x378] ;  /* 0x0000de0000067ab9 */ /* 0x000fe20000000a00 */
[----:B------:R-:W-:Y:S01]  /*1ad0*/  IMAD.WIDE.U32 R6, R12, c[0x0][0x190], R244 ;  /* 0x000064000c067a25 */ /* 0x000fe200078e00f4 */
[----:B------:R-:W-:Y:S01]  /*1ae0*/  UIMAD UR6, UR60, UR6, URZ ;  /* 0x000000063c0672a4 */ /* 0x000fe2000f8e023f */
[----:B------:R-:W-:-:S02]  /*1af0*/  IADD3 R5, R5, UR9, RZ ;  /* 0x0000000905057c10 */ /* 0x000fc4000fffe0ff */
[----:B------:R-:W-:Y:S01]  /*1b00*/  IMAD R15, R12, c[0x0][0x194], R0 ;  /* 0x000065000c0f7a24 */ /* 0x000fe200078e0200 */
[----:B------:R-:W-:Y:S01]  /*1b10*/  UIMAD UR10, UR36, UR7, UR6 ;  /* 0x00000007240a72a4 */ /* 0x000fe2000f8e0206 */
[----:B------:R-:W-:Y:S01]  /*1b20*/  IADD3 R8, P2, R6, UR26, RZ ;  /* 0x0000001a06087c10 */ /* 0x000fe2000ff5e0ff */
[----:B------:R-:W-:Y:S01]  /*1b30*/  UIADD3 UR6, UR17, UR8, URZ ;  /* 0x0000000811067290 */ /* 0x000fe2000fffe03f */
[----:B------:R-:W-:Y:S01]  /*1b40*/  IMAD.WIDE.U32 R4, R9, c[0x0][0x378], R4 ;  /* 0x0000de0009047a25 */ /* 0x000fe200078e0004 */
[----:B------:R-:W-:Y:S01]  /*1b50*/  UIADD3 UR8, UR17, UR12, URZ ;  /* 0x0000000c11087290 */ /* 0x000fe2000fffe03f */
[----:B------:R-:W-:Y:S02]  /*1b60*/  LEA.HI.X R235, R2, c[0x0][0x354], R10, 0x2, P0 ;  /* 0x0000d50002eb7a11 */ /* 0x000fe400000f140a */
[----:B------:R-:W-:Y:S01]  /*1b70*/  ULDC.64 UR12, c[0x0][0x3c8] ;  /* 0x0000f200000c7ab9 */ /* 0x000fe20000000a00 */
[----:B------:R-:W-:Y:S01]  /*1b80*/  IADD3.X R9, R7, UR24, R15, P2, !PT ;  /* 0x0000001807097c10 */ /* 0x000fe200097fe40f */
[----:B------:R-:W-:Y:S01]  /*1b90*/  UMOV UR17, 0x4 ;  /* 0x0000000400117882 */ /* 0x000fe20000000000 */
[----:B------:R-:W-:Y:S01]  /*1ba0*/  IADD3 R7, R5, UR10, RZ ;  /* 0x0000000a05077c10 */ /* 0x000fe2000fffe0ff */
[----:B------:R-:W-:Y:S01]  /*1bb0*/  UIMAD.WIDE UR6, UR6, UR17, UR12 ;  /* 0x00000011060672a5 */ /* 0x000fe2000f8e020c */
[----:B------:R-:W-:Y:S01]  /*1bc0*/  IMAD R0, R23, c[0x0][0x370], RZ ;  /* 0x0000dc0017007a24 */ /* 0x000fe200078e02ff */
[C---:B------:R-:W-:Y:S01]  /*1bd0*/  IADD3 R252, R244.reuse, 0x40, RZ ;  /* 0x00000040f4fc7810 */ /* 0x040fe20007ffe0ff */
[----:B------:R-:W-:Y:S01]  /*1be0*/  ULDC UR13, c[0x0][0x2e8] ;  /* 0x0000ba00000d7ab9 */ /* 0x000fe20000000800 */
[----:B------:R-:W-:Y:S01]  /*1bf0*/  IMAD.MOV.U32 R6, RZ, RZ, R4 ;  /* 0x000000ffff067224 */ /* 0x000fe200078e0004 */
[----:B------:R-:W-:Y:S01]  /*1c00*/  IADD3 R251, R244, 0x80, RZ ;  /* 0x00000080f4fb7810 */ /* 0x000fe20007ffe0ff */
[----:B------:R-:W-:Y:S01]  /*1c10*/  IMAD.WIDE.U32 R10, R11, c[0x0][0x1a8], R8 ;  /* 0x00006a000b0a7a25 */ /* 0x000fe200078e0008 */
[----:B------:R-:W-:-:S02]  /*1c20*/  UMOV UR12, UR6 ;  /* 0x00000006000c7c82 */ /* 0x000fc40008000000 */
[----:B------:R-:W-:Y:S01]  /*1c30*/  UIADD3 UR6, -UR22, UR31, UR16 ;  /* 0x0000001f16067290 */ /* 0x000fe2000fffe110 */
[C---:B------:R-:W-:Y:S01]  /*1c40*/  IMAD R0, R14.reuse, c[0x0][0x374], R0 ;  /* 0x0000dd000e007a24 */ /* 0x040fe200078e0200 */
[----:B------:R-:W-:Y:S01]  /*1c50*/  IADD3 R17, R11, UR14, RZ ;  /* 0x0000000e0b117c10 */ /* 0x000fe2000fffe0ff */
[----:B------:R-:W-:Y:S01]  /*1c60*/  IMAD.WIDE.U32 R6, R14, c[0x0][0x370], R6 ;  /* 0x0000dc000e067a25 */ /* 0x000fe200078e0006 */
[----:B------:R-:W-:Y:S01]  /*1c70*/  UIADD3 UR6, UR6, -UR13, URZ ;  /* 0x8000000d06067290 */ /* 0x000fe2000fffe03f */
[----:B------:R-:W-:Y:S01]  /*1c80*/  LEA R241, P3, R10, c[0x0][0x160], 0x1 ;  /* 0x000058000af17a11 */ /* 0x000fe200078608ff */
[----:B------:R-:W-:Y:S01]  /*1c90*/  UMOV UR11, UR7 ;  /* 0x00000007000b7c82 */ /* 0x000fe20008000000 */
[----:B------:R-:W-:Y:S01]  /*1ca0*/  IMAD.IADD R2, R7, 0x1, R0 ;  /* 0x0000000107027824 */ /* 0x000fe200078e0200 */
[----:B------:R-:W-:Y:S01]  /*1cb0*/  USHF.R.S32.HI UR13, URZ, 0x1f, UR6 ;  /* 0x0000001f3f0d7899 */ /* 0x000fe20008011406 */
[----:B------:R-:W-:Y:S02]  /*1cc0*/  LEA R240, P2, R6, c[0x0][0x330], 0x1 ;  /* 0x0000cc0006f07a11 */ /* 0x000fe400078408ff */
[----:B------:R-:W-:Y:S01]  /*1cd0*/  LEA.HI.X R242, R10, c[0x0][0x164], R17, 0x1, P3 ;  /* 0x000059000af27a11 */ /* 0x000fe200018f0c11 */
[----:B------:R-:W-:Y:S01]  /*1ce0*/  ULEA.HI UR13, UR13, UR6, URZ, 0x6 ;  /* 0x000000060d0d7291 */ /* 0x000fe2000f8f303f */
[----:B------:R-:W-:Y:S01]  /*1cf0*/  LEA.HI.X R243, R6, c[0x0][0x334], R2, 0x1, P2 ;  /* 0x0000cd0006f37a11 */ /* 0x000fe200010f0c02 */
[----:B------:R-:W-:-:S02]  /*1d00*/  UIADD3 UR6, UR29, -0x1, URZ ;  /* 0xffffffff1d067890 */ /* 0x000fc4000fffe03f */
[----:B------:R-:W-:-:S04]  /*1d10*/  USHF.R.S32.HI UR13, URZ, 0x6, UR13 ;  /* 0x000000063f0d7899 */ /* 0x000fc8000801140d */
[----:B------:R-:W-:-:S04]  /*1d20*/  UISETP.LT.AND UP1, UPT, URZ, UR13, UPT ;  /* 0x0000000d3f00728c */ /* 0x000fc8000bf21270 */
[----:B------:R-:W-:-:S04]  /*1d30*/  USEL UR13, URZ, UR13, !UP1 ;  /* 0x0000000d3f0d7287 */ /* 0x000fc8000c800000 */
[----:B------:R-:W-:-:S03]  /*1d40*/  UISETP.GT.AND UP1, UPT, UR29, UR13, UPT ;  /* 0x0000000d1d00728c */ /* 0x000fc6000bf24270 */
[----:B------:R-:W-:Y:S02]  /*1d50*/  ULDC.64 UR28, c[0x0][0x200] ;  /* 0x00008000001c7ab9 */ /* 0x000fe40000000a00 */
[----:B------:R-:W-:Y:S01]  /*1d60*/  UIMAD.WIDE UR8, UR8, UR17, UR28 ;  /* 0x00000011080872a5 */ /* 0x000fe2000f8e021c */
[----:B------:R-:W-:-:S13]  /*1d70*/  PLOP3.LUT P0, PT, PT, PT, UP1, 0x80, 0x0 ;  /* 0x000000000000781c */ /* 0x000fda0003f0f018 */
[----:B------:R-:W-:Y:S05]  /*1d80*/  @P0 BRA `(.L_x_735) ;  /* 0x0000092000000947 */ /* 0x000fea0003800000 */
[----:B-1----:R-:W-:Y:S02]  /*1d90*/  @UP0 UIADD3 UR8, UR33, UR34, URZ ;  /* 0x0000002221080290 */ /* 0x002fe4000fffe03f */
        /* <DEDUP_REMOVED lines=17> */
.L_x_736:
        /* <DEDUP_REMOVED lines=18> */
.L_x_737:
        /* <DEDUP_REMOVED lines=35> */
.L_x_739:
[----:B------:R-:W-:Y:S05]  /*2200*/  BSYNC B0 ;  /* 0x0000000000007941 */ /* 0x000fea0003800000 */
.L_x_738:
        /* <DEDUP_REMOVED lines=21> */
.L_x_741:
[----:B------:R-:W-:Y:S05]  /*2360*/  BSYNC B0 ;  /* 0x0000000000007941 */ /* 0x000fea0003800000 */
.L_x_740:
        /* <DEDUP_REMOVED lines=31> */
.L_x_743:
[----:B------:R-:W-:Y:S05]  /*2560*/  BSYNC B0 ;  /* 0x0000000000007941 */ /* 0x000fea0003800000 */
.L_x_742:
        /* <DEDUP_REMOVED lines=20> */
.L_x_735:
[----:B-1----:R-:W2:Y:S01]  /*26b0*/  LDL R18, [R1+0x5c] ;  /* 0x00005c0001127983 */ /* 0x002ea20000100800 */
        /* <DEDUP_REMOVED lines=55> */
.L_x_746:
[----:B------:R-:W-:Y:S05]  /*2a30*/  BSYNC B0 ;  /* 0x0000000000007941 */ /* 0x000fea0003800000 */
.L_x_745:
        /* <DEDUP_REMOVED lines=48> */
.L_x_748:
[----:B------:R-:W-:Y:S05]  /*2d40*/  BSYNC B0 ;  /* 0x0000000000007941 */ /* 0x000fea0003800000 */
.L_x_747:
        /* <DEDUP_REMOVED lines=23> */
.L_x_750:
        /* <DEDUP_REMOVED lines=50> */
.L_x_751:
[----:B------:R-:W-:Y:S05]  /*31e0*/  BSYNC B0 ;  /* 0x0000000000007941 */ /* 0x000fea0003800000 */
.L_x_749:
        /* <DEDUP_REMOVED lines=21> */
.L_x_753:
        /* <DEDUP_REMOVED lines=49> */
.L_x_754:
[----:B------:R-:W-:Y:S05]  /*3650*/  BSYNC B0 ;  /* 0x0000000000007941 */ /* 0x000fea0003800000 */
.L_x_752:
[C---:B------:R-:W-:Y:S01]  /*3660*/  IADD3 R0, R246.reuse, 0x8, RZ ;  /* 0x00000008f6007810 */ /* 0x040fe20007ffe0ff */
[----:B--23--:R-:W-:Y:S01]  /*3670*/  IMAD.MOV.U32 R4, RZ, RZ, 0x4 ;  /* 0x00000004ff047424 */ /* 0x00cfe200078e00ff */
[----:B------:R-:W-:Y:S01]  /*3680*/  ISETP.GE.AND P2, PT, R246, UR7, PT ;  /* 0x00000007f6007c0c */ /* 0x000fe2000bf46270 */
[----:B------:R-:W-:Y:S01]  /*3690*/  IMAD.MOV.U32 R2, RZ, RZ, 0x7f800000 ;  /* 0x7f800000ff027424 */ /* 0x000fe200078e00ff */
[----:B------:R-:W-:Y:S01]  /*36a0*/  ISETP.GE.AND P1, PT, R0, UR7, PT ;  /* 0x0000000700007c0c */ /* 0x000fe2000bf26270 */
[----:B------:R-:W-:Y:S01]  /*36b0*/  IMAD.WIDE R4, R246, R4, UR8 ;  /* 0x00000008f6047e25 */ /* 0x000fe2000f8e0204 */
[----:B------:R-:W-:Y:S01]  /*36c0*/  MOV R6, 0x7f800000 ;  /* 0x7f80000000067802 */ /* 0x000fe20000000f00 */
[----:B------:R-:W-:Y:S02]  /*36d0*/  USHF.R.S32.HI UR10, URZ, 0x1f, UR16 ;  /* 0x0000001f3f0a7899 */ /* 0x000fe40008011410 */
[----:B------:R-:W-:Y:S02]  /*36e0*/  ULDC.64 UR14, c[0x0][0x198] ;  /* 0x00006600000e7ab9 */ /* 0x000fe40000000a00 */
[----:B------:R-:W-:Y:S01]  /*36f0*/  UIADD3 UR7, -UR16, UR22, URZ ;  /* 0x0000001610077290 */ /* 0x000fe2000fffe13f */
[----:B------:R-:W-:Y:S01]  /*3700*/  MOV R18, UR16 ;  /* 0x0000001000127c02 */ /* 0x000fe20008000f00 */
[----:B------:R-:W-:-:S02]  /*3710*/  UIMAD UR14, UR10, UR14, URZ ;  /* 0x0000000e0a0e72a4 */ /* 0x000fc4000f8e023f */
[----:B------:R2:W3:Y:S04]  /*3720*/  @!P2 LDG.E R6, [R4.64] ;  /* 0x000000040406a981 */ /* 0x0004e8000c1e1900 */
[----:B------:R2:W5:Y:S01]  /*3730*/  @!P1 LDG.E R2, [R4.64+0x20] ;  /* 0x0000200404029981 */ /* 0x000562000c1e1900 */
[----:B------:R-:W-:Y:S01]  /*3740*/  ISETP.GE.AND P6, PT, R14, UR7, PT ;  /* 0x000000070e007c0c */ /* 0x000fe2000bfc6270 */
[----:B------:R-:W-:-:S06]  /*3750*/  UIMAD UR14, UR16, UR15, UR14 ;  /* 0x0000000f100e72a4 */ /* 0x000fcc000f8e020e */
[----:B------:R-:W-:-:S06]  /*3760*/  IMAD.U32 R0, RZ, RZ, UR14 ;  /* 0x0000000eff007e24 */ /* 0x000fcc000f8e00ff */
[----:B------:R1:W-:Y:S04]  /*3770*/  @P6 STS.128 [R237+0x18000], RZ ;  /* 0x018000ffed006388 */ /* 0x0003e80000000c00 */
[----:B------:R1:W-:Y:S04]  /*3780*/  @P6 STS.128 [R237+0x1a000], RZ ;  /* 0x01a000ffed006388 */ /* 0x0003e80000000c00 */
[----:B------:R1:W-:Y:S01]  /*3790*/  @P6 STS.128 [R237+0x1c000], RZ ;  /* 0x01c000ffed006388 */ /* 0x0003e20000000c00 */
[----:B--2---:R-:W-:-:S03]  /*37a0*/  IMAD.WIDE.U32 R4, R18, c[0x0][0x198], R244 ;  /* 0x0000660012047a25 */ /* 0x004fc600078e00f4 */
[----:B------:R1:W-:Y:S02]  /*37b0*/  @P6 STS.128 [R237+0x1e000], RZ ;  /* 0x01e000ffed006388 */ /* 0x0003e40000000c00 */
[----:B------:R-:W-:-:S04]  /*37c0*/  IADD3 R4, P1, R4, UR20, RZ ;  /* 0x0000001404047c10 */ /* 0x000fc8000ff3e0ff */
[----:B------:R-:W-:Y:S01]  /*37d0*/  IADD3.X R5, R5, UR23, R0, P1, !PT ;  /* 0x0000001705057c10 */ /* 0x000fe20008ffe400 */
[----:B------:R-:W-:Y:S01]  /*37e0*/  IMAD R0, R22, c[0x0][0x1b0], RZ ;  /* 0x00006c0016007a24 */ /* 0x000fe200078e02ff */
[----:B------:R-:W-:Y:S03]  /*37f0*/  BSSY B0, `(.L_x_755) ;  /* 0x0000034000007945 */ /* 0x000fe60003800000 */
[C---:B------:R-:W-:Y:S02]  /*3800*/  IMAD R15, R16.reuse, c[0x0][0x1b4], R0 ;  /* 0x00006d00100f7a24 */ /* 0x040fe400078e0200 */
[----:B------:R-:W-:-:S05]  /*3810*/  IMAD.WIDE.U32 R10, R16, c[0x0][0x1b0], R4 ;  /* 0x00006c00100a7a25 */ /* 0x000fca00078e0004 */
[----:B------:R-:W-:Y:S01]  /*3820*/  IADD3 R17, R11, R15, RZ ;  /* 0x0000000f0b117210 */ /* 0x000fe20007ffe0ff */
[----:B-----5:R1:W-:Y:S04]  /*3830*/  STL [R1+0x8], R2 ;  /* 0x0000080201007387 */ /* 0x0203e80000100800 */
[----:B---3--:R1:W-:Y:S01]  /*3840*/  STL [R1+0x4], R6 ;  /* 0x0000040601007387 */ /* 0x0083e20000100800 */
[----:B------:R-:W-:Y:S05]  /*3850*/  @P6 BRA `(.L_x_756) ;  /* 0x000002d000006947 */ /* 0x000fea0003800000 */
[----:B------:R-:W-:Y:S01]  /*3860*/  ISETP.GE.AND P4, PT, R244, c[0x0][0x220], PT ;  /* 0x00008800f4007a0c */ /* 0x000fe20003f86270 */
[----:B------:R-:W-:Y:S01]  /*3870*/  IMAD.U32 R4, RZ, RZ, UR20 ;  /* 0x00000014ff047e24 */ /* 0x000fe2000f8e00ff */
[----:B------:R-:W-:Y:S01]  /*3880*/  ISETP.GE.AND P3, PT, R252, c[0x0][0x220], PT ;  /* 0x00008800fc007a0c */ /* 0x000fe20003f66270 */
[----:B------:R-:W-:Y:S01]  /*3890*/  IMAD.U32 R5, RZ, RZ, UR23 ;  /* 0x00000017ff057e24 */ /* 0x000fe2000f8e00ff */
[----:B------:R-:W-:Y:S01]  /*38a0*/  ISETP.GE.AND P2, PT, R251, c[0x0][0x220], PT ;  /* 0x00008800fb007a0c */ /* 0x000fe20003f46270 */
[----:B------:R-:W-:-:S02]  /*38b0*/  IMAD R0, R20, c[0x0][0x198], RZ ;  /* 0x0000660014007a24 */ /* 0x000fc400078e02ff */
[----:B------:R-:W-:-:S04]  /*38c0*/  IMAD.WIDE.U32 R4, R19, c[0x0][0x198], R4 ;  /* 0x0000660013047a25 */ /* 0x000fc800078e0004 */
[----:B-1----:R-:W-:Y:S02]  /*38d0*/  IMAD R2, R19, c[0x0][0x19c], R0 ;  /* 0x0000670013027a24 */ /* 0x002fe400078e0200 */
        /* <DEDUP_REMOVED lines=37> */
.L_x_756:
[----:B------:R-:W-:Y:S05]  /*3b30*/  BSYNC B0 ;  /* 0x0000000000007941 */ /* 0x000fea0003800000 */
.L_x_755:
        /* <DEDUP_REMOVED lines=8> */
[----:B-12---:R-:W-:Y:S01]  /*3bc0*/  IMAD.U32 R5, RZ, RZ, UR23 ;  /* 0x00000017ff057e24 */ /* 0x006fe2000f8e00ff */
        /* <DEDUP_REMOVED lines=46> */
.L_x_758:
[----:B------:R-:W-:Y:S05]  /*3eb0*/  BSYNC B0 ;  /* 0x0000000000007941 */ /* 0x000fea0003800000 */
.L_x_757:
        /* <DEDUP_REMOVED lines=62> */
.L_x_760:
[----:B------:R-:W-:Y:S05]  /*42a0*/  BSYNC B0 ;  /* 0x0000000000007941 */ /* 0x000fea0003800000 */
.L_x_759:
        /* <DEDUP_REMOVED lines=53> */
.L_x_762:
[----:B------:R-:W-:Y:S05]  /*4600*/  BSYNC B0 ;  /* 0x0000000000007941 */ /* 0x000fea0003800000 */
.L_x_761:
[----:B------:R-:W-:Y:S02]  /*4610*/  IMAD.MOV.U32 R6, RZ, RZ, c[0x0][0x308] ;  /* 0x0000c200ff067624 */ /* 0x000fe400078e00ff */
[----:B------:R-:W-:Y:S01]  /*4620*/  IMAD.MOV.U32 R7, RZ, RZ, c[0x0][0x30c] ;  /* 0x0000c300ff077624 */ /* 0x000fe200078e00ff */
[----:B------:R-:W-:Y:S01]  /*4630*/  LEA.HI R0, R25, R26, RZ, 0x4 ;  /* 0x0000001a19007211 */ /* 0x000fe200078f20ff */
[----:B------:R-:W0:Y:S04]  /*4640*/  LDGDEPBAR ;  /* 0x00000000000079af */ /* 0x000e280000000000 */
[----:B-12---:R1:W2:Y:S04]  /*4650*/  LDG.E.64 R4, [R6.64+0x8] ;  /* 0x0000080406047981 */ /* 0x0062a8000c1e1b00 */
[----:B-1----:R-:W5:Y:S01]  /*4660*/  LDG.E.64 R6, [R6.64] ;  /* 0x0000000406067981 */ /* 0x002f62000c1e1b00 */
[----:B------:R-:W-:Y:S01]  /*4670*/  LOP3.LUT R0, R0, 0xfffffff0, RZ, 0xc0, !PT ;  /* 0xfffffff000007812 */ /* 0x000fe200078ec0ff */
[----:B------:R-:W-:Y:S01]  /*4680*/  IMAD.MOV.U32 R226, RZ, RZ, 0x40 ;  /* 0x00000040ffe27424 */ /* 0x000fe200078e00ff */
[--C-:B------:R-:W-:Y:S01]  /*4690*/  SHF.R.S32.HI R8, RZ, 0x1f, R21.reuse ;  /* 0x0000001fff087819 */ /* 0x100fe20000011415 */
[----:B------:R-:W1:Y:S01]  /*46a0*/  S2R R9, SR_TID.X ;  /* 0x0000000000097919 */ /* 0x000e620000002100 */
[----:B------:R-:W-:Y:S01]  /*46b0*/  SHF.L.U32 R222, R233, 0x1, RZ ;  /* 0x00000001e9de7819 */ /* 0x000fe200000006ff */
[----:B------:R-:W-:Y:S01]  /*46c0*/  IMAD.IADD R0, R26, 0x1, -R0 ;  /* 0x000000011a007824 */ /* 0x000fe200078e0a00 */
[----:B------:R-:W-:Y:S01]  /*46d0*/  UIADD3 UR16, UR31, 0x40, UR16 ;  /* 0x000000401f107890 */ /* 0x000fe2000fffe010 */
[----:B------:R-:W-:Y:S01]  /*46e0*/  IMAD.MOV.U32 R238, RZ, RZ, R236 ;  /* 0x000000ffffee7224 */ /* 0x000fe200078e00ec */
        /* <DEDUP_REMOVED lines=14> */
[----:B------:R-:W-:Y:S01]  /*47d0*/  IADD3 R0, R0, -R2, RZ ;  /* 0x8000000200007210 */ /* 0x000fe20007ffe0ff */
        /* <DEDUP_REMOVED lines=52> */
[----:B------:R-:W-:Y:S01]  /*4b20*/  UIADD3 UR16, UR16, -UR22, URZ ;  /* 0x8000001610107290 */ /* 0x000fe2000fffe03f */
[----:B--2---:R-:W-:-:S02]  /*4b30*/  IADD3 R4, P2, P1, R4, UR46, R21 ;  /* 0x0000002e04047c10 */ /* 0x004fc4000f95e015 */
[----:B------:R-:W-:Y:S02]  /*4b40*/  CS2R R20, SRZ ;  /* 0x0000000000147805 */ /* 0x000fe4000001ff00 */
[----:B------:R-:W-:Y:S01]  /*4b50*/  IADD3.X R2, R5, UR50, R8, P2, P1 ;  /* 0x0000003205027c10 */ /* 0x000fe200097e2408 */
[----:B------:R-:W-:Y:S01]  /*4b60*/  IMAD.WIDE.U32 R4, R4, -0x2daee0ad, RZ ;  /* 0xd2511f5304047825 */ /* 0x000fe200078e00ff */
[----:B------:R-:W-:Y:S02]  /*4b70*/  R2P PR, R0, 0x6 ;  /* 0x0000000600007804 */ /* 0x000fe40000000000 */
[----:B------:R-:W-:Y:S01]  /*4b80*/  IADD3 R0, R232, 0x4000, RZ ;  /* 0x00004000e8007810 */ /* 0x000fe20007ffe0ff */
[----:B------:R2:W-:Y:S02]  /*4b90*/  STL [R1+0x54], R2 ;  /* 0x0000540201007387 */ /* 0x0005e40000100800 */
[----:B------:R-:W-:Y:S02]  /*4ba0*/  SEL R231, R231, 0xffffffe0, !P1 ;  /* 0xffffffe0e7e77807 */ /* 0x000fe40004800000 */
[----:B------:R-:W-:-:S02]  /*4bb0*/  SEL R0, R0, R232, !P0 ;  /* 0x000000e800007207 */ /* 0x000fc40004000000 */
[----:B------:R-:W-:Y:S01]  /*4bc0*/  SEL R226, R226, 0xffffffc0, !P2 ;  /* 0xffffffc0e2e27807 */ /* 0x000fe20005000000 */
[----:B------:R-:W-:Y:S01]  /*4bd0*/  IMAD.IADD R228, R227, 0x1, R231 ;  /* 0x00000001e3e47824 */ /* 0x000fe200078e02e7 */
[----:B------:R-:W-:-:S03]  /*4be0*/  IADD3 R223, R231, R222, RZ ;  /* 0x000000dee7df7210 */ /* 0x000fc60007ffe0ff */
[----:B------:R-:W-:Y:S02]  /*4bf0*/  IMAD.IADD R229, R227, 0x1, R226 ;  /* 0x00000001e3e57824 */ /* 0x000fe400078e02e2 */
[C---:B------:R-:W-:Y:S02]  /*4c00*/  IMAD.IADD R225, R226.reuse, 0x1, R222 ;  /* 0x00000001e2e17824 */ /* 0x040fe400078e02de */
[C---:B------:R-:W-:Y:S01]  /*4c10*/  IMAD.IADD R230, R226.reuse, 0x1, R228 ;  /* 0x00000001e2e67824 */ /* 0x040fe200078e02e4 */
[----:B-----5:R5:W3:Y:S01]  /*4c20*/  R2UR UR14, R7 ;  /* 0x00000000070e73c2 */ /* 0x020ae200000e0000 */
[----:B------:R-:W-:-:S07]  /*4c30*/  IMAD.IADD R224, R226, 0x1, R223 ;  /* 0x00000001e2e07824 */ /* 0x000fce00078e02df */
[----:B------:R-:W4:Y:S01]  /*4c40*/  R2UR UR15, R6 ;  /* 0x00000000060f73c2 */ /* 0x000f2200000e0000 */
[----:B--2---:R-:W-:-:S04]  /*4c50*/  IADD3 R2, R233, 0x4000, RZ ;  /* 0x00004000e9027810 */ /* 0x004fc80007ffe0ff */
[----:B------:R-:W-:-:S05]  /*4c60*/  SEL R2, R2, R233, !P0 ;  /* 0x000000e902027207 */ /* 0x000fca0004000000 */
[----:B------:R-:W-:Y:S01]  /*4c70*/  IMAD.SHL.U32 R219, R2, 0x2, RZ ;  /* 0x0000000202db7824 */ /* 0x000fe200078e00ff */
[----:B------:R-:W-:Y:S01]  /*4c80*/  SHF.L.U32 R2, R0, 0x1, RZ ;  /* 0x0000000100027819 */ /* 0x000fe200000006ff */
[----:B------:R-:W-:Y:S01]  /*4c90*/  IMAD.MOV.U32 R0, RZ, RZ, c[0x0][0x22c] ;  /* 0x00008b00ff007624 */ /* 0x000fe200078e00ff */
[----:B-----5:R-:W2:Y:S03]  /*4ca0*/  S2R R7, SR_TID.X ;  /* 0x0000000000077919 */ /* 0x020ea60000002100 */
[----:B------:R-:W-:Y:S01]  /*4cb0*/  IMAD R0, R0, c[0x0][0x1c0], RZ ;  /* 0x0000700000007a24 */ /* 0x000fe200078e02ff */
[----:B---3--:R-:W-:Y:S02]  /*4cc0*/  UIADD3 UR28, UR14, -0x4498517b, URZ ;  /* 0xbb67ae850e1c7890 */ /* 0x008fe4000fffe03f */
[----:B------:R-:W-:Y:S01]  /*4cd0*/  UIADD3 UR26, UR14, 0x76cf5d0a, URZ ;  /* 0x76cf5d0a0e1a7890 */ /* 0x000fe2000fffe03f */
[C---:B------:R-:W-:Y:S01]  /*4ce0*/  IMAD.SHL.U32 R10, R0.reuse, 0x10, RZ ;  /* 0x00000010000a7824 */ /* 0x040fe200078e00ff */
[----:B------:R-:W-:Y:S01]  /*4cf0*/  SHF.L.U32 R239, R0, 0x3, RZ ;  /* 0x0000000300ef7819 */ /* 0x000fe200000006ff */
[----:B------:R-:W-:-:S02]  /*4d00*/  UIADD3 UR24, UR14, 0x32370b8f, URZ ;  /* 0x32370b8f0e187890 */ /* 0x000fc4000fffe03f */
[----:B----4-:R-:W-:Y:S01]  /*4d10*/  UIADD3 UR29, UR15, -0x61c88647, URZ ;  /* 0x9e3779b90f1d7890 */ /* 0x010fe2000fffe03f */
[C---:B------:R-:W-:Y:S01]  /*4d20*/  IADD3 R8, R10.reuse, 0x40, RZ ;  /* 0x000000400a087810 */ /* 0x040fe20007ffe0ff */
[----:B------:R-:W-:Y:S01]  /*4d30*/  UIADD3 UR27, UR15, 0x3c6ef372, URZ ;  /* 0x3c6ef3720f1b7890 */ /* 0x000fe2000fffe03f */
[----:B------:R-:W-:Y:S01]  /*4d40*/  IADD3 R0, R10, 0xe0, RZ ;  /* 0x000000e00a007810 */ /* 0x000fe20007ffe0ff */
[----:B------:R-:W-:Y:S02]  /*4d50*/  UIADD3 UR25, UR15, -0x255992d5, URZ ;  /* 0xdaa66d2b0f197890 */ /* 0x000fe4000fffe03f */
[C---:B------:R-:W-:Y:S01]  /*4d60*/  IMAD.IADD R8, R239.reuse, 0x1, R8 ;  /* 0x00000001ef087824 */ /* 0x040fe200078e0208 */
[C---:B------:R-:W-:Y:S01]  /*4d70*/  IADD3 R0, R239.reuse, R0, RZ ;  /* 0x00000000ef007210 */ /* 0x040fe20007ffe0ff */
[----:B------:R-:W-:Y:S02]  /*4d80*/  UIADD3 UR23, UR15, 0x78dde6e4, URZ ;  /* 0x78dde6e40f177890 */ /* 0x000fe4000fffe03f */
[C---:B------:R-:W-:Y:S01]  /*4d90*/  IMAD.IADD R8, R239.reuse, 0x1, R8 ;  /* 0x00000001ef087824 */ /* 0x040fe200078e0208 */
[----:B------:R-:W-:Y:S01]  /*4da0*/  UIADD3 UR21, UR14, -0x126145ec, URZ ;  /* 0xed9eba140e157890 */ /* 0x000fe2000fffe03f */
[----:B------:R-:W-:Y:S01]  /*4db0*/  IMAD.IADD R0, R239, 0x1, R0 ;  /* 0x00000001ef007824 */ /* 0x000fe200078e0200 */
[----:B------:R-:W-:Y:S01]  /*4dc0*/  UIADD3 UR20, UR15, 0x1715609d, URZ ;  /* 0x1715609d0f147890 */ /* 0x000fe2000fffe03f */
[----:B--2---:R-:W-:-:S02]  /*4dd0*/  SHF.R.S32.HI R7, RZ, 0x1f, R7 ;  /* 0x0000001fff077819 */ /* 0x004fc40000011407 */
[C---:B------:R-:W-:Y:S01]  /*4de0*/  IMAD.IADD R0, R239.reuse, 0x1, R0 ;  /* 0x00000001ef007824 */ /* 0x040fe200078e0200 */
[----:B------:R-:W-:Y:S01]  /*4df0*/  IADD3 R8, R239, R8, RZ ;  /* 0x00000008ef087210 */ /* 0x000fe20007ffe0ff */
[----:B------:R-:W-:Y:S01]  /*4e00*/  UIADD3 UR19, UR14, -0x56f99767, URZ ;  /* 0xa90668990e137890 */ /* 0x000fe2000fffe03f */
[----:B-1----:R-:W-:Y:S01]  /*4e10*/  LEA.HI R7, R7, R9, RZ, 0x7 ;  /* 0x0000000907077211 */ /* 0x002fe200078f38ff */
[----:B------:R-:W-:Y:S01]  /*4e20*/  UIADD3 UR18, UR15, -0x4ab325aa, URZ ;  /* 0xb54cda560f127890 */ /* 0x000fe2000fffe03f */
[C---:B------:R-:W-:Y:S01]  /*4e30*/  IADD3 R9, R10.reuse, 0x20, RZ ;  /* 0x000000200a097810 */ /* 0x040fe20007ffe0ff */
[C---:B------:R-:W-:Y:S01]  /*4e40*/  IMAD.IADD R8, R239.reuse, 0x1, R8 ;  /* 0x00000001ef087824 */ /* 0x040fe200078e0208 */
[----:B------:R-:W-:Y:S01]  /*4e50*/  SHF.R.S32.HI R7, RZ, 0x7, R7 ;  /* 0x00000007ff077819 */ /* 0x000fe20000011407 */
[----:B------:R-:W-:Y:S01]  /*4e60*/  UIADD3 UR17, UR14, 0x646e171e, URZ ;  /* 0x646e171e0e117890 */ /* 0x000fe2000fffe03f */
[C---:B------:R-:W-:Y:S02]  /*4e70*/  IADD3 R9, R239.reuse, R9, RZ ;  /* 0x00000009ef097210 */ /* 0x040fe40007ffe0ff */
[----:B------:R-:W-:Y:S01]  /*4e80*/  IADD3 R0, R239, R0, RZ ;  /* 0x00000000ef007210 */ /* 0x000fe20007ffe0ff */
[----:B------:R-:W-:Y:S01]  /*4e90*/  IMAD.SHL.U32 R6, R7, 0x20, RZ ;  /* 0x0000002007067824 */ /* 0x000fe200078e00ff */
[----:B------:R-:W-:Y:S01]  /*4ea0*/  IADD3 R7, R10, 0x60, RZ ;  /* 0x000000600a077810 */ /* 0x000fe20007ffe0ff */
[----:B------:R-:W-:-:S03]  /*4eb0*/  IMAD.IADD R9, R239, 0x1, R9 ;  /* 0x00000001ef097824 */ /* 0x000fc600078e0209 */
[----:B------:R1:W-:Y:S01]  /*4ec0*/  STL [R1+0x60], R6 ;  /* 0x0000600601007387 */ /* 0x0003e20000100800 */
[C---:B------:R-:W-:Y:S02]  /*4ed0*/  IMAD.IADD R7, R239.reuse, 0x1, R7 ;  /* 0x00000001ef077824 */ /* 0x040fe400078e0207 */
[C---:B------:R-:W-:Y:S01]  /*4ee0*/  IMAD.IADD R9, R239.reuse, 0x1, R9 ;  /* 0x00000001ef097824 */ /* 0x040fe200078e0209 */
[----:B------:R2:W-:Y:S02]  /*4ef0*/  STL.64 [R1+0x10], R4 ;  /* 0x0000100401007387 */ /* 0x0005e40000100a00 */
[C---:B------:R-:W-:Y:S02]  /*4f00*/  IADD3 R7, R239.reuse, R7, RZ ;  /* 0x00000007ef077210 */ /* 0x040fe40007ffe0ff */
[----:B------:R-:W-:-:S03]  /*4f10*/  IADD3 R9, R239, R9, RZ ;  /* 0x00000009ef097210 */ /* 0x000fc60007ffe0ff */
[C---:B------:R-:W-:Y:S02]  /*4f20*/  IMAD.IADD R7, R239.reuse, 0x1, R7 ;  /* 0x00000001ef077824 */ /* 0x040fe400078e0207 */
[----:B------:R3:W-:Y:S02]  /*4f30*/  STL [R1+0x2c], R9 ;  /* 0x00002c0901007387 */ /* 0x0007e40000100800 */
[----:B------:R-:W-:Y:S02]  /*4f40*/  IMAD.IADD R7, R239, 0x1, R7 ;  /* 0x00000001ef077824 */ /* 0x000fe400078e0207 */
[----:B------:R4:W-:Y:S04]  /*4f50*/  STL [R1+0x28], R8 ;  /* 0x0000280801007387 */ /* 0x0009e80000100800 */
[----:B------:R5:W-:Y:S01]  /*4f60*/  STL [R1+0x24], R7 ;  /* 0x0000240701007387 */ /* 0x000be20000100800 */
[----:B-1----:R-:W-:-:S04]  /*4f70*/  IADD3 R6, R10, 0x80, RZ ;  /* 0x000000800a067810 */ /* 0x002fc80007ffe0ff */
[C---:B------:R-:W-:Y:S02]  /*4f80*/  IADD3 R6, R239.reuse, R6, RZ ;  /* 0x00000006ef067210 */ /* 0x040fe40007ffe0ff */
[C---:B--2---:R-:W-:Y:S02]  /*4f90*/  IADD3 R5, R10.reuse, 0xa0, RZ ;  /* 0x000000a00a057810 */ /* 0x044fe40007ffe0ff */
[----:B------:R-:W-:Y:S01]  /*4fa0*/  IADD3 R4, R10, 0xc0, RZ ;  /* 0x000000c00a047810 */ /* 0x000fe20007ffe0ff */
[C---:B------:R-:W-:Y:S02]  /*4fb0*/  IMAD.IADD R6, R239.reuse, 0x1, R6 ;  /* 0x00000001ef067824 */ /* 0x040fe400078e0206 */
[C---:B------:R-:W-:Y:S02]  /*4fc0*/  IMAD.IADD R5, R239.reuse, 0x1, R5 ;  /* 0x00000001ef057824 */ /* 0x040fe400078e0205 */
[C---:B------:R-:W-:Y:S02]  /*4fd0*/  IMAD.IADD R4, R239.reuse, 0x1, R4 ;  /* 0x00000001ef047824 */ /* 0x040fe400078e0204 */
[----:B------:R-:W-:-:S02]  /*4fe0*/  IMAD.IADD R5, R239, 0x1, R5 ;  /* 0x00000001ef057824 */ /* 0x000fc400078e0205 */
[C---:B------:R-:W-:Y:S01]  /*4ff0*/  IMAD.IADD R6, R239.reuse, 0x1, R6 ;  /* 0x00000001ef067824 */ /* 0x040fe200078e0206 */
[C---:B------:R-:W-:Y:S01]  /*5000*/  IADD3 R4, R239.reuse, R4, RZ ;  /* 0x00000004ef047210 */ /* 0x040fe20007ffe0ff */
[C---:B---3--:R-:W-:Y:S01]  /*5010*/  IMAD.IADD R9, R239.reuse, 0x1, R9 ;  /* 0x00000001ef097824 */ /* 0x048fe200078e0209 */
[C---:B------:R-:W-:Y:S01]  /*5020*/  IADD3 R5, R239.reuse, R5, RZ ;  /* 0x00000005ef057210 */ /* 0x040fe20007ffe0ff */
[C---:B----4-:R-:W-:Y:S01]  /*5030*/  IMAD.IADD R8, R239.reuse, 0x1, R8 ;  /* 0x00000001ef087824 */ /* 0x050fe200078e0208 */
[C---:B------:R-:W-:Y:S01]  /*5040*/  IADD3 R6, R239.reuse, R6, RZ ;  /* 0x00000006ef067210 */ /* 0x040fe20007ffe0ff */
[C---:B------:R-:W-:Y:S01]  /*5050*/  IMAD.IADD R4, R239.reuse, 0x1, R4 ;  /* 0x00000001ef047824 */ /* 0x040fe200078e0204 */
[C---:B-----5:R-:W-:Y:S01]  /*5060*/  IADD3 R7, R239.reuse, R7, RZ ;  /* 0x00000007ef077210 */ /* 0x060fe20007ffe0ff */
[C---:B------:R-:W-:Y:S02]  /*5070*/  IMAD.IADD R5, R239.reuse, 0x1, R5 ;  /* 0x00000001ef057824 */ /* 0x040fe400078e0205 */
[C---:B------:R-:W-:Y:S01]  /*5080*/  IMAD.IADD R4, R239.reuse, 0x1, R4 ;  /* 0x00000001ef047824 */ /* 0x040fe200078e0204 */
[----:B------:R1:W-:Y:S04]  /*5090*/  STL [R1+0x20], R6 ;  /* 0x0000200601007387 */ /* 0x0003e80000100800 */
[----:B------:R2:W-:Y:S04]  /*50a0*/  STL [R1+0x1c], R5 ;  /* 0x00001c0501007387 */ /* 0x0005e80000100800 */
[----:B------:R-:W-:Y:S04]  /*50b0*/  STL [R1+0x48], R9 ;  /* 0x0000480901007387 */ /* 0x000fe80000100800 */
[----:B------:R3:W-:Y:S04]  /*50c0*/  STL [R1+0x18], R4 ;  /* 0x0000180401007387 */ /* 0x0007e80000100800 */
[----:B------:R-:W-:Y:S04]  /*50d0*/  STL [R1+0x44], R8 ;  /* 0x0000440801007387 */ /* 0x000fe80000100800 */
[----:B------:R4:W-:Y:S04]  /*50e0*/  STL [R1+0xc], R0 ;  /* 0x00000c0001007387 */ /* 0x0009e80000100800 */
[----:B------:R4:W-:Y:S01]  /*50f0*/  STL [R1+0x40], R7 ;  /* 0x0000400701007387 */ /* 0x0009e20000100800 */
[----:B-1----:R-:W-:-:S02]  /*5100*/  IMAD.IADD R6, R239, 0x1, R6 ;  /* 0x00000001ef067824 */ /* 0x002fc400078e0206 */
[----:B--2---:R-:W-:-:S03]  /*5110*/  IMAD.IADD R5, R239, 0x1, R5 ;  /* 0x00000001ef057824 */ /* 0x004fc600078e0205 */
[----:B------:R1:W-:Y:S04]  /*5120*/  STL [R1+0x3c], R6 ;  /* 0x00003c0601007387 */ /* 0x0003e80000100800 */
[----:B------:R1:W-:Y:S01]  /*5130*/  STL [R1+0x38], R5 ;  /* 0x0000380501007387 */ /* 0x0003e20000100800 */
[C---:B---3--:R-:W-:Y:S01]  /*5140*/  IADD3 R4, R239.reuse, R4, RZ ;  /* 0x00000004ef047210 */ /* 0x048fe20007ffe0ff */
[----:B----4-:R-:W-:-:S05]  /*5150*/  IMAD.IADD R0, R239, 0x1, R0 ;  /* 0x00000001ef007824 */ /* 0x010fca00078e0200 */
[----:B------:R1:W-:Y:S04]  /*5160*/  STL [R1+0x30], R0 ;  /* 0x0000300001007387 */ /* 0x0003e80000100800 */
[----:B------:R1:W-:Y:S02]  /*5170*/  STL [R1+0x34], R4 ;  /* 0x0000340401007387 */ /* 0x0003e40000100800 */
.L_x_765:
[----:B------:R-:W0:Y:S01]  /*5180*/  LDGDEPBAR ;  /* 0x00000000000079af */ /* 0x000e220000000000 */
[C---:B------:R-:W-:Y:S01]  /*5190*/  IMAD.IADD R105, R219.reuse, 0x1, R231 ;  /* 0x00000001db697824 */ /* 0x040fe200078e02e7 */
[----:B------:R-:W-:Y:S01]  /*51a0*/  USHF.L.U32 UR7, UR6, 0x6, URZ ;  /* 0x0000000606077899 */ /* 0x000fe2000800063f */
[--C-:B------:R-:W-:Y:S01]  /*51b0*/  IMAD.IADD R104, R219, 0x1, R226.reuse ;  /* 0x00000001db687824 */ /* 0x100fe200078e02e2 */
[----:B------:R-:W-:Y:S01]  /*51c0*/  UISETP.GT.AND UP2, UPT, UR6, UR13, UPT ;  /* 0x0000000d0600728c */ /* 0x000fe2000bf44270 */
[----:B-1----:R-:W-:Y:S01]  /*51d0*/  IMAD.IADD R0, R105, 0x1, R226 ;  /* 0x0000000169007824 */ /* 0x002fe200078e02e2 */
[----:B------:R-:W2:Y:S01]  /*51e0*/  LDL R112, [R1+0x60] ;  /* 0x0000600001707983 */ /* 0x000ea20000100800 */
[----:B------:R-:W-:Y:S01]  /*51f0*/  UISETP.GE.AND UP0, UPT, UR7, UR16, UPT ;  /* 0x000000100700728c */ /* 0x000fe2000bf06270 */
[----:B------:R-:W-:Y:S01]  /*5200*/  IMAD.U32 R106, RZ, RZ, UR7 ;  /* 0x00000007ff6a7e24 */ /* 0x000fe2000f8e00ff */
[----:B------:R-:W-:Y:S03]  /*5210*/  USHF.L.U32 UR7, UR30, 0x6, URZ ;  /* 0x000000061e077899 */ /* 0x000fe6000800063f */
[----:B------:R-:W3:Y:S01]  /*5220*/  LDL R109, [R1+0x4] ;  /* 0x00000400016d7983 */ /* 0x000ee20000100800 */
[----:B------:R-:W-:Y:S04]  /*5230*/  UIADD3 UR7, UR7, 0x40, URZ ;  /* 0x0000004007077890 */ /* 0x000fe8000fffe03f */
[----:B------:R-:W-:Y:S01]  /*5240*/  UISETP.LT.AND UP0, UPT, UR7, UR22, UP0 ;  /* 0x000000160700728c */ /* 0x000fe20008701270 */
[----:B------:R-:W4:Y:S05]  /*5250*/  LDL R107, [R1+0x58] ;  /* 0x00005800016b7983 */ /* 0x000f2a0000100800 */
[----:B------:R-:W-:Y:S01]  /*5260*/  PLOP3.LUT P4, PT, PT, PT, UP0, 0x80, 0x0 ;  /* 0x000000000000781c */ /* 0x000fe20003f8f008 */
[----:B------:R-:W2:Y:S06]  /*5270*/  LDL R108, [R1+0x8] ;  /* 0x00000800016c7983 */ /* 0x000eac0000100800 */
[----:B------:R-:W2:Y:S01]  /*5280*/  LDL.64 R110, [R1+0x10] ;  /* 0x00001000016e7983 */ /* 0x000ea20000100a00 */
[----:B------:R-:W-:Y:S05]  /*5290*/  DEPBAR.LE SB0, 0x0 ;  /* 0x000080000000791a */ /* 0x000fea0000000000 */
[----:B------:R-:W-:Y:S06]  /*52a0*/  BAR.SYNC.DEFER_BLOCKING 0x0 ;  /* 0x0000000000007b1d */ /* 0x000fec0000010000 */
[----:B------:R-:W-:Y:S06]  /*52b0*/  LDSM.16.M88.4 R16, [R219] ;  /* 0x00000000db10783b */ /* 0x000fec0000000200 */
[----:B------:R-:W1:Y:S06]  /*52c0*/  LDSM.16.M88.4 R8, [R218+0x18000] ;  /* 0x01800000da08783b */ /* 0x000e6c0000000200 */
[----:B------:R-:W1:Y:S06]  /*52d0*/  LDSM.16.M88.4 R84, [R218+0x18800] ;  /* 0x01880000da54783b */ /* 0x000e6c0000000200 */
[----:B------:R-:W-:Y:S06]  /*52e0*/  LDSM.16.M88.4 R88, [R105] ;  /* 0x000000006958783b */ /* 0x000fec0000000200 */
[----:B------:R-:W1:Y:S06]  /*52f0*/  LDSM.16.M88.4 R92, [R3+0x18000] ;  /* 0x01800000035c783b */ /* 0x000e6c0000000200 */
[----:B------:R-:W1:Y:S06]  /*5300*/  LDSM.16.M88.4 R96, [R3+0x18800] ;  /* 0x018800000360783b */ /* 0x000e6c0000000200 */
        /* <DEDUP_REMOVED lines=8> */
[----:B------:R-:W1:Y:S07]  /*5390*/  LDSM.16.M88.4 R92, [R217+0x18800] ;  /* 0x01880000d95c783b */ /* 0x000e6e0000000200 */
[C---:B------:R-:W-:Y:S08]  /*53a0*/  HMMA.16816.F32.BF16 R12, R88.reuse, R96, R12 ;  /* 0x00000060580c723c */ /* 0x040ff0000004180c */
[----:B------:R-:W-:Y:S01]  /*53b0*/  HMMA.16816.F32.BF16 R16, R88, R98, R16 ;  /* 0x000000625810723c */ /* 0x000fe20000041810 */
[----:B------:R-:W-:Y:S06]  /*53c0*/  LDSM.16.M88.4 R88, [R0] ;  /* 0x000000000058783b */ /* 0x000fec0000000200 */
[----:B------:R-:W1:Y:S02]  /*53d0*/  LDSM.16.M88.4 R96, [R216+0x18000] ;  /* 0x01800000d860783b */ /* 0x000e640000000200 */
[C---:B-1----:R-:W-:Y:S08]  /*53e0*/  HMMA.16816.F32.BF16 R4, R84.reuse, R100, R4 ;  /* 0x000000645404723c */ /* 0x042ff00000041804 */
[C---:B------:R-:W-:Y:S01]  /*53f0*/  HMMA.16816.F32.BF16 R8, R84.reuse, R102, R8 ;  /* 0x000000665408723c */ /* 0x040fe20000041808 */
[----:B------:R-:W1:Y:S07]  /*5400*/  LDSM.16.M88.4 R100, [R216+0x18800] ;  /* 0x01880000d864783b */ /* 0x000e6e0000000200 */
[C---:B------:R-:W-:Y:S08]  /*5410*/  HMMA.16816.F32.BF16 R12, R84.reuse, R92, R12 ;  /* 0x0000005c540c723c */ /* 0x040ff0000004180c */
[----:B------:R-:W-:Y:S01]  /*5420*/  HMMA.16816.F32.BF16 R16, R84, R94, R16 ;  /* 0x0000005e5410723c */ /* 0x000fe20000041810 */
[----:B------:R-:W-:Y:S06]  /*5430*/  LDSM.16.M88.4 R84, [R219+0x2000] ;  /* 0x00200000db54783b */ /* 0x000fec0000000200 */
[----:B------:R-:W1:Y:S01]  /*5440*/  LDSM.16.M88.4 R92, [R218+0x1a000] ;  /* 0x01a00000da5c783b */ /* 0x000e620000000200 */
[C---:B------:R-:W-:Y:S08]  /*5450*/  HMMA.16816.F32.BF16 R4, R88.reuse, R96, R4 ;  /* 0x000000605804723c */ /* 0x040ff00000041804 */
[C---:B------:R-:W-:Y:S01]  /*5460*/  HMMA.16816.F32.BF16 R8, R88.reuse, R98, R8 ;  /* 0x000000625808723c */ /* 0x040fe20000041808 */
[----:B------:R-:W1:Y:S07]  /*5470*/  LDSM.16.M88.4 R96, [R218+0x1a800] ;  /* 0x01a80000da60783b */ /* 0x000e6e0000000200 */
[C---:B-1----:R-:W-:Y:S08]  /*5480*/  HMMA.16816.F32.BF16 R12, R88.reuse, R100, R12 ;  /* 0x00000064580c723c */ /* 0x042ff0000004180c */
[----:B------:R-:W-:Y:S01]  /*5490*/  HMMA.16816.F32.BF16 R16, R88, R102, R16 ;  /* 0x000000665810723c */ /* 0x000fe20000041810 */
[----:B------:R-:W-:Y:S06]  /*54a0*/  LDSM.16.M88.4 R88, [R105+0x2000] ;  /* 0x002000006958783b */ /* 0x000fec0000000200 */
[----:B------:R-:W-:Y:S01]  /*54b0*/  LDSM.16.M88.4 R100, [R3+0x1a800] ;  /* 0x01a800000364783b */ /* 0x000fe20000000200 */
[C---:B------:R-:W-:Y:S08]  /*54c0*/  HMMA.16816.F32.BF16 R4, R84.reuse, R92, R4 ;  /* 0x0000005c5404723c */ /* 0x040ff00000041804 */
[C---:B------:R-:W-:Y:S01]  /*54d0*/  HMMA.16816.F32.BF16 R8, R84.reuse, R94, R8 ;  /* 0x0000005e5408723c */ /* 0x040fe20000041808 */
[----:B------:R-:W1:Y:S07]  /*54e0*/  LDSM.16.M88.4 R92, [R3+0x1a000] ;  /* 0x01a00000035c783b */ /* 0x000e6e0000000200 */
[C---:B------:R-:W-:Y:S08]  /*54f0*/  HMMA.16816.F32.BF16 R12, R84.reuse, R96, R12 ;  /* 0x00000060540c723c */ /* 0x040ff0000004180c */
[----:B------:R-:W-:Y:S01]  /*5500*/  HMMA.16816.F32.BF16 R16, R84, R98, R16 ;  /* 0x000000625410723c */ /* 0x000fe20000041810 */
[----:B------:R-:W-:Y:S06]  /*5510*/  LDSM.16.M88.4 R84, [R104+0x2000] ;  /* 0x002000006854783b */ /* 0x000fec0000000200 */
[----:B------:R-:W-:Y:S01]  /*5520*/  LDSM.16.M88.4 R96, [R217+0x1a800] ;  /* 0x01a80000d960783b */ /* 0x000fe20000000200 */
[C---:B-1----:R-:W-:Y:S08]  /*5530*/  HMMA.16816.F32.BF16 R4, R88.reuse, R92, R4 ;  /* 0x0000005c5804723c */ /* 0x042ff00000041804 */
[C---:B------:R-:W-:Y:S01]  /*5540*/  HMMA.16816.F32.BF16 R8, R88.reuse, R94, R8 ;  /* 0x0000005e5808723c */ /* 0x040fe20000041808 */
[----:B------:R-:W1:Y:S07]  /*5550*/  LDSM.16.M88.4 R92, [R217+0x1a000] ;  /* 0x01a00000d95c783b */ /* 0x000e6e0000000200 */
[C---:B------:R-:W-:Y:S03]  /*5560*/  HMMA.16816.F32.BF16 R12, R88.reuse, R100, R12 ;  /* 0x00000064580c723c */ /* 0x040fe6000004180c */
[C---:B---3--:R-:W-:Y:S05]  /*5570*/  FSETP.NEU.FTZ.AND P0, PT, R109.reuse, -INF , PT ;  /* 0xff8000006d00780b */ /* 0x048fea0003f1d000 */
[----:B------:R-:W-:Y:S01]  /*5580*/  HMMA.16816.F32.BF16 R16, R88, R102, R16 ;  /* 0x000000665810723c */ /* 0x000fe20000041810 */
[----:B------:R-:W-:Y:S06]  /*5590*/  LDSM.16.M88.4 R88, [R0+0x2000] ;  /* 0x002000000058783b */ /* 0x000fec0000000200 */
[----:B------:R-:W-:Y:S01]  /*55a0*/  LDSM.16.M88.4 R100, [R216+0x1a800] ;  /* 0x01a80000d864783b */ /* 0x000fe20000000200 */
[C---:B-1----:R-:W-:Y:S08]  /*55b0*/  HMMA.16816.F32.BF16 R4, R84.reuse, R92, R4 ;  /* 0x0000005c5404723c */ /* 0x042ff00000041804 */
[C---:B------:R-:W-:Y:S01]  /*55c0*/  HMMA.16816.F32.BF16 R8, R84.reuse, R94, R8 ;  /* 0x0000005e5408723c */ /* 0x040fe20000041808 */
[----:B------:R-:W1:Y:S07]  /*55d0*/  LDSM.16.M88.4 R92, [R216+0x1a000] ;  /* 0x01a00000d85c783b */ /* 0x000e6e0000000200 */
[C---:B------:R-:W-:Y:S08]  /*55e0*/  HMMA.16816.F32.BF16 R12, R84.reuse, R96, R12 ;  /* 0x00000060540c723c */ /* 0x040ff0000004180c */
[----:B------:R-:W-:Y:S01]  /*55f0*/  HMMA.16816.F32.BF16 R16, R84, R98, R16 ;  /* 0x000000625410723c */ /* 0x000fe20000041810 */
[----:B------:R-:W-:Y:S06]  /*5600*/  LDSM.16.M88.4 R84, [R219+0x4000] ;  /* 0x00400000db54783b */ /* 0x000fec0000000200 */
[----:B------:R-:W3:Y:S01]  /*5610*/  LDSM.16.M88.4 R96, [R218+0x1c000] ;  /* 0x01c00000da60783b */ /* 0x000ee20000000200 */
[C---:B-1----:R-:W-:Y:S08]  /*5620*/  HMMA.16816.F32.BF16 R4, R88.reuse, R92, R4 ;  /* 0x0000005c5804723c */ /* 0x042ff00000041804 */
[C---:B------:R-:W-:Y:S01]  /*5630*/  HMMA.16816.F32.BF16 R8, R88.reuse, R94, R8 ;  /* 0x0000005e5808723c */ /* 0x040fe20000041808 */
[----:B------:R-:W1:Y:S07]  /*5640*/  LDSM.16.M88.4 R92, [R218+0x1c800] ;  /* 0x01c80000da5c783b */ /* 0x000e6e0000000200 */
[C---:B------:R-:W-:Y:S08]  /*5650*/  HMMA.16816.F32.BF16 R12, R88.reuse, R100, R12 ;  /* 0x00000064580c723c */ /* 0x040ff0000004180c */
[----:B------:R-:W-:Y:S01]  /*5660*/  HMMA.16816.F32.BF16 R16, R88, R102, R16 ;  /* 0x000000665810723c */ /* 0x000fe20000041810 */
[----:B------:R-:W-:Y:S06]  /*5670*/  LDSM.16.M88.4 R88, [R105+0x4000] ;  /* 0x004000006958783b */ /* 0x000fec0000000200 */
[----:B------:R-:W-:Y:S01]  /*5680*/  LDSM.16.M88.4 R100, [R3+0x1c800] ;  /* 0x01c800000364783b */ /* 0x000fe20000000200 */
[C---:B---3--:R-:W-:Y:S08]  /*5690*/  HMMA.16816.F32.BF16 R4, R84.reuse, R96, R4 ;  /* 0x000000605404723c */ /* 0x048ff00000041804 */
[C---:B------:R-:W-:Y:S01]  /*56a0*/  HMMA.16816.F32.BF16 R8, R84.reuse, R98, R8 ;  /* 0x000000625408723c */ /* 0x040fe20000041808 */
[----:B------:R-:W3:Y:S07]  /*56b0*/  LDSM.16.M88.4 R96, [R3+0x1c000] ;  /* 0x01c000000360783b */ /* 0x000eee0000000200 */
[C---:B-1----:R-:W-:Y:S08]  /*56c0*/  HMMA.16816.F32.BF16 R12, R84.reuse, R92, R12 ;  /* 0x0000005c540c723c */ /* 0x042ff0000004180c */
[----:B------:R-:W-:Y:S01]  /*56d0*/  HMMA.16816.F32.BF16 R16, R84, R94, R16 ;  /* 0x0000005e5410723c */ /* 0x000fe20000041810 */
[----:B------:R-:W-:Y:S06]  /*56e0*/  LDSM.16.M88.4 R84, [R104+0x4000] ;  /* 0x004000006854783b */ /* 0x000fec0000000200 */
[----:B------:R-:W1:Y:S01]  /*56f0*/  LDSM.16.M88.4 R92, [R217+0x1c000] ;  /* 0x01c00000d95c783b */ /* 0x000e620000000200 */
[C---:B---3--:R-:W-:Y:S08]  /*5700*/  HMMA.16816.F32.BF16 R4, R88.reuse, R96, R4 ;  /* 0x000000605804723c */ /* 0x048ff00000041804 */
[C---:B------:R-:W-:Y:S01]  /*5710*/  HMMA.16816.F32.BF16 R8, R88.reuse, R98, R8 ;  /* 0x000000625808723c */ /* 0x040fe20000041808 */
[----:B------:R-:W3:Y:S07]  /*5720*/  LDSM.16.M88.4 R96, [R217+0x1c800] ;  /* 0x01c80000d960783b */ /* 0x000eee0000000200 */
[C---:B------:R-:W-:Y:S08]  /*5730*/  HMMA.16816.F32.BF16 R12, R88.reuse, R100, R12 ;  /* 0x00000064580c723c */ /* 0x040ff0000004180c */
[----:B------:R-:W-:Y:S01]  /*5740*/  HMMA.16816.F32.BF16 R16, R88, R102, R16 ;  /* 0x000000665810723c */ /* 0x000fe20000041810 */
[----:B------:R-:W-:Y:S06]  /*5750*/  LDSM.16.M88.4 R88, [R0+0x4000] ;  /* 0x004000000058783b */ /* 0x000fec0000000200 */
[----:B------:R-:W-:Y:S01]  /*5760*/  LDSM.16.M88.4 R100, [R216+0x1c800] ;  /* 0x01c80000d864783b */ /* 0x000fe20000000200 */
[C---:B-1----:R-:W-:Y:S08]  /*5770*/  HMMA.16816.F32.BF16 R4, R84.reuse, R92, R4 ;  /* 0x0000005c5404723c */ /* 0x042ff00000041804 */
[C---:B------:R-:W-:Y:S01]  /*5780*/  HMMA.16816.F32.BF16 R8, R84.reuse, R94, R8 ;  /* 0x0000005e5408723c */ /* 0x040fe20000041808 */
[----:B------:R-:W1:Y:S07]  /*5790*/  LDSM.16.M88.4 R92, [R216+0x1c000] ;  /* 0x01c00000d85c783b */ /* 0x000e6e0000000200 */
[C---:B---3--:R-:W-:Y:S08]  /*57a0*/  HMMA.16816.F32.BF16 R12, R84.reuse, R96, R12 ;  /* 0x00000060540c723c */ /* 0x048ff0000004180c */
        /* <DEDUP_REMOVED lines=9> */
[----:B------:R-:W2:Y:S01]  /*5840*/  LDSM.16.M88.4 R100, [R3+0x1e000] ;  /* 0x01e000000364783b */ /* 0x000ea20000000200 */
[C---:B---3--:R-:W-:Y:S08]  /*5850*/  HMMA.16816.F32.BF16 R4, R84.reuse, R96, R4 ;  /* 0x000000605404723c */ /* 0x048ff00000041804 */
[C---:B------:R-:W-:Y:S01]  /*5860*/  HMMA.16816.F32.BF16 R8, R84.reuse, R98, R8 ;  /* 0x000000625408723c */ /* 0x040fe20000041808 */
[----:B------:R-:W3:Y:S07]  /*5870*/  LDSM.16.M88.4 R96, [R3+0x1e800] ;  /* 0x01e800000360783b */ /* 0x000eee0000000200 */
[C---:B-1----:R-:W-:Y:S08]  /*5880*/  HMMA.16816.F32.BF16 R12, R84.reuse, R92, R12 ;  /* 0x0000005c540c723c */ /* 0x042ff0000004180c */
[----:B------:R-:W-:Y:S01]  /*5890*/  HMMA.16816.F32.BF16 R16, R84, R94, R16 ;  /* 0x0000005e5410723c */ /* 0x000fe20000041810 */
[----:B------:R-:W-:Y:S06]  /*58a0*/  LDSM.16.M88.4 R84, [R104+0x6000] ;  /* 0x006000006854783b */ /* 0x000fec0000000200 */
[----:B------:R-:W1:Y:S01]  /*58b0*/  LDSM.16.M88.4 R92, [R217+0x1e000] ;  /* 0x01e00000d95c783b */ /* 0x000e620000000200 */
[C---:B--2---:R-:W-:Y:S08]  /*58c0*/  HMMA.16816.F32.BF16 R4, R88.reuse, R100, R4 ;  /* 0x000000645804723c */ /* 0x044ff00000041804 */
[C---:B------:R-:W-:Y:S01]  /*58d0*/  HMMA.16816.F32.BF16 R8, R88.reuse, R102, R8 ;  /* 0x000000665808723c */ /* 0x040fe20000041808 */
[----:B------:R-:W-:Y:S07]  /*58e0*/  LDSM.16.M88.4 R100, [R216+0x1e000] ;  /* 0x01e00000d864783b */ /* 0x000fee0000000200 */
[C---:B---3--:R-:W-:Y:S08]  /*58f0*/  HMMA.16816.F32.BF16 R12, R88.reuse, R96, R12 ;  /* 0x00000060580c723c */ /* 0x048ff0000004180c */
[----:B------:R-:W-:Y:S01]  /*5900*/  HMMA.16816.F32.BF16 R16, R88, R98, R16 ;  /* 0x000000625810723c */ /* 0x000fe20000041810 */
[----:B------:R-:W2:Y:S06]  /*5910*/  LDSM.16.M88.4 R88, [R217+0x1e800] ;  /* 0x01e80000d958783b */ /* 0x000eac0000000200 */
[----:B------:R3:W4:Y:S01]  /*5920*/  LDSM.16.M88.4 R96, [R0+0x6000] ;  /* 0x006000000060783b */ /* 0x0007220000000200 */
[C---:B-1----:R-:W-:Y:S05]  /*5930*/  HMMA.16816.F32.BF16 R4, R84.reuse, R92, R4 ;  /* 0x0000005c5404723c */ /* 0x042fea0000041804 */
[----:B------:R-:W1:Y:S02]  /*5940*/  @!P4 S2R R92, SR_TID.X ;  /* 0x00000000005cc919 */ /* 0x000e640000002100 */
[----:B------:R-:W-:Y:S01]  /*5950*/  FMUL.FTZ R93, R108, 1.4426950216293334961 ;  /* 0x3fb8aa3b6c5d7820 */ /* 0x000fe20000410000 */
[C---:B------:R-:W-:Y:S01]  /*5960*/  HMMA.16816.F32.BF16 R8, R84.reuse, R94, R8 ;  /* 0x0000005e5408723c */ /* 0x040fe20000041808 */
[----:B---3--:R-:W-:Y:S05]  /*5970*/  IMAD.U32 R0, RZ, RZ, UR31 ;  /* 0x0000001fff007e24 */ /* 0x008fea000f8e00ff */
[----:B------:R-:W-:Y:S02]  /*5980*/  @!P4 IADD3 R0, -R0, 0x1, R246 ;  /* 0x000000010000c810 */ /* 0x000fe40007ffe1f6 */
[C---:B--2---:R-:W-:Y:S07]  /*5990*/  HMMA.16816.F32.BF16 R12, R84.reuse, R88, R12 ;  /* 0x00000058540c723c */ /* 0x044fee000004180c */
[----:B------:R-:W-:Y:S01]  /*59a0*/  FMUL.FTZ R89, R109, 1.4426950216293334961 ;  /* 0x3fb8aa3b6d597820 */ /* 0x000fe20000410000 */
[----:B------:R-:W-:Y:S01]  /*59b0*/  HMMA.16816.F32.BF16 R16, R84, R90, R16 ;  /* 0x0000005a5410723c */ /* 0x000fe20000041810 */
[----:B------:R-:W-:Y:S03]  /*59c0*/  IMAD.MOV.U32 R109, RZ, RZ, c[0x0][0x22c] ;  /* 0x00008b00ff6d7624 */ /* 0x000fe600078e00ff */
[----:B------:R-:W-:Y:S01]  /*59d0*/  FSEL R89, R89, RZ, P0 ;  /* 0x000000ff59597208 */ /* 0x000fe20000000000 */
[----:B------:R-:W-:Y:S01]  /*59e0*/  IMAD R109, R109, c[0x0][0x1c0], RZ ;  /* 0x000070006d6d7a24 */ /* 0x000fe200078e02ff */
[----:B------:R-:W-:Y:S01]  /*59f0*/  FSETP.NEU.FTZ.AND P0, PT, R108, -INF , PT ;  /* 0xff8000006c00780b */ /* 0x000fe20003f1d000 */
[----:B-1----:R-:W-:Y:S01]  /*5a00*/  @!P4 IMAD.SHL.U32 R85, R92, 0x2, RZ ;  /* 0x000000025c55c824 */ /* 0x002fe200078e00ff */
[C---:B----4-:R-:W-:Y:S01]  /*5a10*/  HMMA.16816.F32.BF16 R4, R96.reuse, R100, R4 ;  /* 0x000000646004723c */ /* 0x050fe20000041804 */
[----:B------:R-:W2:Y:S03]  /*5a20*/  LDL R100, [R1+0x54] ;  /* 0x0000540001647983 */ /* 0x000ea60000100800 */
[----:B------:R-:W-:Y:S01]  /*5a30*/  IMAD.U32 R86, RZ, RZ, UR30 ;  /* 0x0000001eff567e24 */ /* 0x000fe2000f8e00ff */
[----:B------:R-:W-:Y:S01]  /*5a40*/  @!P4 IADD3 R84, R106, UR22, R0 ;  /* 0x000000166a54cc10 */ /* 0x000fe2000fffe000 */
[----:B------:R-:W-:Y:S01]  /*5a50*/  IMAD.U32 R92, RZ, RZ, UR30 ;  /* 0x0000001eff5c7e24 */ /* 0x000fe2000f8e00ff */
[----:B------:R-:W-:Y:S01]  /*5a60*/  @!P4 LOP3.LUT R0, R112, 0x6, R85, 0xf8, !PT ;  /* 0x000000067000c812 */ /* 0x000fe200078ef855 */
[C---:B------:R-:W-:Y:S01]  /*5a70*/  HMMA.16816.F32.BF16 R8, R96.reuse, R102, R8 ;  /* 0x000000666008723c */ /* 0x040fe20000041808 */
[----:B------:R-:W1:Y:S03]  /*5a80*/  S2R R108, SR_TID.X ;  /* 0x00000000006c7919 */ /* 0x000e660000002100 */
[----:B------:R-:W-:Y:S01]  /*5a90*/  @!P4 IMAD R0, R86, 0x40, R0 ;  /* 0x000000405600c824 */ /* 0x000fe200078e0200 */
[----:B------:R-:W-:Y:S01]  /*5aa0*/  @!P4 IMNMX R88, R84, UR22, PT ;  /* 0x000000165458cc17 */ /* 0x000fe2000b800200 */
[----:B------:R-:W-:Y:S02]  /*5ab0*/  IMAD.U32 R86, RZ, RZ, UR6 ;  /* 0x00000006ff567e24 */ /* 0x000fe4000f8e00ff */
[----:B------:R-:W-:Y:S01]  /*5ac0*/  IMAD.U32 R109, R109, -0x40, RZ ;  /* 0xffffffc06d6d7824 */ /* 0x000fe200078e00ff */
[-C--:B------:R-:W-:Y:S03]  /*5ad0*/  @!P4 ISETP.GE.AND P1, PT, R0, R88.reuse, PT ;  /* 0x000000580000c20c */ /* 0x080fe60003f26270 */
[----:B------:R-:W-:Y:S01]  /*5ae0*/  IMAD R94, R86, 0x4, R107 ;  /* 0x00000004565e7824 */ /* 0x000fe200078e026b */
[----:B------:R-:W-:Y:S01]  /*5af0*/  @!P4 IADD3 R90, R0, 0x1, RZ ;  /* 0x00000001005ac810 */ /* 0x000fe20007ffe0ff */
[----:B------:R-:W3:Y:S02]  /*5b00*/  S2R R107, SR_TID.X ;  /* 0x00000000006b7919 */ /* 0x000ee40000002100 */
[----:B------:R-:W-:Y:S01]  /*5b10*/  @!P4 FSEL R4, R4, -INF , !P1 ;  /* 0xff8000000404c808 */ /* 0x000fe20004800000 */
[----:B------:R-:W-:Y:S01]  /*5b20*/  IMAD.WIDE.U32 R94, R94, -0x326172a9, RZ ;  /* 0xcd9e8d575e5e7825 */ /* 0x000fe200078e00ff */
[----:B------:R-:W-:Y:S03]  /*5b30*/  @!P4 ISETP.GE.AND P1, PT, R90, R88, PT ;  /* 0x000000585a00c20c */ /* 0x000fe60003f26270 */
[--C-:B------:R-:W-:Y:S01]  /*5b40*/  FFMA.FTZ R85, R4, c[0x0][0x23c], -R89.reuse ;  /* 0x00008f0004557a23 */ /* 0x100fe20000010859 */
[----:B------:R-:W-:Y:S02]  /*5b50*/  @!P4 FSEL R5, R5, -INF , !P1 ;  /* 0xff8000000505c808 */ /* 0x000fe40004800000 */
[----:B------:R-:W-:Y:S01]  /*5b60*/  @!P4 IADD3 R4, R84, 0x8, RZ ;  /* 0x000000085404c810 */ /* 0x000fe20007ffe0ff */
[----:B------:R4:W-:Y:S02]  /*5b70*/  MUFU.EX2 R106, R85 ;  /* 0x00000055006a7308 */ /* 0x0009e40000000800 */
[----:B------:R-:W-:Y:S01]  /*5b80*/  FFMA.FTZ R91, R5, c[0x0][0x23c], -R89 ;  /* 0x00008f00055b7a23 */ /* 0x000fe20000010859 */
[----:B------:R-:W-:Y:S02]  /*5b90*/  @!P4 IMNMX R4, R4, UR22, PT ;  /* 0x000000160404cc17 */ /* 0x000fe4000b800200 */
[----:B------:R-:W-:Y:S02]  /*5ba0*/  FSEL R5, R93, RZ, P0 ;  /* 0x000000ff5d057208 */ /* 0x000fe40000000000 */
[-C--:B------:R-:W-:Y:S02]  /*5bb0*/  @!P4 ISETP.GE.AND P1, PT, R0, R4.reuse, PT ;  /* 0x000000040000c20c */ /* 0x080fe40003f26270 */
[----:B------:R-:W-:Y:S01]  /*5bc0*/  @!P4 ISETP.GE.AND P0, PT, R90, R4, PT ;  /* 0x000000045a00c20c */ /* 0x000fe20003f06270 */
[----:B------:R4:W-:Y:S01]  /*5bd0*/  MUFU.EX2 R105, R91 ;  /* 0x0000005b00697308 */ /* 0x0009e20000000800 */
[----:B------:R-:W-:Y:S02]  /*5be0*/  @!P4 FSEL R6, R6, -INF , !P1 ;  /* 0xff8000000606c808 */ /* 0x000fe40004800000 */
[----:B---3--:R-:W-:Y:S02]  /*5bf0*/  SHF.R.S32.HI R107, RZ, 0x1f, R107 ;  /* 0x0000001fff6b7819 */ /* 0x008fe4000001146b */
[----:B------:R-:W-:Y:S01]  /*5c00*/  @!P4 FSEL R7, R7, -INF , !P0 ;  /* 0xff8000000707c808 */ /* 0x000fe20004000000 */
[----:B------:R-:W-:Y:S01]  /*5c10*/  FFMA.FTZ R6, R6, c[0x0][0x23c], -R5 ;  /* 0x00008f0006067a23 */ /* 0x000fe20000010805 */
[----:B-1----:R-:W-:Y:S03]  /*5c20*/  LEA.HI R107, R107, R108, RZ, 0x7 ;  /* 0x0000006c6b6b7211 */ /* 0x002fe600078f38ff */
[----:B------:R1:W-:Y:S01]  /*5c30*/  MUFU.EX2 R108, R6 ;  /* 0x00000006006c7308 */ /* 0x0003e20000000800 */
[----:B------:R-:W-:Y:S01]  /*5c40*/  SHF.R.S32.HI R107, RZ, 0x7, R107 ;  /* 0x00000007ff6b7819 */ /* 0x000fe2000001146b */
[----:B------:R-:W-:Y:S01]  /*5c50*/  FFMA.FTZ R7, R7, c[0x0][0x23c], -R5 ;  /* 0x00008f0007077a23 */ /* 0x000fe20000010805 */
[----:B----4-:R-:W3:Y:S03]  /*5c60*/  LDSM.16.M88.4 R84, [R216+0x1e800] ;  /* 0x01e80000d854783b */ /* 0x010ee60000000200 */
[----:B------:R-:W-:Y:S04]  /*5c70*/  IMAD R92, R92, 0x2, R107 ;  /* 0x000000025c5c7824 */ /* 0x000fe800078e026b */
[----:B------:R4:W-:Y:S01]  /*5c80*/  MUFU.EX2 R107, R7 ;  /* 0x00000007006b7308 */ /* 0x0009e20000000800 */
[----:B------:R-:W-:Y:S05]  /*5c90*/  LOP3.LUT R91, R111, UR14, R92, 0x96, !PT ;  /* 0x0000000e6f5b7c12 */ /* 0x000fea000f8e965c */
[----:B------:R-:W-:Y:S05]  /*5ca0*/  IMAD.WIDE.U32 R90, R91, -0x326172a9, RZ ;  /* 0xcd9e8d575b5a7825 */ /* 0x000fea00078e00ff */
[----:B------:R-:W-:Y:S01]  /*5cb0*/  LOP3.LUT R94, R91, UR29, R94, 0x96, !PT ;  /* 0x0000001d5b5e7c12 */ /* 0x000fe2000f8e965e */
[C---:B---3--:R-:W-:Y:S08]  /*5cc0*/  HMMA.16816.F32.BF16 R12, R96.reuse, R84, R12 ;  /* 0x00000054600c723c */ /* 0x048ff0000004180c */
[----:B------:R-:W-:Y:S04]  /*5cd0*/  HMMA.16816.F32.BF16 R16, R96, R86, R16 ;  /* 0x000000566010723c */ /* 0x000fe80000041810 */
[----:B--2---:R-:W-:Y:S01]  /*5ce0*/  LOP3.LUT R92, R95, UR15, R100, 0x96, !PT ;  /* 0x0000000f5f5c7c12 */ /* 0x004fe2000f8e9664 */
[----:B------:R-:W-:Y:S01]  /*5cf0*/  IMAD.WIDE.U32 R94, R94, -0x2daee0ad, RZ ;  /* 0xd2511f535e5e7825 */ /* 0x000fe200078e00ff */
[----:B------:R-:W-:Y:S03]  /*5d00*/  @!P4 IADD3 R100, R0, 0x8, RZ ;  /* 0x000000080064c810 */ /* 0x000fe60007ffe0ff */
[----:B------:R-:W-:Y:S01]  /*5d10*/  IMAD.WIDE.U32 R92, R92, -0x2daee0ad, RZ ;  /* 0xd2511f535c5c7825 */ /* 0x000fe200078e00ff */
[-C--:B------:R-:W-:Y:S04]  /*5d20*/  @!P4 ISETP.GE.AND P0, PT, R100, R88.reuse, PT ;  /* 0x000000586400c20c */ /* 0x080fe80003f06270 */
[----:B------:R-:W-:Y:S02]  /*5d30*/  @!P4 FSEL R8, R8, -INF , !P0 ;  /* 0xff8000000808c808 */ /* 0x000fe40004000000 */
[----:B-1----:R-:W-:Y:S02]  /*5d40*/  LOP3.LUT R6, R93, UR28, R110, 0x96, !PT ;  /* 0x0000001c5d067c12 */ /* 0x002fe4000f8e966e */
[----:B------:R-:W-:Y:S01]  /*5d50*/  @!P4 IADD3 R93, R0, 0x9, RZ ;  /* 0x00000009005dc810 */ /* 0x000fe20007ffe0ff */
[----:B------:R-:W-:Y:S01]  /*5d60*/  FFMA.FTZ R8, R8, c[0x0][0x23c], -R89 ;  /* 0x00008f0008087a23 */ /* 0x000fe20000010859 */
[----:B------:R-:W-:Y:S01]  /*5d70*/  LOP3.LUT R91, R95, UR26, R92, 0x96, !PT ;  /* 0x0000001a5f5b7c12 */ /* 0x000fe2000f8e965c */
[----:B----4-:R-:W-:Y:S01]  /*5d80*/  IMAD.WIDE.U32 R6, R6, -0x326172a9, RZ ;  /* 0xcd9e8d5706067825 */ /* 0x010fe200078e00ff */
[----:B------:R-:W-:Y:S01]  /*5d90*/  @!P4 ISETP.GE.AND P0, PT, R93, R88, PT ;  /* 0x000000585d00c20c */ /* 0x000fe20003f06270 */
[----:B------:R1:W-:Y:S03]  /*5da0*/  MUFU.EX2 R101, R8 ;  /* 0x0000000800657308 */ /* 0x0003e60000000800 */
[----:B------:R-:W-:Y:S02]  /*5db0*/  @!P4 FSEL R9, R9, -INF , !P0 ;  /* 0xff8000000909c808 */ /* 0x000fe40004000000 */
[-C--:B------:R-:W-:Y:S04]  /*5dc0*/  @!P4 ISETP.GE.AND P0, PT, R100, R4.reuse, PT ;  /* 0x000000046400c20c */ /* 0x080fe80003f06270 */
[----:B------:R-:W-:Y:S02]  /*5dd0*/  @!P4 FSEL R10, R10, -INF , !P0 ;  /* 0xff8000000a0ac808 */ /* 0x000fe40004000000 */
[----:B------:R-:W-:Y:S03]  /*5de0*/  @!P4 ISETP.GE.AND P0, PT, R93, R4, PT ;  /* 0x000000045d00c20c */ /* 0x000fe60003f06270 */
[----:B------:R-:W-:Y:S01]  /*5df0*/  FFMA.FTZ R10, R10, c[0x0][0x23c], -R5 ;  /* 0x00008f000a0a7a23 */ /* 0x000fe20000010805 */
[----:B------:R-:W-:Y:S03]  /*5e00*/  @!P4 FSEL R11, R11, -INF , !P0 ;  /* 0xff8000000b0bc808 */ /* 0x000fe60004000000 */
[----:B------:R2:W-:Y:S01]  /*5e10*/  MUFU.EX2 R104, R10 ;  /* 0x0000000a00687308 */ /* 0x0005e20000000800 */
[----:B-1----:R-:W-:Y:S01]  /*5e20*/  LOP3.LUT R8, R7, UR27, R90, 0x96, !PT ;  /* 0x0000001b07087c12 */ /* 0x002fe2000f8e965a */
[--C-:B------:R-:W-:Y:S02]  /*5e30*/  FFMA.FTZ R7, R9, c[0x0][0x23c], -R89.reuse ;  /* 0x00008f0009077a23 */ /* 0x100fe40000010859 */
[----:B------:R-:W-:Y:S06]  /*5e40*/  IMAD.WIDE.U32 R90, R91, -0x326172a9, RZ ;  /* 0xcd9e8d575b5a7825 */ /* 0x000fec00078e00ff */
[----:B------:R1:W-:Y:S01]  /*5e50*/  MUFU.EX2 R102, R7 ;  /* 0x0000000700667308 */ /* 0x0003e20000000800 */
[----:B------:R-:W-:Y:S01]  /*5e60*/  IMAD.WIDE.U32 R8, R8, -0x2daee0ad, RZ ;  /* 0xd2511f5308087825 */ /* 0x000fe200078e00ff */
[----:B------:R-:W-:Y:S02]  /*5e70*/  LOP3.LUT R84, R91, UR25, R6, 0x96, !PT ;  /* 0x000000195b547c12 */ /* 0x000fe4000f8e9606 */
[----:B------:R-:W-:Y:S03]  /*5e80*/  @!P4 IADD3 R6, R0, 0x10, RZ ;  /* 0x000000100006c810 */ /* 0x000fe60007ffe0ff */
[----:B------:R-:W-:Y:S01]  /*5e90*/  IMAD.WIDE.U32 R84, R84, -0x2daee0ad, RZ ;  /* 0xd2511f5354547825 */ /* 0x000fe200078e00ff */
[C---:B------:R-:W-:Y:S02]  /*5ea0*/  @!P4 ISETP.GE.AND P1, PT, R6.reuse, R88, PT ;  /* 0x000000580600c20c */ /* 0x040fe40003f26270 */
[----:B------:R-:W-:Y:S02]  /*5eb0*/  @!P4 ISETP.GE.AND P3, PT, R6, R4, PT ;  /* 0x000000040600c20c */ /* 0x000fe40003f66270 */
[----:B--2---:R-:W-:Y:S02]  /*5ec0*/  LOP3.LUT R10, R85, UR21, R8, 0x96, !PT ;  /* 0x00000015550a7c12 */ /* 0x004fe4000f8e9608 */
[----:B------:R-:W-:Y:S02]  /*5ed0*/  @!P4 FSEL R12, R12, -INF , !P1 ;  /* 0xff8000000c0cc808 */ /* 0x000fe40004800000 */
[----:B------:R-:W-:Y:S02]  /*5ee0*/  @!P4 IADD3 R8, R0, 0x18, RZ ;  /* 0x000000180008c810 */ /* 0x000fe40007ffe0ff */
[----:B------:R-:W-:Y:S01]  /*5ef0*/  @!P4 FSEL R14, R14, -INF , !P3 ;  /* 0xff8000000e0ec808 */ /* 0x000fe20005800000 */
[----:B------:R-:W-:Y:S01]  /*5f00*/  FFMA.FTZ R12, R12, c[0x0][0x23c], -R89 ;  /* 0x00008f000c0c7a23 */ /* 0x000fe20000010859 */
[C---:B------:R-:W-:Y:S02]  /*5f10*/  @!P4 ISETP.GE.AND P1, PT, R8.reuse, R88, PT ;  /* 0x000000580800c20c */ /* 0x040fe40003f26270 */
[----:B------:R-:W-:Y:S01]  /*5f20*/  @!P4 ISETP.GE.AND P5, PT, R8, R4, PT ;  /* 0x000000040800c20c */ /* 0x000fe20003fa6270 */
[----:B------:R2:W-:Y:S01]  /*5f30*/  MUFU.EX2 R100, R12 ;  /* 0x0000000c00647308 */ /* 0x0005e20000000800 */
[----:B-1----:R-:W-:Y:S01]  /*5f40*/  LOP3.LUT R7, R9, UR24, R94, 0x96, !PT ;  /* 0x0000001809077c12 */ /* 0x002fe2000f8e965e */
[--C-:B------:R-:W-:Y:S01]  /*5f50*/  FFMA.FTZ R14, R14, c[0x0][0x23c], -R5.reuse ;  /* 0x00008f000e0e7a23 */ /* 0x100fe20000010805 */
[C---:B------:R-:W-:Y:S02]  /*5f60*/  @!P4 IADD3 R9, R0.reuse, 0x11, RZ ;  /* 0x000000110009c810 */ /* 0x040fe40007ffe0ff */
[----:B------:R-:W-:Y:S01]  /*5f70*/  @!P4 IADD3 R0, R0, 0x19, RZ ;  /* 0x000000190000c810 */ /* 0x000fe20007ffe0ff */
[----:B------:R-:W-:Y:S01]  /*5f80*/  IMAD.WIDE.U32 R6, R7, -0x326172a9, RZ ;  /* 0xcd9e8d5707067825 */ /* 0x000fe200078e00ff */
[C---:B------:R-:W-:Y:S02]  /*5f90*/  @!P4 ISETP.GE.AND P6, PT, R9.reuse, R88, PT ;  /* 0x000000580900c20c */ /* 0x040fe40003fc6270 */
[-C--:B------:R-:W-:Y:S01]  /*5fa0*/  @!P4 ISETP.GE.AND P0, PT, R9, R4.reuse, PT ;  /* 0x000000040900c20c */ /* 0x080fe20003f06270 */
[----:B------:R-:W-:Y:S01]  /*5fb0*/  MUFU.EX2 R99, R14 ;  /* 0x0000000e00637308 */ /* 0x000fe20000000800 */
[----:B------:R-:W-:Y:S01]  /*5fc0*/  LOP3.LUT R90, R7, UR23, R90, 0x96, !PT ;  /* 0x00000017075a7c12 */ /* 0x000fe2000f8e965a */
[----:B------:R-:W-:Y:S01]  /*5fd0*/  FFMA.FTZ R7, R11, c[0x0][0x23c], -R5 ;  /* 0x00008f000b077a23 */ /* 0x000fe20000010805 */
[----:B------:R-:W-:Y:S01]  /*5fe0*/  @!P4 FSEL R13, R13, -INF , !P6 ;  /* 0xff8000000d0dc808 */ /* 0x000fe20007000000 */
[----:B------:R-:W-:Y:S01]  /*5ff0*/  IMAD.WIDE.U32 R10, R10, -0x326172a9, RZ ;  /* 0xcd9e8d570a0a7825 */ /* 0x000fe200078e00ff */
[C---:B------:R-:W-:Y:S02]  /*6000*/  @!P4 ISETP.GE.AND P6, PT, R0.reuse, R4, PT ;  /* 0x000000040000c20c */ /* 0x040fe40003fc6270 */
[----:B------:R-:W-:Y:S01]  /*6010*/  @!P4 ISETP.GE.AND P2, PT, R0, R88, PT ;  /* 0x000000580000c20c */ /* 0x000fe20003f46270 */
[----:B------:R-:W-:Y:S01]  /*6020*/  FFMA.FTZ R13, R13, c[0x0][0x23c], -R89 ;  /* 0x00008f000d0d7a23 */ /* 0x000fe20000010859 */
[----:B------:R-:W-:Y:S01]  /*6030*/  LOP3.LUT R9, R11, UR20, R6, 0x96, !PT ;  /* 0x000000140b097c12 */ /* 0x000fe2000f8e9606 */
[----:B------:R1:W-:Y:S01]  /*6040*/  MUFU.EX2 R103, R7 ;  /* 0x0000000700677308 */ /* 0x0003e20000000800 */
[----:B------:R-:W-:Y:S02]  /*6050*/  @!P4 FSEL R19, R19, -INF , !P6 ;  /* 0xff8000001313c808 */ /* 0x000fe40007000000 */
[----:B------:R-:W-:Y:S01]  /*6060*/  @!P4 FSEL R15, R15, -INF , !P0 ;  /* 0xff8000000f0fc808 */ /* 0x000fe20004000000 */
[----:B------:R-:W-:Y:S01]  /*6070*/  IMAD.WIDE.U32 R8, R9, -0x2daee0ad, RZ ;  /* 0xd2511f5309087825 */ /* 0x000fe200078e00ff */
[----:B------:R-:W-:Y:S02]  /*6080*/  @!P4 FSEL R18, R18, -INF , !P5 ;  /* 0xff8000001212c808 */ /* 0x000fe40006800000 */
[----:B------:R-:W-:Y:S01]  /*6090*/  @!P4 FSEL R17, R17, -INF , !P2 ;  /* 0xff8000001111c808 */ /* 0x000fe20005000000 */
[--C-:B------:R-:W-:Y:S01]  /*60a0*/  FFMA.FTZ R15, R15, c[0x0][0x23c], -R5.reuse ;  /* 0x00008f000f0f7a23 */ /* 0x100fe20000010805 */
[----:B------:R-:W-:Y:S01]  /*60b0*/  LOP3.LUT R86, R8, 0xffff, RZ, 0xc0, !PT ;  /* 0x0000ffff08567812 */ /* 0x000fe200078ec0ff */
[----:B------:R-:W-:Y:S01]  /*60c0*/  MUFU.EX2 R97, R13 ;  /* 0x0000000d00617308 */ /* 0x000fe20000000800 */
[--C-:B------:R-:W-:Y:S01]  /*60d0*/  FFMA.FTZ R18, R18, c[0x0][0x23c], -R5.reuse ;  /* 0x00008f0012127a23 */ /* 0x100fe20000010805 */
[--C-:B------:R-:W-:Y:S01]  /*60e0*/  SHF.R.U32.HI R11, RZ, 0x18, R8.reuse ;  /* 0x00000018ff0b7819 */ /* 0x100fe20000011608 */
[----:B------:R-:W-:Y:S01]  /*60f0*/  FFMA.FTZ R5, R19, c[0x0][0x23c], -R5 ;  /* 0x00008f0013057a23 */ /* 0x000fe20000010805 */
[----:B------:R-:W-:Y:S02]  /*6100*/  SHF.R.U32.HI R85, RZ, 0x10, R8 ;  /* 0x00000010ff557819 */ /* 0x000fe40000011608 */
[----:B--2---:R-:W-:Y:S02]  /*6110*/  LOP3.LUT R12, R8, 0xff, RZ, 0xc0, !PT ;  /* 0x000000ff080c7812 */ /* 0x004fe400078ec0ff */
[----:B------:R-:W-:Y:S02]  /*6120*/  @!P4 FSEL R16, R16, -INF , !P1 ;  /* 0xff8000001010c808 */ /* 0x000fe40004800000 */
[----:B------:R-:W2:Y:S01]  /*6130*/  MUFU.EX2 R94, R5 ;  /* 0x00000005005e7308 */ /* 0x000ea20000000800 */
[----:B------:R-:W-:Y:S02]  /*6140*/  ISETP.LE.U32.AND P0, PT, R11, UR32, PT ;  /* 0x000000200b007c0c */ /* 0x000fe4000bf03070 */
[--C-:B------:R-:W-:Y:S01]  /*6150*/  FFMA.FTZ R16, R16, c[0x0][0x23c], -R89.reuse ;  /* 0x00008f0010107a23 */ /* 0x100fe20000010859 */
[----:B------:R-:W-:Y:S01]  /*6160*/  ISETP.LE.U32.AND P3, PT, R12, UR32, PT ;  /* 0x000000200c007c0c */ /* 0x000fe2000bf63070 */
[----:B-1----:R-:W-:Y:S04]  /*6170*/  IMAD.WIDE.U32 R6, R90, -0x2daee0ad, RZ ;  /* 0xd2511f535a067825 */ /* 0x002fe800078e00ff */
[----:B------:R-:W-:Y:S01]  /*6180*/  FFMA.FTZ R89, R17, c[0x0][0x23c], -R89 ;  /* 0x00008f0011597a23 */ /* 0x000fe20000010859 */
[----:B------:R-:W-:Y:S01]  /*6190*/  LOP3.LUT R7, R7, UR19, R84, 0x96, !PT ;  /* 0x0000001307077c12 */ /* 0x000fe2000f8e9654 */
[----:B------:R-:W-:Y:S01]  /*61a0*/  MUFU.EX2 R98, R15 ;  /* 0x0000000f00627308 */ /* 0x000fe20000000800 */
[----:B------:R-:W-:Y:S03]  /*61b0*/  LOP3.LUT R4, R9, UR17, R6, 0x96, !PT ;  /* 0x0000001109047c12 */ /* 0x000fe6000f8e9606 */
[----:B------:R-:W-:Y:S05]  /*61c0*/  IMAD.WIDE.U32 R6, R7, -0x326172a9, RZ ;  /* 0xcd9e8d5707067825 */ /* 0x000fea00078e00ff */
[----:B------:R-:W-:Y:S01]  /*61d0*/  LOP3.LUT R0, R7, UR18, R10, 0x96, !PT ;  /* 0x0000001207007c12 */ /* 0x000fe2000f8e960a */
[----:B------:R-:W1:Y:S01]  /*61e0*/  MUFU.EX2 R95, R16 ;  /* 0x00000010005f7308 */ /* 0x000e620000000800 */
[----:B------:R-:W-:Y:S02]  /*61f0*/  LOP3.LUT R9, R6, 0xffff, RZ, 0xc0, !PT ;  /* 0x0000ffff06097812 */ /* 0x000fe400078ec0ff */
[----:B------:R-:W-:Y:S01]  /*6200*/  LOP3.LUT R7, R0, 0xffff, RZ, 0xc0, !PT ;  /* 0x0000ffff00077812 */ /* 0x000fe200078ec0ff */
[----:B--2---:R-:W-:Y:S01]  /*6210*/  @!P0 FADD.FTZ R94, -R94, -RZ ;  /* 0x800000ff5e5e8221 */ /* 0x004fe20000010100 */
[----:B------:R-:W-:Y:S02]  /*6220*/  LOP3.LUT R84, R6, 0xff, RZ, 0xc0, !PT ;  /* 0x000000ff06547812 */ /* 0x000fe400078ec0ff */
[--C-:B------:R-:W-:Y:S02]  /*6230*/  SHF.R.U32.HI R10, RZ, 0x18, R6.reuse ;  /* 0x00000018ff0a7819 */ /* 0x100fe40000011606 */
[----:B------:R-:W-:Y:S01]  /*6240*/  SHF.R.U32.HI R13, RZ, 0x10, R6 ;  /* 0x00000010ff0d7819 */ /* 0x000fe20000011606 */
[----:B------:R-:W-:Y:S01]  /*6250*/  MUFU.EX2 R93, R89 ;  /* 0x00000059005d7308 */ /* 0x000fe20000000800 */
[----:B------:R-:W-:Y:S02]  /*6260*/  SHF.R.U32.HI R6, RZ, 0x8, R7 ;  /* 0x00000008ff067819 */ /* 0x000fe40000011607 */
[--C-:B------:R-:W-:Y:S02]  /*6270*/  SHF.R.U32.HI R7, RZ, 0x10, R0.reuse ;  /* 0x00000010ff077819 */ /* 0x100fe40000011600 */
[----:B------:R-:W-:Y:S02]  /*6280*/  LOP3.LUT R6, R6, 0xffff, RZ, 0xc0, !PT ;  /* 0x0000ffff06067812 */ /* 0x000fe400078ec0ff */
[----:B------:R-:W-:Y:S02]  /*6290*/  LOP3.LUT R7, R7, 0xff, RZ, 0xc0, !PT ;  /* 0x000000ff07077812 */ /* 0x000fe400078ec0ff */
[----:B------:R-:W-:Y:S01]  /*62a0*/  LOP3.LUT R8, R0, 0xff, RZ, 0xc0, !PT ;  /* 0x000000ff00087812 */ /* 0x000fe200078ec0ff */
[----:B------:R-:W2:Y:S01]  /*62b0*/  MUFU.EX2 R96, R18 ;  /* 0x0000001200607308 */ /* 0x000ea20000000800 */
[----:B------:R-:W-:Y:S02]  /*62c0*/  ISETP.LE.U32.AND P2, PT, R6, UR32, PT ;  /* 0x0000002006007c0c */ /* 0x000fe4000bf43070 */
[----:B------:R-:W-:Y:S01]  /*62d0*/  SHF.R.U32.HI R0, RZ, 0x18, R0 ;  /* 0x00000018ff007819 */ /* 0x000fe20000011600 */
[----:B-1----:R-:W-:Y:S01]  /*62e0*/  @!P3 FADD.FTZ R95, -R95, -RZ ;  /* 0x800000ff5f5fb221 */ /* 0x002fe20000010100 */
[----:B------:R-:W-:Y:S02]  /*62f0*/  ISETP.LE.U32.AND P5, PT, R7, UR32, PT ;  /* 0x0000002007007c0c */ /* 0x000fe4000bfa3070 */
[----:B------:R-:W-:Y:S02]  /*6300*/  ISETP.LE.U32.AND P1, PT, R8, UR32, PT ;  /* 0x0000002008007c0c */ /* 0x000fe4000bf23070 */
[----:B------:R-:W-:Y:S02]  /*6310*/  ISETP.LE.U32.AND P6, PT, R0, UR32, PT ;  /* 0x0000002000007c0c */ /* 0x000fe4000bfc3070 */
[----:B------:R-:W-:Y:S02]  /*6320*/  SHF.R.U32.HI R6, RZ, 0x8, R9 ;  /* 0x00000008ff067819 */ /* 0x000fe40000011609 */
[----:B------:R-:W-:Y:S01]  /*6330*/  LOP3.LUT R0, R4, 0xff, RZ, 0xc0, !PT ;  /* 0x000000ff04007812 */ /* 0x000fe200078ec0ff */
[----:B------:R-:W-:Y:S01]  /*6340*/  @!P2 FADD.FTZ R105, -R105, -RZ ;  /* 0x800000ff6969a221 */ /* 0x000fe20000010100 */
[----:B------:R-:W-:Y:S02]  /*6350*/  ISETP.LE.U32.AND P4, PT, R84, UR32, PT ;  /* 0x0000002054007c0c */ /* 0x000fe4000bf83070 */
[----:B------:R-:W-:Y:S01]  /*6360*/  LOP3.LUT R6, R6, 0xffff, RZ, 0xc0, !PT ;  /* 0x0000ffff06067812 */ /* 0x000fe200078ec0ff */
[----:B------:R-:W-:Y:S01]  /*6370*/  @!P5 FADD.FTZ R108, -R108, -RZ ;  /* 0x800000ff6c6cd221 */ /* 0x000fe20000010100 */
[----:B------:R-:W-:Y:S01]  /*6380*/  ISETP.LE.U32.AND P2, PT, R0, UR32, PT ;  /* 0x0000002000007c0c */ /* 0x000fe2000bf43070 */
[----:B------:R-:W-:Y:S01]  /*6390*/  @!P1 FADD.FTZ R106, -R106, -RZ ;  /* 0x800000ff6a6a9221 */ /* 0x000fe20000010100 */
[----:B------:R-:W-:Y:S01]  /*63a0*/  LOP3.LUT R0, R13, 0xff, RZ, 0xc0, !PT ;  /* 0x000000ff0d007812 */ /* 0x000fe200078ec0ff */
[----:B------:R-:W-:Y:S01]  /*63b0*/  @!P6 FADD.FTZ R107, -R107, -RZ ;  /* 0x800000ff6b6be221 */ /* 0x000fe20000010100 */
[----:B------:R-:W-:Y:S02]  /*63c0*/  ISETP.LE.U32.AND P5, PT, R6, UR32, PT ;  /* 0x0000002006007c0c */ /* 0x000fe4000bfa3070 */
[----:B------:R-:W-:Y:S02]  /*63d0*/  ISETP.LE.U32.AND P1, PT, R10, UR32, PT ;  /* 0x000000200a007c0c */ /* 0x000fe4000bf23070 */
[----:B------:R-:W-:Y:S01]  /*63e0*/  ISETP.LE.U32.AND P6, PT, R0, UR32, PT ;  /* 0x0000002000007c0c */ /* 0x000fe2000bfc3070 */
[----:B------:R-:W-:Y:S01]  /*63f0*/  @!P4 FADD.FTZ R101, -R101, -RZ ;  /* 0x800000ff6565c221 */ /* 0x000fe20000010100 */
[--C-:B------:R-:W-:Y:S02]  /*6400*/  SHF.R.U32.HI R6, RZ, 0x10, R4.reuse ;  /* 0x00000010ff067819 */ /* 0x100fe40000011604 */
[----:B------:R-:W-:Y:S01]  /*6410*/  SHF.R.U32.HI R0, RZ, 0x18, R4 ;  /* 0x00000018ff007819 */ /* 0x000fe20000011604 */
[----:B------:R-:W-:Y:S01]  /*6420*/  @!P2 FADD.FTZ R100, -R100, -RZ ;  /* 0x800000ff6464a221 */ /* 0x000fe20000010100 */
[----:B------:R-:W-:Y:S02]  /*6430*/  LOP3.LUT R4, R4, 0xffff, RZ, 0xc0, !PT ;  /* 0x0000ffff04047812 */ /* 0x000fe400078ec0ff */
[----:B------:R-:W-:Y:S01]  /*6440*/  ISETP.LE.U32.AND P4, PT, R0, UR32, PT ;  /* 0x0000002000007c0c */ /* 0x000fe2000bf83070 */
[----:B------:R-:W-:Y:S01]  /*6450*/  @!P5 FADD.FTZ R102, -R102, -RZ ;  /* 0x800000ff6666d221 */ /* 0x000fe20000010100 */
[----:B------:R-:W-:Y:S01]  /*6460*/  SHF.R.U32.HI R4, RZ, 0x8, R4 ;  /* 0x00000008ff047819 */ /* 0x000fe20000011604 */
[----:B------:R-:W-:Y:S01]  /*6470*/  @!P1 FADD.FTZ R103, -R103, -RZ ;  /* 0x800000ff67679221 */ /* 0x000fe20000010100 */
[----:B------:R-:W-:Y:S01]  /*6480*/  LOP3.LUT R0, R6, 0xff, RZ, 0xc0, !PT ;  /* 0x000000ff06007812 */ /* 0x000fe200078ec0ff */
[----:B------:R-:W-:Y:S01]  /*6490*/  @!P6 FADD.FTZ R104, -R104, -RZ ;  /* 0x800000ff6868e221 */ /* 0x000fe20000010100 */
[----:B------:R-:W-:Y:S02]  /*64a0*/  LOP3.LUT R5, R85, 0xff, RZ, 0xc0, !PT ;  /* 0x000000ff55057812 */ /* 0x000fe400078ec0ff */
[----:B------:R-:W-:Y:S02]  /*64b0*/  LOP3.LUT R4, R4, 0xffff, RZ, 0xc0, !PT ;  /* 0x0000ffff04047812 */ /* 0x000fe400078ec0ff */
[----:B------:R-:W-:Y:S02]  /*64c0*/  ISETP.LE.U32.AND P5, PT, R0, UR32, PT ;  /* 0x0000002000007c0c */ /* 0x000fe4000bfa3070 */
[----:B------:R-:W-:Y:S01]  /*64d0*/  SHF.R.U32.HI R0, RZ, 0x8, R86 ;  /* 0x00000008ff007819 */ /* 0x000fe20000011656 */
[----:B------:R-:W-:Y:S01]  /*64e0*/  @!P4 FADD.FTZ R98, -R98, -RZ ;  /* 0x800000ff6262c221 */ /* 0x000fe20000010100 */
[----:B------:R-:W-:Y:S02]  /*64f0*/  ISETP.LE.U32.AND P1, PT, R5, UR32, PT ;  /* 0x0000002005007c0c */ /* 0x000fe4000bf23070 */
[----:B------:R-:W-:Y:S02]  /*6500*/  F2FP.RELU.BF16.PACK_AB R5, R105, R106 ;  /* 0x0000006a6905723e */ /* 0x000fe400000018ff */
[----:B------:R-:W-:Y:S02]  /*6510*/  ISETP.LE.U32.AND P6, PT, R4, UR32, PT ;  /* 0x0000002004007c0c */ /* 0x000fe4000bfc3070 */
[----:B------:R-:W-:Y:S01]  /*6520*/  F2FP.RELU.BF16.PACK_AB R4, R107, R108 ;  /* 0x0000006c6b04723e */ /* 0x000fe200000018ff */
[----:B------:R1:W-:Y:S01]  /*6530*/  STS [R247+0x2a000], R5 ;  /* 0x02a00005f7007388 */ /* 0x0003e20000000800 */
[----:B------:R-:W-:Y:S01]  /*6540*/  LOP3.LUT R0, R0, 0xffff, RZ, 0xc0, !PT ;  /* 0x0000ffff00007812 */ /* 0x000fe200078ec0ff */
[----:B------:R-:W-:Y:S01]  /*6550*/  @!P5 FADD.FTZ R99, -R99, -RZ ;  /* 0x800000ff6363d221 */ /* 0x000fe20000010100 */
[----:B------:R-:W-:Y:S02]  /*6560*/  F2FP.RELU.BF16.PACK_AB R7, R103, R104 ;  /* 0x000000686707723e */ /* 0x000fe400000018ff */
[----:B------:R-:W-:Y:S01]  /*6570*/  ISETP.LE.U32.AND P2, PT, R0, UR32, PT ;  /* 0x0000002000007c0c */ /* 0x000fe2000bf43070 */
[----:B------:R3:W-:Y:S01]  /*6580*/  STS [R247+0x2a400], R4 ;  /* 0x02a40004f7007388 */ /* 0x0007e20000000800 */
[----:B------:R-:W-:Y:S01]  /*6590*/  F2FP.RELU.BF16.PACK_AB R0, R102, R101 ;  /* 0x000000656600723e */ /* 0x000fe200000018ff */
[----:B--2---:R-:W-:Y:S01]  /*65a0*/  @!P1 FADD.FTZ R96, -R96, -RZ ;  /* 0x800000ff60609221 */ /* 0x004fe20000010100 */
[----:B------:R-:W-:Y:S01]  /*65b0*/  FSETP.GE.FTZ.AND P1, PT, R105, RZ, PT ;  /* 0x000000ff6900720b */ /* 0x000fe20003f36000 */
[----:B------:R-:W-:Y:S01]  /*65c0*/  @!P6 FADD.FTZ R97, -R97, -RZ ;  /* 0x800000ff6161e221 */ /* 0x000fe20000010100 */
[----:B------:R-:W-:Y:S01]  /*65d0*/  FSETP.GE.FTZ.AND P5, PT, R102, RZ, PT ;  /* 0x000000ff6600720b */ /* 0x000fe20003fb6000 */
[----:B------:R2:W-:Y:S01]  /*65e0*/  STS [R250+0x2a000], R0 ;  /* 0x02a00000fa007388 */ /* 0x0005e20000000800 */
[----:B------:R-:W-:Y:S02]  /*65f0*/  FSETP.GE.FTZ.AND P4, PT, R100, RZ, PT ;  /* 0x000000ff6400720b */ /* 0x000fe40003f96000 */
[C---:B------:R-:W-:Y:S02]  /*6600*/  F2FP.RELU.BF16.PACK_AB R6, R97.reuse, R100 ;  /* 0x000000646106723e */ /* 0x040fe400000018ff */
[----:B------:R-:W-:Y:S01]  /*6610*/  FSETP.GE.FTZ.AND P3, PT, R97, RZ, PT ;  /* 0x000000ff6100720b */ /* 0x000fe20003f76000 */
[----:B------:R-:W-:Y:S01]  /*6620*/  STS [R250+0x2a400], R7 ;  /* 0x02a40007fa007388 */ /* 0x000fe20000000800 */
[----:B------:R-:W-:Y:S01]  /*6630*/  @!P2 FADD.FTZ R93, -R93, -RZ ;  /* 0x800000ff5d5da221 */ /* 0x000fe20000010100 */
[----:B------:R-:W-:Y:S04]  /*6640*/  FSETP.GE.FTZ.AND P2, PT, R106, RZ, PT ;  /* 0x000000ff6a00720b */ /* 0x000fe80003f56000 */
[----:B------:R-:W-:Y:S01]  /*6650*/  STS [R248+0x2a000], R6 ;  /* 0x02a00006f8007388 */ /* 0x000fe20000000800 */
[----:B-1----:R-:W-:Y:S05]  /*6660*/  F2FP.RELU.BF16.PACK_AB R5, R98, R99 ;  /* 0x000000636205723e */ /* 0x002fea00000018ff */
[----:B------:R-:W-:Y:S01]  /*6670*/  STS [R248+0x2a400], R5 ;  /* 0x02a40005f8007388 */ /* 0x000fe20000000800 */
[----:B---3--:R-:W-:Y:S05]  /*6680*/  F2FP.RELU.BF16.PACK_AB R4, R93, R95 ;  /* 0x0000005f5d04723e */ /* 0x008fea00000018ff */
[----:B------:R-:W-:Y:S01]  /*6690*/  STS [R249+0x2a000], R4 ;  /* 0x02a00004f9007388 */ /* 0x000fe20000000800 */
[----:B--2---:R-:W-:Y:S05]  /*66a0*/  F2FP.RELU.BF16.PACK_AB R0, R94, R96 ;  /* 0x000000605e00723e */ /* 0x004fea00000018ff */
[----:B------:R-:W-:Y:S06]  /*66b0*/  STS [R249+0x2a400], R0 ;  /* 0x02a40000f9007388 */ /* 0x000fec0000000800 */
[----:B------:R-:W-:Y:S06]  /*66c0*/  LDSM.16.M88.4 R16, [R222+0x10000] ;  /* 0x01000000de10783b */ /* 0x000fec0000000200 */
[----:B------:R-:W1:Y:S06]  /*66d0*/  LDSM.16.M88.4 R8, [R218+0x20000] ;  /* 0x02000000da08783b */ /* 0x000e6c0000000200 */
[----:B------:R-:W2:Y:S06]  /*66e0*/  LDSM.16.M88.4 R84, [R218+0x20800] ;  /* 0x02080000da54783b */ /* 0x000eac0000000200 */
[----:B------:R-:W-:Y:S01]  /*66f0*/  LDSM.16.M88.4 R88, [R223+0x10000] ;  /* 0x01000000df58783b */ /* 0x000fe20000000200 */
[C---:B-1----:R-:W-:Y:S08]  /*6700*/  HMMA.16816.F32.BF16 R4, R16.reuse, R8, RZ ;  /* 0x000000081004723c */ /* 0x042ff000000418ff */
[C---:B------:R-:W-:Y:S08]  /*6710*/  HMMA.16816.F32.BF16 R8, R16.reuse, R10, RZ ;  /* 0x0000000a1008723c */ /* 0x040ff000000418ff */
[C---:B--2---:R-:W-:Y:S08]  /*6720*/  HMMA.16816.F32.BF16 R12, R16.reuse, R84, RZ ;  /* 0x00000054100c723c */ /* 0x044ff000000418ff */
[----:B------:R-:W-:Y:S01]  /*6730*/  HMMA.16816.F32.BF16 R16, R16, R86, RZ ;  /* 0x000000561010723c */ /* 0x000fe200000418ff */
[----:B------:R-:W1:Y:S07]  /*6740*/  LDSM.16.M88.4 R84, [R3+0x20000] ;  /* 0x020000000354783b */ /* 0x000e6e0000000200 */
[C---:B-1----:R-:W-:Y:S08]  /*6750*/  HMMA.16816.F32.BF16 R4, R88.reuse, R84, R4 ;  /* 0x000000545804723c */ /* 0x042ff00000041804 */
[C---:B------:R-:W-:Y:S01]  /*6760*/  HMMA.16816.F32.BF16 R8, R88.reuse, R86, R8 ;  /* 0x000000565808723c */ /* 0x040fe20000041808 */
[----:B------:R-:W1:Y:S07]  /*6770*/  LDSM.16.M88.4 R84, [R3+0x20800] ;  /* 0x020800000354783b */ /* 0x000e6e0000000200 */
[C---:B-1----:R-:W-:Y:S08]  /*6780*/  HMMA.16816.F32.BF16 R12, R88.reuse, R84, R12 ;  /* 0x00000054580c723c */ /* 0x042ff0000004180c */
[----:B------:R-:W-:Y:S01]  /*6790*/  HMMA.16816.F32.BF16 R16, R88, R86, R16 ;  /* 0x000000565810723c */ /* 0x000fe20000041810 */
[----:B------:R-:W-:Y:S06]  /*67a0*/  LDSM.16.M88.4 R84, [R225+0x10000] ;  /* 0x01000000e154783b */ /* 0x000fec0000000200 */
[----:B------:R-:W1:Y:S02]  /*67b0*/  LDSM.16.M88.4 R88, [R217+0x20000] ;  /* 0x02000000d958783b */ /* 0x000e640000000200 */
        /* <DEDUP_REMOVED lines=91> */
[C---:B-1----:R-:W-:Y:S07]  /*6d70*/  HMMA.16816.F32.BF16 R4, R84.reuse, R88, R4 ;  /* 0x000000585404723c */ /* 0x042fee0000041804 */
[----:B------:R-:W-:Y:S01]  /*6d80*/  IMAD.U32 R88, RZ, RZ, UR12 ;  /* 0x0000000cff587e24 */ /* 0x000fe2000f8e00ff */
[C---:B------:R-:W-:Y:S01]  /*6d90*/  HMMA.16816.F32.BF16 R8, R84.reuse, R90, R8 ;  /* 0x0000005a5408723c */ /* 0x040fe20000041808 */
[----:B------:R-:W-:Y:S03]  /*6da0*/  IMAD.U32 R89, RZ, RZ, UR11 ;  /* 0x0000000bff597e24 */ /* 0x000fe6000f8e00ff */
[C---:B------:R-:W-:Y:S04]  /*6db0*/  LEA R88, P0, R246.reuse, R88, 0x2 ;  /* 0x00000058f6587211 */ /* 0x040fe800078010ff */
[----:B------:R-:W-:Y:S02]  /*6dc0*/  LEA.HI.X.SX32 R89, R246, R89, 0x2, P0 ;  /* 0x00000059f6597211 */ /* 0x000fe400000f16ff */
[----:B------:R-:W-:Y:S03]  /*6dd0*/  FSETP.GE.FTZ.AND P0, PT, R101, RZ, PT ;  /* 0x000000ff6500720b */ /* 0x000fe60003f16000 */
[----:B------:R-:W2:Y:S06]  /*6de0*/  LDG.E R92, [R88.64] ;  /* 0x00000004585c7981 */ /* 0x000eac000c1e1900 */
[----:B------:R2:W3:Y:S02]  /*6df0*/  LDG.E R0, [R88.64+0x20] ;  /* 0x0000200458007981 */ /* 0x0004e4000c1e1900 */
[C---:B--2---:R-:W-:Y:S03]  /*6e00*/  FADD.FTZ R88, -R92.reuse, R4 ;  /* 0x000000045c587221 */ /* 0x044fe60000010100 */
[C---:B------:R-:W-:Y:S02]  /*6e10*/  FADD.FTZ R4, -R92.reuse, R8 ;  /* 0x000000085c047221 */ /* 0x040fe40000010100 */
[----:B------:R-:W-:Y:S01]  /*6e20*/  FADD.FTZ R5, -R92, R5 ;  /* 0x000000055c057221 */ /* 0x000fe20000010100 */
[-C--:B------:R-:W-:Y:S01]  /*6e30*/  FSEL R8, R88, R92.reuse, P2 ;  /* 0x0000005c58087208 */ /* 0x080fe20001000000 */
[----:B------:R-:W-:Y:S01]  /*6e40*/  FADD.FTZ R9, -R92, R9 ;  /* 0x000000095c097221 */ /* 0x000fe20000010100 */
[----:B------:R-:W1:Y:S01]  /*6e50*/  LDSM.16.M88.4 R88, [R216+0x26800] ;  /* 0x02680000d858783b */ /* 0x000e620000000200 */
[----:B---3--:R-:W-:Y:S01]  /*6e60*/  FADD.FTZ R6, -R0, R6 ;  /* 0x0000000600067221 */ /* 0x008fe20000010100 */
[----:B------:R-:W-:Y:S01]  /*6e70*/  FSEL R5, R5, R92, P1 ;  /* 0x0000005c05057208 */ /* 0x000fe20000800000 */
[----:B------:R-:W-:Y:S01]  /*6e80*/  FMUL.FTZ R106, R106, R8 ;  /* 0x000000086a6a7220 */ /* 0x000fe20000410000 */
[----:B------:R-:W-:Y:S02]  /*6e90*/  FSEL R4, R4, R92, P0 ;  /* 0x0000005c04047208 */ /* 0x000fe40000000000 */
[----:B------:R-:W-:Y:S01]  /*6ea0*/  FSETP.GE.FTZ.AND P1, PT, R93, RZ, PT ;  /* 0x000000ff5d00720b */ /* 0x000fe20003f36000 */
[----:B------:R-:W-:Y:S01]  /*6eb0*/  FMUL.FTZ R105, R105, R5 ;  /* 0x0000000569697220 */ /* 0x000fe20000410000 */
[----:B------:R-:W-:Y:S01]  /*6ec0*/  FSETP.GE.FTZ.AND P2, PT, R95, RZ, PT ;  /* 0x000000ff5f00720b */ /* 0x000fe20003f56000 */
[----:B------:R-:W-:Y:S01]  /*6ed0*/  FMUL.FTZ R101, R101, R4 ;  /* 0x0000000465657220 */ /* 0x000fe20000410000 */
[----:B------:R-:W-:Y:S02]  /*6ee0*/  LEA R234, P0, R109, R234, 0x2 ;  /* 0x000000ea6dea7211 */ /* 0x000fe400078010ff */
[-C--:B------:R-:W-:Y:S02]  /*6ef0*/  FSEL R9, R9, R92.reuse, P5 ;  /* 0x0000005c09097208 */ /* 0x080fe40002800000 */
[----:B------:R-:W-:Y:S02]  /*6f00*/  LEA.HI.X.SX32 R235, R109, R235, 0x2, P0 ;  /* 0x000000eb6deb7211 */ /* 0x000fe400000f16ff */
[----:B------:R-:W-:Y:S01]  /*6f10*/  FSETP.GE.FTZ.AND P0, PT, R104, RZ, PT ;  /* 0x000000ff6800720b */ /* 0x000fe20003f16000 */
[C---:B-1----:R-:W-:Y:S07]  /*6f20*/  HMMA.16816.F32.BF16 R12, R84.reuse, R88, R12 ;  /* 0x00000058540c723c */ /* 0x042fee000004180c */
[----:B------:R-:W-:Y:S01]  /*6f30*/  FMUL.FTZ R88, R102, R9 ;  /* 0x0000000966587220 */ /* 0x000fe20000410000 */
[----:B------:R-:W-:Y:S01]  /*6f40*/  HMMA.16816.F32.BF16 R16, R84, R90, R16 ;  /* 0x0000005a5410723c */ /* 0x000fe20000041810 */
[----:B------:R1:W5:Y:S11]  /*6f50*/  LDL R90, [R1] ;  /* 0x00000000015a7983 */ /* 0x0003760000100800 */
[----:B------:R-:W-:Y:S04]  /*6f60*/  @!UPT UIADD3 URZ, URZ, URZ, URZ ;  /* 0x0000003f3f3ff290 */ /* 0x000fe8000fffe03f */
[C---:B------:R-:W-:Y:S02]  /*6f70*/  FADD.FTZ R5, -R92.reuse, R13 ;  /* 0x0000000d5c057221 */ /* 0x040fe40000010100 */
[----:B------:R-:W-:Y:S03]  /*6f80*/  FADD.FTZ R8, -R92, R12 ;  /* 0x0000000c5c087221 */ /* 0x000fe60000010100 */
[-C--:B------:R-:W-:Y:S02]  /*6f90*/  FSEL R5, R5, R92.reuse, P3 ;  /* 0x0000005c05057208 */ /* 0x080fe40001800000 */
[-C--:B------:R-:W-:Y:S01]  /*6fa0*/  FSEL R8, R8, R92.reuse, P4 ;  /* 0x0000005c08087208 */ /* 0x080fe20002000000 */
[----:B------:R-:W-:Y:S01]  /*6fb0*/  FADD.FTZ R4, -R92, R16 ;  /* 0x000000105c047221 */ /* 0x000fe20000010100 */
[----:B------:R-:W-:Y:S01]  /*6fc0*/  FSETP.GE.FTZ.AND P4, PT, R99, RZ, PT ;  /* 0x000000ff6300720b */ /* 0x000fe20003f96000 */
[----:B------:R-:W-:Y:S01]  /*6fd0*/  FMUL.FTZ R87, R97, R5 ;  /* 0x0000000561577220 */ /* 0x000fe20000410000 */
[----:B------:R-:W-:Y:S01]  /*6fe0*/  FSETP.GE.FTZ.AND P3, PT, R98, RZ, PT ;  /* 0x000000ff6200720b */ /* 0x000fe20003f76000 */
[----:B------:R-:W-:Y:S01]  /*6ff0*/  FADD.FTZ R5, -R0, R7 ;  /* 0x0000000700057221 */ /* 0x000fe20000010100 */
[----:B------:R-:W-:Y:S01]  /*7000*/  FSEL R4, R4, R92, P2 ;  /* 0x0000005c04047208 */ /* 0x000fe20001000000 */
[----:B------:R-:W-:Y:S01]  /*7010*/  @P1 FADD.FTZ R92, -R92, R17 ;  /* 0x000000115c5c1221 */ /* 0x000fe20000010100 */
[----:B------:R-:W-:Y:S01]  /*7020*/  FSETP.GE.FTZ.AND P1, PT, R107, RZ, PT ;  /* 0x000000ff6b00720b */ /* 0x000fe20003f36000 */
[----:B------:R-:W-:Y:S01]  /*7030*/  FADD.FTZ R7, -R0, R11 ;  /* 0x0000000b00077221 */ /* 0x000fe20000010100 */
[----:B------:R-:W-:Y:S01]  /*7040*/  FSETP.GE.FTZ.AND P2, PT, R108, RZ, PT ;  /* 0x000000ff6c00720b */ /* 0x000fe20003f56000 */
[----:B------:R-:W-:Y:S01]  /*7050*/  FMUL.FTZ R86, R95, R4 ;  /* 0x000000045f567220 */ /* 0x000fe20000410000 */
[----:B------:R-:W-:Y:S01]  /*7060*/  FSEL R5, R5, R0, P1 ;  /* 0x0000000005057208 */ /* 0x000fe20000800000 */
[----:B------:R-:W-:Y:S01]  /*7070*/  FADD.FTZ R4, -R0, R10 ;  /* 0x0000000a00047221 */ /* 0x000fe20000010100 */
[----:B------:R-:W-:Y:S01]  /*7080*/  FSETP.GE.FTZ.AND P1, PT, R103, RZ, PT ;  /* 0x000000ff6700720b */ /* 0x000fe20003f36000 */
[----:B------:R-:W-:Y:S01]  /*7090*/  FMUL.FTZ R89, R100, R8 ;  /* 0x0000000864597220 */ /* 0x000fe20000410000 */
[-C--:B------:R-:W-:Y:S01]  /*70a0*/  FSEL R6, R6, R0.reuse, P2 ;  /* 0x0000000006067208 */ /* 0x080fe20001000000 */
[----:B------:R-:W-:Y:S01]  /*70b0*/  FMUL.FTZ R84, R107, R5 ;  /* 0x000000056b547220 */ /* 0x000fe20000410000 */
[----:B------:R-:W-:Y:S01]  /*70c0*/  FSEL R4, R4, R0, P0 ;  /* 0x0000000004047208 */ /* 0x000fe20000000000 */
[----:B------:R-:W-:Y:S01]  /*70d0*/  FADD.FTZ R5, -R0, R15 ;  /* 0x0000000f00057221 */ /* 0x000fe20000010100 */
[----:B------:R-:W-:Y:S01]  /*70e0*/  FSETP.GE.FTZ.AND P0, PT, R94, RZ, PT ;  /* 0x000000ff5e00720b */ /* 0x000fe20003f16000 */
[----:B------:R-:W-:Y:S01]  /*70f0*/  FMUL.FTZ R85, R108, R6 ;  /* 0x000000066c557220 */ /* 0x000fe20000410000 */
[----:B------:R-:W-:Y:S01]  /*7100*/  FSEL R7, R7, R0, P1 ;  /* 0x0000000007077208 */ /* 0x000fe20000800000 */
[----:B------:R-:W-:Y:S01]  /*7110*/  FADD.FTZ R6, -R0, R14 ;  /* 0x0000000e00067221 */ /* 0x000fe20000010100 */
[----:B------:R-:W-:Y:S01]  /*7120*/  PLOP3.LUT P1, PT, PT, PT, UP2, 0x80, 0x0 ;  /* 0x000000000000781c */ /* 0x000fe20003f2f028 */
[----:B------:R-:W-:Y:S01]  /*7130*/  FMUL.FTZ R17, R104, R4 ;  /* 0x0000000468117220 */ /* 0x000fe20000410000 */
[----:B------:R-:W-:Y:S01]  /*7140*/  FSETP.GE.FTZ.AND P2, PT, R96, RZ, PT ;  /* 0x000000ff6000720b */ /* 0x000fe20003f56000 */
[----:B------:R-:W-:Y:S01]  /*7150*/  FADD.FTZ R4, -R0, R18 ;  /* 0x0000001200047221 */ /* 0x000fe20000010100 */
[----:B------:R-:W-:Y:S01]  /*7160*/  FSEL R6, R6, R0, P4 ;  /* 0x0000000006067208 */ /* 0x000fe20002000000 */
[----:B------:R-:W-:Y:S01]  /*7170*/  FMUL.FTZ R92, R93, R92 ;  /* 0x0000005c5d5c7220 */ /* 0x000fe20000410000 */
[-C--:B------:R-:W-:Y:S01]  /*7180*/  FSEL R5, R5, R0.reuse, P3 ;  /* 0x0000000005057208 */ /* 0x080fe20001800000 */
[----:B------:R-:W-:Y:S01]  /*7190*/  FMUL.FTZ R16, R103, R7 ;  /* 0x0000000767107220 */ /* 0x000fe20000410000 */
[----:B------:R-:W-:Y:S01]  /*71a0*/  FSEL R4, R4, R0, P2 ;  /* 0x0000000004047208 */ /* 0x000fe20001000000 */
[----:B------:R-:W-:Y:S02]  /*71b0*/  @P0 FADD.FTZ R0, -R0, R19 ;  /* 0x0000001300000221 */ /* 0x000fe40000010100 */
[----:B------:R-:W-:Y:S02]  /*71c0*/  FMUL.FTZ R15, R99, R6 ;  /* 0x00000006630f7220 */ /* 0x000fe40000410000 */
[----:B------:R-:W-:Y:S02]  /*71d0*/  FMUL.FTZ R13, R98, R5 ;  /* 0x00000005620d7220 */ /* 0x000fe40000410000 */
[----:B------:R-:W-:Y:S02]  /*71e0*/  FMUL.FTZ R14, R96, R4 ;  /* 0x00000004600e7220 */ /* 0x000fe40000410000 */
[----:B------:R-:W-:Y:S01]  /*71f0*/  FMUL.FTZ R12, R94, R0 ;  /* 0x000000005e0c7220 */ /* 0x000fe20000410000 */
[----:B------:R-:W-:-:S05]  /*7200*/  @!P1 BRA `(.L_x_763) ;  /* 0x000005f000009947 */ /* 0x000fca0003800000 */
[----:B-1----:R-:W-:Y:S01]  /*7210*/  ISETP.GE.AND P4, PT, R244, c[0x0][0x220], PT ;  /* 0x00008800f4007a0c */ /* 0x002fe20003f86270 */
        /* <DEDUP_REMOVED lines=13> */
[----:B-----5:R-:W-:Y:S02]  /*72f0*/  ISETP.GE.AND P0, PT, R90, c[0x0][0x220], PT ;  /* 0x000088005a007a0c */ /* 0x020fe40003f06270 */
        /* <DEDUP_REMOVED lines=51> */
[CC--:B--2---:R-:W-:Y:S04]  /*7630*/  @!P3 LEA R8, P4, R0.reuse, R241.reuse, 0x1 ;  /* 0x000000f10008b211 */ /* 0x0c4fe800078808ff */
[CCC-:B------:R-:W-:Y:S02]  /*7640*/  @!P3 LEA.HI.X R9, R0.reuse, R242.reuse, R6.reuse, 0x1, P4 ;  /* 0x000000f20009b211 */ /* 0x1c0fe400020f0c06 */
[CC--:B------:R-:W-:Y:S03]  /*7650*/  @!P2 LEA R10, P4, R0.reuse, R241.reuse, 0x1 ;  /* 0x000000f1000aa211 */ /* 0x0c0fe600078808ff */
[----:B------:R-:W-:Y:S01]  /*7660*/  @!PT LDS RZ, [RZ] ;  /* 0x00000000fffff984 */ /* 0x000fe20000000800 */
[----:B------:R-:W-:Y:S01]  /*7670*/  @!PT LDS RZ, [RZ] ;  /* 0x00000000fffff984 */ /* 0x000fe20000000800 */
[----:B------:R-:W-:Y:S01]  /*7680*/  @!PT LDS RZ, [RZ] ;  /* 0x00000000fffff984 */ /* 0x000fe20000000800 */
[----:B------:R2:W-:Y:S01]  /*7690*/  @!P3 LDGSTS.E.BYPASS.LTC128B.128 [R238+0x3000], [R8.64+0x80] ;  /* 0x0300008008eebfae */ /* 0x0005e2000b901d44 */
[CC--:B------:R-:W-:Y:S03]  /*76a0*/  @!P2 LEA.HI.X R11, R0.reuse, R242.reuse, R6, 0x1, P4 ;  /* 0x000000f2000ba211 */ /* 0x0c0fe600020f0c06 */
        /* <DEDUP_REMOVED lines=21> */
.L_x_763:
        /* <DEDUP_REMOVED lines=22> */
[----:B------:R-:W4:Y:S01]  /*7960*/  LDSM.16.MT88.4 R84, [R0+0x14000] ;  /* 0x014000000054783b */ /* 0x000f220000004200 */
        /* <DEDUP_REMOVED lines=14> */
[----:B------:R-:W2:Y:S07]  /*7a50*/  LDSM.16.MT88.4 R84, [R0+0x10800] ;  /* 0x010800000054783b */ /* 0x000eae0000004200 */
[-C--:B-1----:R-:W-:Y:S08]  /*7a60*/  HMMA.16816.F32.BF16 R68, R4, R8.reuse, R68 ;  /* 0x000000080444723c */ /* 0x082ff00000041844 */
[C---:B------:R-:W-:Y:S08]  /*7a70*/  HMMA.16816.F32.BF16 R72, R12.reuse, R8, R72 ;  /* 0x000000080c48723c */ /* 0x040ff00000041848 */
[-C--:B------:R-:W-:Y:S01]  /*7a80*/  HMMA.16816.F32.BF16 R76, R12, R10.reuse, R76 ;  /* 0x0000000a0c4c723c */ /* 0x080fe2000004184c */
[----:B------:R-:W1:Y:S07]  /*7a90*/  LDSM.16.MT88.4 R12, [R220+0x2a800] ;  /* 0x02a80000dc0c783b */ /* 0x000e6e0000004200 */
[----:B------:R-:W-:Y:S01]  /*7aa0*/  HMMA.16816.F32.BF16 R80, R4, R10, R80 ;  /* 0x0000000a0450723c */ /* 0x000fe20000041850 */
[----:B------:R-:W3:Y:S06]  /*7ab0*/  LDSM.16.MT88.4 R4, [R0+0x12800] ;  /* 0x012800000004783b */ /* 0x000eec0000004200 */
[----:B------:R-:W4:Y:S01]  /*7ac0*/  LDSM.16.MT88.4 R8, [R0+0x14800] ;  /* 0x014800000008783b */ /* 0x000f220000004200 */
[-C--:B--2---:R-:W-:Y:S08]  /*7ad0*/  HMMA.16816.F32.BF16 R20, R16, R84.reuse, R20 ;  /* 0x000000541014723c */ /* 0x084ff00000041814 */
[C---:B-1----:R-:W-:Y:S08]  /*7ae0*/  HMMA.16816.F32.BF16 R24, R12.reuse, R84, R24 ;  /* 0x000000540c18723c */ /* 0x042ff00000041818 */
        /* <DEDUP_REMOVED lines=46> */
[----:B------:R-:W1:Y:S06]  /*7dd0*/  LDSM.16.MT88.4 R84, [R0+0x17800] ;  /* 0x017800000054783b */ /* 0x000e6c0000004200 */
[----:B------:R-:W-:Y:S01]  /*7de0*/  BAR.SYNC.DEFER_BLOCKING 0x0 ;  /* 0x0000000000007b1d */ /* 0x000fe20000010000 */
[-C--:B---3--:R-:W-:Y:S08]  /*7df0*/  HMMA.16816.F32.BF16 R36, R16, R4.reuse, R36 ;  /* 0x000000041024723c */ /* 0x088ff00000041824 */
[C---:B------:R-:W-:Y:S08]  /*7e00*/  HMMA.16816.F32.BF16 R40, R12.reuse, R4, R40 ;  /* 0x000000040c28723c */ /* 0x040ff00000041828 */
[-C--:B------:R-:W-:Y:S08]  /*7e10*/  HMMA.16816.F32.BF16 R44, R12, R6.reuse, R44 ;  /* 0x000000060c2c723c */ /* 0x080ff0000004182c */
[C---:B------:R-:W-:Y:S08]  /*7e20*/  HMMA.16816.F32.BF16 R48, R16.reuse, R6, R48 ;  /* 0x000000061030723c */ /* 0x040ff00000041830 */
[-C--:B----4-:R-:W-:Y:S08]  /*7e30*/  HMMA.16816.F32.BF16 R52, R16, R8.reuse, R52 ;  /* 0x000000081034723c */ /* 0x090ff00000041834 */
[C---:B------:R-:W-:Y:S08]  /*7e40*/  HMMA.16816.F32.BF16 R56, R12.reuse, R8, R56 ;  /* 0x000000080c38723c */ /* 0x040ff00000041838 */
[-C--:B------:R-:W-:Y:S08]  /*7e50*/  HMMA.16816.F32.BF16 R60, R12, R10.reuse, R60 ;  /* 0x0000000a0c3c723c */ /* 0x080ff0000004183c */
[C---:B------:R-:W-:Y:S08]  /*7e60*/  HMMA.16816.F32.BF16 R64, R16.reuse, R10, R64 ;  /* 0x0000000a1040723c */ /* 0x040ff00000041840 */
        /* <DEDUP_REMOVED lines=12> */
[----:B-----5:R-:W-:Y:S01]  /*7f30*/  ISETP.GE.AND P2, PT, R90, c[0x0][0x220], PT ;  /* 0x000088005a007a0c */ /* 0x020fe20003f46270 */
        /* <DEDUP_REMOVED lines=57> */
.L_x_764:
[----:B------:R-:W-:Y:S01]  /*82d0*/  LDSM.16.M88.4 R128, [R227] ;  /* 0x00000000e380783b */ /* 0x000fe20000000200 */
[----:B------:R-:W-:Y:S02]  /*82e0*/  @UP2 UIADD3 UR10, UP0, UR8, -0x100, URZ ;  /* 0xffffff00080a2890 */ /* 0x000fe4000ff1e03f */
[----:B------:R-:W-:Y:S01]  /*82f0*/  UISETP.GT.AND UP1, UPT, UR6, UR13, UPT ;  /* 0x0000000d0600728c */ /* 0x000fe2000bf24270 */
[----:B------:R-:W2:Y:S01]  /*8300*/  LDSM.16.MT88.4 R16, [R0+0x18000] ;  /* 0x018000000010783b */ /* 0x000ea20000004200 */
[----:B------:R-:W-:Y:S03]  /*8310*/  @UP2 UIADD3.X UR7, UR9, -0x1, URZ, UP0, !UPT ;  /* 0xffffffff09072890 */ /* 0x000fe600087fe43f */
[----:B------:R-:W3:Y:S01]  /*8320*/  LDSM.16.M88.4 R124, [R227+0x1000] ;  /* 0x00100000e37c783b */ /* 0x000ee20000000200 */
[----:B------:R-:W-:Y:S03]  /*8330*/  @UP2 UMOV UR8, UR10 ;  /* 0x0000000a00082c82 */ /* 0x000fe60008000000 */
[----:B------:R-:W4:Y:S01]  /*8340*/  LDSM.16.MT88.4 R96, [R0+0x1a000] ;  /* 0x01a000000060783b */ /* 0x000f220000004200 */
[----:B------:R-:W-:Y:S02]  /*8350*/  @UP2 UMOV UR9, UR7 ;  /* 0x0000000700092c82 */ /* 0x000fe40008000000 */
[----:B------:R-:W-:Y:S01]  /*8360*/  ULOP3.LUT UR7, UR6, 0x1, URZ, 0xc0, !UPT ;  /* 0x0000000106077892 */ /* 0x000fe2000f8ec03f */
[----:B------:R-:W1:Y:S01]  /*8370*/  LDSM.16.MT88.4 R112, [R0+0x1c000] ;  /* 0x01c000000070783b */ /* 0x000e620000004200 */
[----:B------:R-:W-:Y:S02]  /*8380*/  UIADD3 UR6, UR6, -0x1, URZ ;  /* 0xffffffff06067890 */ /* 0x000fe4000fffe03f */
[----:B------:R-:W-:Y:S01]  /*8390*/  UISETP.NE.U32.AND UP0, UPT, UR7, 0x1, UPT ;  /* 0x000000010700788c */ /* 0x000fe2000bf05070 */
        /* <DEDUP_REMOVED lines=10> */
[C---:B-----5:R-:W-:Y:S08]  /*8440*/  HMMA.16816.F32.BF16 R88, R124.reuse, R96, RZ ;  /* 0x000000607c58723c */ /* 0x060ff000000418ff */
        /* <DEDUP_REMOVED lines=61> */
[C---:B------:R-:W-:Y:S07]  /*8820*/  HMMA.16816.F32.BF16 R88, R212.reuse, R196, R88 ;  /* 0x000000c4d458723c */ /* 0x040fee0000041858 */
[CC--:B------:R-:W-:Y:S01]  /*8830*/  LEA R196, P2, R239.reuse, R234.reuse, 0x2 ;  /* 0x000000eaefc47211 */ /* 0x0c0fe200078410ff */
[-C--:B------:R-:W-:Y:S01]  /*8840*/  HMMA.16816.F32.BF16 R92, R212, R198.reuse, R92 ;  /* 0x000000c6d45c723c */ /* 0x080fe2000004185c */
[----:B-1----:R1:W3:Y:S03]  /*8850*/  LDL R0, [R1+0x8] ;  /* 0x0000080001007983 */ /* 0x0022e60000100800 */
[----:B------:R-:W-:Y:S04]  /*8860*/  IMAD.MOV.U32 R197, RZ, RZ, 0x4 ;  /* 0x00000004ffc57424 */ /* 0x000fe800078e00ff */
[C---:B------:R-:W-:Y:S07]  /*8870*/  HMMA.16816.F32.BF16 R96, R200.reuse, R198, R96 ;  /* 0x000000c6c860723c */ /* 0x040fee0000041860 */
[----:B------:R-:W-:Y:S01]  /*8880*/  @P1 IMAD.WIDE R198, R246, R197, UR8 ;  /* 0x00000008f6c61e25 */ /* 0x000fe2000f8e02c5 */
[-C--:B----4-:R-:W-:Y:S04]  /*8890*/  HMMA.16816.F32.BF16 R100, R200, R208.reuse, R100 ;  /* 0x000000d0c864723c */ /* 0x090fe80000041864 */
[-C--:B------:R-:W-:Y:S04]  /*88a0*/  LEA.HI.X.SX32 R197, R239, R235.reuse, 0x2, P2 ;  /* 0x000000ebefc57211 */ /* 0x080fe800010f16ff */
[C---:B------:R-:W-:Y:S01]  /*88b0*/  HMMA.16816.F32.BF16 R104, R212.reuse, R208, R104 ;  /* 0x000000d0d468723c */ /* 0x040fe20000041868 */
[----:B------:R1:W4:Y:S06]  /*88c0*/  LDL R208, [R1+0x4] ;  /* 0x0000040001d07983 */ /* 0x00032c0000100800 */
        /* <DEDUP_REMOVED lines=12> */
[----:B------:R-:W-:Y:S02]  /*8990*/  IMAD R210, R210, 0x28, RZ ;  /* 0x00000028d2d27824 */ /* 0x000fe400078e02ff */
[-C--:B------:R-:W-:Y:S01]  /*89a0*/  HMMA.16816.F32.BF16 R124, R212, R206.reuse, R124 ;  /* 0x000000ced47c723c */ /* 0x080fe2000004187c */
[----:B------:R-:W-:Y:S03]  /*89b0*/  IMAD.MOV.U32 R204, RZ, RZ, c[0x0][0x22c] ;  /* 0x00008b00ffcc7624 */ /* 0x000fe600078e00ff */
[----:B------:R-:W-:Y:S02]  /*89c0*/  IMAD.MOV.U32 R205, RZ, RZ, c[0x0][0x22c] ;  /* 0x00008b00ffcd7624 */ /* 0x000fe400078e00ff */
[----:B------:R-:W-:Y:S02]  /*89d0*/  IMAD R204, R204, c[0x0][0x1c0], RZ ;  /* 0x00007000cccc7a24 */ /* 0x000fe400078e02ff */
[----:B------:R-:W-:Y:S04]  /*89e0*/  HMMA.16816.F32.BF16 R128, R200, R206, R128 ;  /* 0x000000cec880723c */ /* 0x000fe80000041880 */
[----:B------:R-:W-:Y:S02]  /*89f0*/  IMAD R204, R204, 0x18, RZ ;  /* 0x00000018cccc7824 */ /* 0x000fe400078e02ff */
[----:B------:R-:W-:Y:S06]  /*8a00*/  IMAD R205, R205, c[0x0][0x1c0], RZ ;  /* 0x00007000cdcd7a24 */ /* 0x000fec00078e02ff */
[----:B------:R-:W-:Y:S01]  /*8a10*/  IMAD R205, R205, 0x38, RZ ;  /* 0x00000038cdcd7824 */ /* 0x000fe200078e02ff */
[----:B---3--:R2:W3:Y:S04]  /*8a20*/  @P1 LDG.E R0, [R198.64+0x20] ;  /* 0x00002004c6001981 */ /* 0x0084e8000c1e1900 */
[----:B----4-:R2:W4:Y:S04]  /*8a30*/  @P1 LDG.E R208, [R198.64] ;  /* 0x00000004c6d01981 */ /* 0x010528000c1e1900 */
[----:B------:R-:W-:Y:S04]  /*8a40*/  RED.E.ADD.F32.FTZ.RN.STRONG.GPU [R234.64], R4 ;  /* 0x00000004ea00798e */ /* 0x000fe8000c10e784 */
[----:B------:R-:W-:Y:S01]  /*8a50*/  RED.E.ADD.F32.FTZ.RN.STRONG.GPU [R196.64], R5 ;  /* 0x00000005c400798e */ /* 0x000fe2000c10e784 */
[CC--:B--2---:R-:W-:Y:S04]  /*8a60*/  LEA R198, P0, R209.reuse, R234.reuse, 0x2 ;  /* 0x000000ead1c67211 */ /* 0x0c4fe800078010ff */
[-C--:B------:R-:W-:Y:S02]  /*8a70*/  LEA.HI.X.SX32 R199, R209, R235.reuse, 0x2, P0 ;  /* 0x000000ebd1c77211 */ /* 0x080fe400000f16ff */
[CC--:B------:R-:W-:Y:S03]  /*8a80*/  LEA R200, P0, R211.reuse, R234.reuse, 0x2 ;  /* 0x000000ead3c87211 */ /* 0x0c0fe600078010ff */
[----:B------:R2:W-:Y:S01]  /*8a90*/  RED.E.ADD.F32.FTZ.RN.STRONG.GPU [R198.64], R6 ;  /* 0x00000006c600798e */ /* 0x0005e2000c10e784 */
[-C--:B------:R-:W-:Y:S01]  /*8aa0*/  LEA.HI.X.SX32 R201, R211, R235.reuse, 0x2, P0 ;  /* 0x000000ebd3c97211 */ /* 0x080fe200000f16ff */
[----:B------:R-:W-:Y:S04]  /*8ab0*/  IMAD.MOV.U32 R211, RZ, RZ, c[0x0][0x22c] ;  /* 0x00008b00ffd37624 */ /* 0x000fe800078e00ff */
[----:B------:R-:W-:Y:S04]  /*8ac0*/  IMAD R211, R211, c[0x0][0x1c0], RZ ;  /* 0x00007000d3d37a24 */ /* 0x000fe800078e02ff */
[----:B------:R-:W-:Y:S01]  /*8ad0*/  IMAD.SHL.U32 R211, R211, 0x10, RZ ;  /* 0x00000010d3d37824 */ /* 0x000fe200078e00ff */
[CC--:B--2---:R-:W-:Y:S02]  /*8ae0*/  LEA R198, P2, R210.reuse, R234.reuse, 0x2 ;  /* 0x000000ead2c67211 */ /* 0x0c4fe400078410ff */
[CC--:B------:R-:W-:Y:S02]  /*8af0*/  LEA R6, P0, R205.reuse, R234.reuse, 0x2 ;  /* 0x000000eacd067211 */ /* 0x0c0fe400078010ff */
[-C--:B------:R-:W-:Y:S01]  /*8b00*/  LEA.HI.X.SX32 R199, R210, R235.reuse, 0x2, P2 ;  /* 0x000000ebd2c77211 */ /* 0x080fe200010f16ff */
[----:B---3--:R2:W-:Y:S04]  /*8b10*/  @P1 STL [R1+0x8], R0 ;  /* 0x0000080001001387 */ /* 0x0085e80000100800 */
[----:B--2---:R-:W2:Y:S04]  /*8b20*/  LDL R0, [R1+0x2c] ;  /* 0x00002c0001007983 */ /* 0x004ea80000100800 */
[----:B----4-:R3:W-:Y:S01]  /*8b30*/  @P1 STL [R1+0x4], R208 ;  /* 0x000004d001001387 */ /* 0x0107e20000100800 */
[CC--:B------:R-:W-:Y:S04]  /*8b40*/  LEA R202, P1, R204.reuse, R234.reuse, 0x2 ;  /* 0x000000eaccca7211 */ /* 0x0c0fe800078210ff */
[-C--:B------:R-:W-:Y:S02]  /*8b50*/  LEA.HI.X.SX32 R203, R204, R235.reuse, 0x2, P1 ;  /* 0x000000ebcccb7211 */ /* 0x080fe400008f16ff */
[----:B------:R-:W4:Y:S04]  /*8b60*/  LDL R204, [R1+0x48] ;  /* 0x0000480001cc7983 */ /* 0x000f280000100800 */
[----:B------:R1:W-:Y:S04]  /*8b70*/  RED.E.ADD.F32.FTZ.RN.STRONG.GPU [R202.64], R7 ;  /* 0x00000007ca00798e */ /* 0x0003e8000c10e784 */
[----:B------:R-:W-:Y:S04]  /*8b80*/  RED.E.ADD.F32.FTZ.RN.STRONG.GPU [R200.64], R8 ;  /* 0x00000008c800798e */ /* 0x000fe8000c10e784 */
[----:B------:R1:W-:Y:S01]  /*8b90*/  RED.E.ADD.F32.FTZ.RN.STRONG.GPU [R198.64], R9 ;  /* 0x00000009c600798e */ /* 0x0003e2000c10e784 */
[----:B---3--:R-:W-:Y:S04]  /*8ba0*/  IMAD.MOV.U32 R208, RZ, RZ, c[0x0][0x22c] ;  /* 0x00008b00ffd07624 */ /* 0x008fe800078e00ff */
[----:B------:R-:W-:Y:S04]  /*8bb0*/  IMAD R208, R208, c[0x0][0x1c0], RZ ;  /* 0x00007000d0d07a24 */ /* 0x000fe800078e02ff */
[----:B------:R-:W-:Y:S05]  /*8bc0*/  IMAD R208, R208, 0x30, RZ ;  /* 0x00000030d0d07824 */ /* 0x000fea00078e02ff */
[CC--:B------:R-:W-:Y:S02]  /*8bd0*/  LEA R4, P1, R208.reuse, R234.reuse, 0x2 ;  /* 0x000000ead0047211 */ /* 0x0c0fe400078210ff */
[-C--:B-1----:R-:W-:Y:S02]  /*8be0*/  LEA.HI.X.SX32 R7, R205, R235.reuse, 0x2, P0 ;  /* 0x000000ebcd077211 */ /* 0x082fe400000f16ff */
[-C--:B------:R-:W-:Y:S01]  /*8bf0*/  LEA.HI.X.SX32 R5, R208, R235.reuse, 0x2, P1 ;  /* 0x000000ebd0057211 */ /* 0x080fe200008f16ff */
[----:B------:R-:W-:Y:S01]  /*8c00*/  IMAD.MOV.U32 R208, RZ, RZ, c[0x0][0x22c] ;  /* 0x00008b00ffd07624 */ /* 0x000fe200078e00ff */
[----:B------:R-:W-:Y:S01]  /*8c10*/  IADD3 R205, R211, 0x20, RZ ;  /* 0x00000020d3cd7810 */ /* 0x000fe20007ffe0ff */
[----:B------:R-:W-:Y:S01]  /*8c20*/  IMAD.MOV.U32 R211, RZ, RZ, c[0x0][0x22c] ;  /* 0x00008b00ffd37624 */ /* 0x000fe200078e00ff */
[----:B------:R-:W3:Y:S01]  /*8c30*/  LDL R199, [R1+0x28] ;  /* 0x0000280001c77983 */ /* 0x000ee20000100800 */
[----:B------:R-:W-:Y:S02]  /*8c40*/  IMAD R208, R208, c[0x0][0x1c0], RZ ;  /* 0x00007000d0d07a24 */ /* 0x000fe400078e02ff */
[----:B------:R-:W-:Y:S01]  /*8c50*/  IMAD R211, R211, c[0x0][0x1c0], RZ ;  /* 0x00007000d3d37a24 */ /* 0x000fe200078e02ff */
[----:B------:R1:W-:Y:S01]  /*8c60*/  RED.E.ADD.F32.FTZ.RN.STRONG.GPU [R4.64], R10 ;  /* 0x0000000a0400798e */ /* 0x0003e2000c10e784 */
[----:B------:R-:W-:Y:S02]  /*8c70*/  IMAD.SHL.U32 R208, R208, 0x10, RZ ;  /* 0x00000010d0d07824 */ /* 0x000fe400078e00ff */
[----:B------:R-:W-:Y:S01]  /*8c80*/  IMAD.SHL.U32 R211, R211, 0x10, RZ ;  /* 0x00000010d3d37824 */ /* 0x000fe200078e00ff */
[----:B------:R1:W-:Y:S02]  /*8c90*/  RED.E.ADD.F32.FTZ.RN.STRONG.GPU [R6.64], R11 ;  /* 0x0000000b0600798e */ /* 0x0003e4000c10e784 */
[C---:B------:R-:W-:Y:S02]  /*8ca0*/  IADD3 R210, R208.reuse, 0x20, RZ ;  /* 0x00000020d0d27810 */ /* 0x040fe40007ffe0ff */
[----:B------:R-:W-:Y:S03]  /*8cb0*/  RED.E.ADD.F32.FTZ.RN.STRONG.GPU [R234.64+0x80], R16 ;  /* 0x00008010ea00798e */ /* 0x000fe6000c10e784 */
[----:B------:R-:W-:Y:S01]  /*8cc0*/  IMAD.IADD R210, R239, 0x1, R210 ;  /* 0x00000001efd27824 */ /* 0x000fe200078e02d2 */
[----:B------:R-:W-:Y:S04]  /*8cd0*/  RED.E.ADD.F32.FTZ.RN.STRONG.GPU [R196.64+0x80], R17 ;  /* 0x00008011c400798e */ /* 0x000fe8000c10e784 */
[----:B------:R-:W3:Y:S01]  /*8ce0*/  LDL R198, [R1+0x44] ;  /* 0x0000440001c67983 */ /* 0x000ee20000100800 */
[CC--:B-1----:R-:W-:Y:S04]  /*8cf0*/  LEA R4, P0, R205.reuse, R234.reuse, 0x2 ;  /* 0x000000eacd047211 */ /* 0x0c2fe800078010ff */
[-C--:B------:R-:W-:Y:S02]  /*8d00*/  LEA.HI.X.SX32 R5, R205, R235.reuse, 0x2, P0 ;  /* 0x000000ebcd057211 */ /* 0x080fe400000f16ff */
[C---:B------:R-:W-:Y:S02]  /*8d10*/  IADD3 R205, R208.reuse, 0x20, RZ ;  /* 0x00000020d0cd7810 */ /* 0x040fe40007ffe0ff */
[----:B------:R-:W-:Y:S01]  /*8d20*/  IADD3 R208, R208, 0x20, RZ ;  /* 0x00000020d0d07810 */ /* 0x000fe20007ffe0ff */
[----:B------:R-:W-:Y:S01]  /*8d30*/  RED.E.ADD.F32.FTZ.RN.STRONG.GPU [R4.64], R18 ;  /* 0x000000120400798e */ /* 0x000fe2000c10e784 */
[CC--:B------:R-:W-:Y:S01]  /*8d40*/  LEA R6, P1, R210.reuse, R234.reuse, 0x2 ;  /* 0x000000ead2067211 */ /* 0x0c0fe200078210ff */
[C---:B------:R-:W-:Y:S02]  /*8d50*/  IMAD.IADD R205, R239.reuse, 0x1, R205 ;  /* 0x00000001efcd7824 */ /* 0x040fe400078e02cd */
[C---:B------:R-:W-:Y:S01]  /*8d60*/  IMAD.IADD R208, R239.reuse, 0x1, R208 ;  /* 0x00000001efd07824 */ /* 0x040fe200078e02d0 */
[-C--:B------:R-:W-:Y:S01]  /*8d70*/  LEA.HI.X.SX32 R7, R210, R235.reuse, 0x2, P1 ;  /* 0x000000ebd2077211 */ /* 0x080fe200008f16ff */
[C---:B------:R-:W-:Y:S02]  /*8d80*/  IMAD.IADD R205, R239.reuse, 0x1, R205 ;  /* 0x00000001efcd7824 */ /* 0x040fe400078e02cd */
[C---:B------:R-:W-:Y:S02]  /*8d90*/  IMAD.IADD R208, R239.reuse, 0x1, R208 ;  /* 0x00000001efd07824 */ /* 0x040fe400078e02d0 */
[----:B------:R-:W-:Y:S01]  /*8da0*/  IMAD.IADD R205, R239, 0x1, R205 ;  /* 0x00000001efcd7824 */ /* 0x000fe200078e02cd */
[----:B------:R-:W-:Y:S02]  /*8db0*/  RED.E.ADD.F32.FTZ.RN.STRONG.GPU [R6.64], R19 ;  /* 0x000000130600798e */ /* 0x000fe4000c10e784 */
[CC--:B------:R-:W-:Y:S02]  /*8dc0*/  LEA R10, P0, R208.reuse, R234.reuse, 0x2 ;  /* 0x000000ead00a7211 */ /* 0x0c0fe400078010ff */
[CC--:B------:R-:W-:Y:S02]  /*8dd0*/  LEA R8, P2, R205.reuse, R234.reuse, 0x2 ;  /* 0x000000eacd087211 */ /* 0x0c0fe400078410ff */
[-C--:B------:R-:W-:Y:S01]  /*8de0*/  LEA.HI.X.SX32 R11, R208, R235.reuse, 0x2, P0 ;  /* 0x000000ebd00b7211 */ /* 0x080fe200000f16ff */
[----:B------:R-:W-:Y:S01]  /*8df0*/  IMAD.MOV.U32 R208, RZ, RZ, c[0x0][0x22c] ;  /* 0x00008b00ffd07624 */ /* 0x000fe200078e00ff */
[-C--:B------:R-:W-:Y:S03]  /*8e00*/  LEA.HI.X.SX32 R9, R205, R235.reuse, 0x2, P2 ;  /* 0x000000ebcd097211 */ /* 0x080fe600010f16ff */
[----:B------:R1:W-:Y:S01]  /*8e10*/  RED.E.ADD.F32.FTZ.RN.STRONG.GPU [R10.64], R12 ;  /* 0x0000000c0a00798e */ /* 0x0003e2000c10e784 */
[----:B------:R-:W-:Y:S03]  /*8e20*/  IMAD R208, R208, c[0x0][0x1c0], RZ ;  /* 0x00007000d0d07a24 */ /* 0x000fe600078e02ff */
[----:B------:R1:W-:Y:S01]  /*8e30*/  RED.E.ADD.F32.FTZ.RN.STRONG.GPU [R8.64], R13 ;  /* 0x0000000d0800798e */ /* 0x0003e2000c10e784 */
[----:B------:R-:W-:Y:S05]  /*8e40*/  IMAD.SHL.U32 R208, R208, 0x10, RZ ;  /* 0x00000010d0d07824 */ /* 0x000fea00078e00ff */
[C---:B------:R-:W-:Y:S02]  /*8e50*/  IADD3 R202, R208.reuse, 0x40, RZ ;  /* 0x00000040d0ca7810 */ /* 0x040fe40007ffe0ff */
[C---:B------:R-:W-:Y:S02]  /*8e60*/  IADD3 R201, R208.reuse, 0x40, RZ ;  /* 0x00000040d0c97810 */ /* 0x040fe40007ffe0ff */
        /* <DEDUP_REMOVED lines=8> */
[----:B-1----:R-:W-:Y:S01]  /*8ef0*/  IADD3 R12, R211, 0x60, RZ ;  /* 0x00000060d30c7810 */ /* 0x002fe20007ffe0ff */
[----:B------:R-:W-:Y:S01]  /*8f00*/  IMAD R208, R208, c[0x0][0x1c0], RZ ;  /* 0x00007000d0d07a24 */ /* 0x000fe200078e02ff */
[----:B------:R-:W3:Y:S02]  /*8f10*/  LDL R13, [R1+0x20] ;  /* 0x00002000010d7983 */ /* 0x000ee40000100800 */
[-C--:B------:R-:W-:Y:S01]  /*8f20*/  LEA R8, P2, R200, R234.reuse, 0x2 ;  /* 0x000000eac8087211 */ /* 0x080fe200078410ff */
[----:B------:R-:W-:Y:S02]  /*8f30*/  IMAD.SHL.U32 R208, R208, 0x10, RZ ;  /* 0x00000010d0d07824 */ /* 0x000fe400078e00ff */
[----:B------:R-:W-:Y:S01]  /*8f40*/  IMAD.MOV.U32 R211, RZ, RZ, c[0x0][0x22c] ;  /* 0x00008b00ffd37624 */ /* 0x000fe200078e00ff */
[-C--:B------:R-:W-:Y:S02]  /*8f50*/  LEA.HI.X.SX32 R9, R200, R235.reuse, 0x2, P2 ;  /* 0x000000ebc8097211 */ /* 0x080fe400010f16ff */
[C---:B------:R-:W-:Y:S01]  /*8f60*/  IADD3 R17, R208.reuse, 0x60, RZ ;  /* 0x00000060d0117810 */ /* 0x040fe20007ffe0ff */
[----:B------:R-:W-:Y:S01]  /*8f70*/  IMAD R211, R211, c[0x0][0x1c0], RZ ;  /* 0x00007000d3d37a24 */ /* 0x000fe200078e02ff */
[----:B------:R-:W-:Y:S03]  /*8f80*/  IADD3 R16, R208, 0x60, RZ ;  /* 0x00000060d0107810 */ /* 0x000fe60007ffe0ff */
[C---:B------:R-:W-:Y:S02]  /*8f90*/  IMAD.IADD R17, R239.reuse, 0x1, R17 ;  /* 0x00000001ef117824 */ /* 0x040fe400078e0211 */
[----:B------:R-:W-:Y:S02]  /*8fa0*/  IMAD.IADD R16, R239, 0x1, R16 ;  /* 0x00000001ef107824 */ /* 0x000fe400078e0210 */
[----:B------:R-:W-:Y:S02]  /*8fb0*/  IMAD.SHL.U32 R211, R211, 0x10, RZ ;  /* 0x00000010d3d37824 */ /* 0x000fe400078e00ff */
[----:B------:R-:W-:Y:S01]  /*8fc0*/  IMAD.IADD R16, R239, 0x1, R16 ;  /* 0x00000001ef107824 */ /* 0x000fe200078e0210 */
[CC--:B--2---:R-:W-:Y:S04]  /*8fd0*/  LEA R4, P1, R0.reuse, R234.reuse, 0x2 ;  /* 0x000000ea00047211 */ /* 0x0c4fe800078210ff */
[-C--:B------:R-:W-:Y:S01]  /*8fe0*/  LEA.HI.X.SX32 R5, R0, R235.reuse, 0x2, P1 ;  /* 0x000000eb00057211 */ /* 0x080fe200008f16ff */
[----:B------:R-:W-:Y:S04]  /*8ff0*/  IMAD.MOV.U32 R0, RZ, RZ, c[0x0][0x22c] ;  /* 0x00008b00ff007624 */ /* 0x000fe800078e00ff */
[----:B------:R1:W-:Y:S01]  /*9000*/  RED.E.ADD.F32.FTZ.RN.STRONG.GPU [R4.64], R14 ;  /* 0x0000000e0400798e */ /* 0x0003e2000c10e784 */
[----:B------:R-:W-:Y:S01]  /*9010*/  IMAD R0, R0, c[0x0][0x1c0], RZ ;  /* 0x0000700000007a24 */ /* 0x000fe200078e02ff */
[-C--:B----4-:R-:W-:Y:S03]  /*9020*/  LEA R6, P0, R204, R234.reuse, 0x2 ;  /* 0x000000eacc067211 */ /* 0x090fe600078010ff */
[----:B------:R-:W-:Y:S01]  /*9030*/  IMAD.SHL.U32 R0, R0, 0x10, RZ ;  /* 0x0000001000007824 */ /* 0x000fe200078e00ff */
[-C--:B------:R-:W-:Y:S04]  /*9040*/  LEA.HI.X.SX32 R7, R204, R235.reuse, 0x2, P0 ;  /* 0x000000ebcc077211 */ /* 0x080fe800000f16ff */
[----:B------:R-:W-:Y:S01]  /*9050*/  IADD3 R0, R0, 0x40, RZ ;  /* 0x0000004000007810 */ /* 0x000fe20007ffe0ff */
[----:B------:R2:W-:Y:S04]  /*9060*/  RED.E.ADD.F32.FTZ.RN.STRONG.GPU [R6.64], R15 ;  /* 0x0000000f0600798e */ /* 0x0005e8000c10e784 */
[----:B------:R-:W-:Y:S04]  /*9070*/  RED.E.ADD.F32.FTZ.RN.STRONG.GPU [R234.64+0x100], R84 ;  /* 0x00010054ea00798e */ /* 0x000fe8000c10e784 */
[----:B------:R-:W-:Y:S01]  /*9080*/  RED.E.ADD.F32.FTZ.RN.STRONG.GPU [R196.64+0x100], R85 ;  /* 0x00010055c400798e */ /* 0x000fe2000c10e784 */
[CC--:B-1----:R-:W-:Y:S03]  /*9090*/  LEA R4, P0, R0.reuse, R234.reuse, 0x2 ;  /* 0x000000ea00047211 */ /* 0x0c2fe600078010ff */
[----:B------:R-:W4:Y:S01]  /*90a0*/  LDL R14, [R1+0x40] ;  /* 0x00004000010e7983 */ /* 0x000f220000100800 */
[-C--:B------:R-:W-:Y:S03]  /*90b0*/  LEA.HI.X.SX32 R5, R0, R235.reuse, 0x2, P0 ;  /* 0x000000eb00057211 */ /* 0x080fe600000f16ff */
[----:B------:R-:W4:Y:S01]  /*90c0*/  LDL R0, [R1+0x24] ;  /* 0x0000240001007983 */ /* 0x000f220000100800 */
[CC--:B------:R-:W-:Y:S03]  /*90d0*/  LEA R10, P0, R201.reuse, R234.reuse, 0x2 ;  /* 0x000000eac90a7211 */ /* 0x0c0fe600078010ff */
[----:B------:R3:W-:Y:S01]  /*90e0*/  RED.E.ADD.F32.FTZ.RN.STRONG.GPU [R4.64], R86 ;  /* 0x000000560400798e */ /* 0x0007e2000c10e784 */
[CC--:B--2---:R-:W-:Y:S02]  /*90f0*/  LEA R6, P1, R202.reuse, R234.reuse, 0x2 ;  /* 0x000000eaca067211 */ /* 0x0c4fe400078210ff */
[-C--:B------:R-:W-:Y:S02]  /*9100*/  LEA.HI.X.SX32 R11, R201, R235.reuse, 0x2, P0 ;  /* 0x000000ebc90b7211 */ /* 0x080fe400000f16ff */
[-C--:B------:R-:W-:Y:S02]  /*9110*/  LEA.HI.X.SX32 R7, R202, R235.reuse, 0x2, P1 ;  /* 0x000000ebca077211 */ /* 0x080fe400008f16ff */
[----:B------:R-:W-:Y:S01]  /*9120*/  IADD3 R15, R208, 0x60, RZ ;  /* 0x00000060d00f7810 */ /* 0x000fe20007ffe0ff */
[----:B------:R-:W-:Y:S02]  /*9130*/  IMAD.MOV.U32 R208, RZ, RZ, c[0x0][0x22c] ;  /* 0x00008b00ffd07624 */ /* 0x000fe400078e00ff */
[----:B------:R1:W-:Y:S02]  /*9140*/  RED.E.ADD.F32.FTZ.RN.STRONG.GPU [R6.64], R87 ;  /* 0x000000570600798e */ /* 0x0003e4000c10e784 */
[C---:B------:R-:W-:Y:S02]  /*9150*/  IMAD.IADD R15, R239.reuse, 0x1, R15 ;  /* 0x00000001ef0f7824 */ /* 0x040fe400078e020f */
[----:B------:R-:W-:Y:S01]  /*9160*/  RED.E.ADD.F32.FTZ.RN.STRONG.GPU [R10.64], R88 ;  /* 0x000000580a00798e */ /* 0x000fe2000c10e784 */
[----:B------:R-:W-:Y:S02]  /*9170*/  IMAD R208, R208, c[0x0][0x1c0], RZ ;  /* 0x00007000d0d07a24 */ /* 0x000fe400078e02ff */
[C---:B------:R-:W-:Y:S01]  /*9180*/  IMAD.IADD R15, R239.reuse, 0x1, R15 ;  /* 0x00000001ef0f7824 */ /* 0x040fe200078e020f */
[----:B------:R2:W-:Y:S01]  /*9190*/  RED.E.ADD.F32.FTZ.RN.STRONG.GPU [R8.64], R89 ;  /* 0x000000590800798e */ /* 0x0005e2000c10e784 */
[----:B------:R-:W-:Y:S02]  /*91a0*/  IMAD.SHL.U32 R208, R208, 0x10, RZ ;  /* 0x00000010d0d07824 */ /* 0x000fe400078e00ff */
[----:B------:R-:W-:Y:S01]  /*91b0*/  IMAD.IADD R15, R239, 0x1, R15 ;  /* 0x00000001ef0f7824 */ /* 0x000fe200078e020f */
[----:B------:R-:W-:Y:S01]  /*91c0*/  LDSM.16.MT88.4 R84, [R2+0x4000] ;  /* 0x004000000254783b */ /* 0x000fe20000004200 */
[CC--:B---3--:R-:W-:Y:S04]  /*91d0*/  LEA R4, P1, R199.reuse, R234.reuse, 0x2 ;  /* 0x000000eac7047211 */ /* 0x0c8fe800078210ff */
[-C--:B------:R-:W-:Y:S05]  /*91e0*/  LEA.HI.X.SX32 R5, R199, R235.reuse, 0x2, P1 ;  /* 0x000000ebc7057211 */ /* 0x080fea00008f16ff */
[----:B------:R3:W-:Y:S01]  /*91f0*/  RED.E.ADD.F32.FTZ.RN.STRONG.GPU [R4.64], R90 ;  /* 0x0000005a0400798e */ /* 0x0007e2000c10e784 */
[CC--:B-1----:R-:W-:Y:S04]  /*9200*/  LEA R6, P0, R198.reuse, R234.reuse, 0x2 ;  /* 0x000000eac6067211 */ /* 0x0c2fe800078010ff */
        /* <DEDUP_REMOVED lines=9> */
[C---:B------:R-:W-:Y:S01]  /*92a0*/  IMAD.IADD R15, R239.reuse, 0x1, R15 ;  /* 0x00000001ef0f7824 */ /* 0x040fe200078e020f */
[CC--:B---3--:R-:W-:Y:S03]  /*92b0*/  LEA R4, P0, R12.reuse, R234.reuse, 0x2 ;  /* 0x000000ea0c047211 */ /* 0x0c8fe600078010ff */
[----:B------:R-:W-:Y:S01]  /*92c0*/  IMAD.IADD R15, R239, 0x1, R15 ;  /* 0x00000001ef0f7824 */ /* 0x000fe200078e020f */
[-C--:B------:R-:W-:Y:S02]  /*92d0*/  LEA.HI.X.SX32 R5, R12, R235.reuse, 0x2, P0 ;  /* 0x000000eb0c057211 */ /* 0x080fe400000f16ff */
[CC--:B------:R-:W-:Y:S01]  /*92e0*/  LEA R10, P0, R16.reuse, R234.reuse, 0x2 ;  /* 0x000000ea100a7211 */ /* 0x0c0fe200078010ff */
[----:B------:R-:W2:Y:S01]  /*92f0*/  LDL R12, [R1+0x3c] ;  /* 0x00003c00010c7983 */ /* 0x000ea20000100800 */
[CC--:B-1----:R-:W-:Y:S03]  /*9300*/  LEA R6, P1, R17.reuse, R234.reuse, 0x2 ;  /* 0x000000ea11067211 */ /* 0x0c2fe600078210ff */
[----:B------:R-:W-:Y:S01]  /*9310*/  RED.E.ADD.F32.FTZ.RN.STRONG.GPU [R4.64], R98 ;  /* 0x000000620400798e */ /* 0x000fe2000c10e784 */
[-C--:B------:R-:W-:Y:S02]  /*9320*/  LEA.HI.X.SX32 R11, R16, R235.reuse, 0x2, P0 ;  /* 0x000000eb100b7211 */ /* 0x080fe400000f16ff */
[-C--:B------:R-:W-:Y:S02]  /*9330*/  LEA.HI.X.SX32 R7, R17, R235.reuse, 0x2, P1 ;  /* 0x000000eb11077211 */ /* 0x080fe400008f16ff */
[C---:B------:R-:W-:Y:S02]  /*9340*/  IADD3 R17, R208.reuse, 0x80, RZ ;  /* 0x00000080d0117810 */ /* 0x040fe40007ffe0ff */
[----:B------:R-:W-:Y:S01]  /*9350*/  IADD3 R16, R208, 0x80, RZ ;  /* 0x00000080d0107810 */ /* 0x000fe20007ffe0ff */
[----:B------:R-:W-:Y:S01]  /*9360*/  RED.E.ADD.F32.FTZ.RN.STRONG.GPU [R6.64], R99 ;  /* 0x000000630600798e */ /* 0x000fe2000c10e784 */
[----:B------:R-:W-:Y:S02]  /*9370*/  IMAD.MOV.U32 R208, RZ, RZ, c[0x0][0x22c] ;  /* 0x00008b00ffd07624 */ /* 0x000fe400078e00ff */
[C---:B------:R-:W-:Y:S01]  /*9380*/  IMAD.IADD R17, R239.reuse, 0x1, R17 ;  /* 0x00000001ef117824 */ /* 0x040fe200078e0211 */
[----:B------:R-:W-:Y:S01]  /*9390*/  RED.E.ADD.F32.FTZ.RN.STRONG.GPU [R10.64], R92 ;  /* 0x0000005c0a00798e */ /* 0x000fe2000c10e784 */
[C---:B------:R-:W-:Y:S02]  /*93a0*/  IMAD.IADD R16, R239.reuse, 0x1, R16 ;  /* 0x00000001ef107824 */ /* 0x040fe400078e0210 */
[----:B------:R-:W-:Y:S01]  /*93b0*/  IMAD R208, R208, c[0x0][0x1c0], RZ ;  /* 0x00007000d0d07a24 */ /* 0x000fe200078e02ff */
[----:B------:R1:W-:Y:S01]  /*93c0*/  RED.E.ADD.F32.FTZ.RN.STRONG.GPU [R8.64], R93 ;  /* 0x0000005d0800798e */ /* 0x0003e2000c10e784 */
[C---:B------:R-:W-:Y:S02]  /*93d0*/  IMAD.IADD R16, R239.reuse, 0x1, R16 ;  /* 0x00000001ef107824 */ /* 0x040fe400078e0210 */
[----:B------:R-:W-:Y:S01]  /*93e0*/  IMAD.SHL.U32 R208, R208, 0x10, RZ ;  /* 0x00000010d0d07824 */ /* 0x000fe200078e00ff */
[----:B------:R-:W-:Y:S04]  /*93f0*/  LDSM.16.MT88.4 R96, [R220+0x28800] ;  /* 0x02880000dc60783b */ /* 0x000fe80000004200 */
[C---:B------:R-:W-:Y:S02]  /*9400*/  IADD3 R18, R208.reuse, 0xa0, RZ ;  /* 0x000000a0d0127810 */ /* 0x040fe40007ffe0ff */
[----:B------:R-:W-:Y:S03]  /*9410*/  IADD3 R19, R208, 0xa0, RZ ;  /* 0x000000a0d0137810 */ /* 0x000fe60007ffe0ff */
[C---:B------:R-:W-:Y:S02]  /*9420*/  IMAD.IADD R18, R239.reuse, 0x1, R18 ;  /* 0x00000001ef127824 */ /* 0x040fe400078e0212 */
[C---:B------:R-:W-:Y:S02]  /*9430*/  IMAD.IADD R19, R239.reuse, 0x1, R19 ;  /* 0x00000001ef137824 */ /* 0x040fe400078e0213 */
[----:B------:R-:W-:Y:S01]  /*9440*/  IMAD.IADD R18, R239, 0x1, R18 ;  /* 0x00000001ef127824 */ /* 0x000fe200078e0212 */
[CC--:B-1----:R-:W-:Y:S04]  /*9450*/  LEA R8, P2, R15.reuse, R234.reuse, 0x2 ;  /* 0x000000ea0f087211 */ /* 0x0c2fe800078410ff */
[-C--:B------:R-:W-:Y:S02]  /*9460*/  LEA.HI.X.SX32 R9, R15, R235.reuse, 0x2, P2 ;  /* 0x000000eb0f097211 */ /* 0x080fe400010f16ff */
[----:B------:R-:W-:Y:S01]  /*9470*/  IADD3 R15, R211, 0xa0, RZ ;  /* 0x000000a0d30f7810 */ /* 0x000fe20007ffe0ff */
[----:B------:R-:W-:Y:S04]  /*9480*/  IMAD.MOV.U32 R211, RZ, RZ, c[0x0][0x22c] ;  /* 0x00008b00ffd37624 */ /* 0x000fe800078e00ff */
[----:B------:R-:W-:Y:S04]  /*9490*/  IMAD R211, R211, c[0x0][0x1c0], RZ ;  /* 0x00007000d3d37a24 */ /* 0x000fe800078e02ff */
[----:B------:R-:W-:Y:S01]  /*94a0*/  IMAD.SHL.U32 R211, R211, 0x10, RZ ;  /* 0x00000010d3d37824 */ /* 0x000fe200078e00ff */
[CC--:B----4-:R-:W-:Y:S04]  /*94b0*/  LEA R6, P0, R14.reuse, R234.reuse, 0x2 ;  /* 0x000000ea0e067211 */ /* 0x0d0fe800078010ff */
[-C--:B------:R-:W-:Y:S02]  /*94c0*/  LEA.HI.X.SX32 R7, R14, R235.reuse, 0x2, P0 ;  /* 0x000000eb0e077211 */ /* 0x080fe400000f16ff */
[CC--:B------:R-:W-:Y:S01]  /*94d0*/  LEA R4, P1, R0.reuse, R234.reuse, 0x2 ;  /* 0x000000ea00047211 */ /* 0x0c0fe200078210ff */
[----:B------:R-:W3:Y:S03]  /*94e0*/  LDL R14, [R1+0x1c] ;  /* 0x00001c00010e7983 */ /* 0x000ee60000100800 */
        /* <DEDUP_REMOVED lines=12> */
[----:B------:R-:W3:Y:S01]  /*95b0*/  LDL R0, [R1+0x38] ;  /* 0x0000380001007983 */ /* 0x000ee20000100800 */
[CC--:B----4-:R-:W-:Y:S02]  /*95c0*/  LEA R6, P1, R17.reuse, R234.reuse, 0x2 ;  /* 0x000000ea11067211 */ /* 0x0d0fe400078210ff */
[CC--:B------:R-:W-:Y:S01]  /*95d0*/  LEA R10, P0, R16.reuse, R234.reuse, 0x2 ;  /* 0x000000ea100a7211 */ /* 0x0c0fe200078010ff */
[----:B------:R1:W-:Y:S01]  /*95e0*/  RED.E.ADD.F32.FTZ.RN.STRONG.GPU [R4.64], R102 ;  /* 0x000000660400798e */ /* 0x0003e2000c10e784 */
[-C--:B------:R-:W-:Y:S02]  /*95f0*/  LEA.HI.X.SX32 R7, R17, R235.reuse, 0x2, P1 ;  /* 0x000000eb11077211 */ /* 0x080fe400008f16ff */
[-C--:B------:R-:W-:Y:S01]  /*9600*/  LEA.HI.X.SX32 R11, R16, R235.reuse, 0x2, P0 ;  /* 0x000000eb100b7211 */ /* 0x080fe200000f16ff */
[----:B------:R-:W4:Y:S04]  /*9610*/  LDL R17, [R1+0x18] ;  /* 0x0000180001117983 */ /* 0x000f280000100800 */
[----:B------:R2:W-:Y:S04]  /*9620*/  RED.E.ADD.F32.FTZ.RN.STRONG.GPU [R6.64], R103 ;  /* 0x000000670600798e */ /* 0x0005e8000c10e784 */
[----:B------:R-:W-:Y:S04]  /*9630*/  RED.E.ADD.F32.FTZ.RN.STRONG.GPU [R10.64], R104 ;  /* 0x000000680a00798e */ /* 0x000fe8000c10e784 */
[----:B------:R-:W-:Y:S04]  /*9640*/  RED.E.ADD.F32.FTZ.RN.STRONG.GPU [R8.64], R105 ;  /* 0x000000690800798e */ /* 0x000fe8000c10e784 */
[----:B------:R-:W4:Y:S04]  /*9650*/  LDL R16, [R1+0x34] ;  /* 0x0000340001107983 */ /* 0x000f280000100800 */
[----:B------:R-:W-:Y:S01]  /*9660*/  LDSM.16.MT88.4 R100, [R2+0x2800] ;  /* 0x002800000264783b */ /* 0x000fe20000004200 */
[CC--:B-1----:R-:W-:Y:S04]  /*9670*/  LEA R4, P1, R13.reuse, R234.reuse, 0x2 ;  /* 0x000000ea0d047211 */ /* 0x0c2fe800078210ff */
[-C--:B------:R-:W-:Y:S02]  /*9680*/  LEA.HI.X.SX32 R5, R13, R235.reuse, 0x2, P1 ;  /* 0x000000eb0d057211 */ /* 0x080fe400008f16ff */
[CC--:B--2---:R-:W-:Y:S03]  /*9690*/  LEA R6, P0, R12.reuse, R234.reuse, 0x2 ;  /* 0x000000ea0c067211 */ /* 0x0c4fe600078010ff */
[----:B------:R1:W-:Y:S01]  /*96a0*/  RED.E.ADD.F32.FTZ.RN.STRONG.GPU [R4.64], R106 ;  /* 0x0000006a0400798e */ /* 0x0003e2000c10e784 */
[-C--:B------:R-:W-:Y:S02]  /*96b0*/  LEA.HI.X.SX32 R7, R12, R235.reuse, 0x2, P0 ;  /* 0x000000eb0c077211 */ /* 0x080fe400000f16ff */
[CC--:B------:R-:W-:Y:S03]  /*96c0*/  LEA R12, P1, R19.reuse, R234.reuse, 0x2 ;  /* 0x000000ea130c7211 */ /* 0x0c0fe600078210ff */
[----:B------:R-:W-:Y:S01]  /*96d0*/  RED.E.ADD.F32.FTZ.RN.STRONG.GPU [R6.64], R107 ;  /* 0x0000006b0600798e */ /* 0x000fe2000c10e784 */
[-C--:B------:R-:W-:Y:S02]  /*96e0*/  LEA.HI.X.SX32 R13, R19, R235.reuse, 0x2, P1 ;  /* 0x000000eb130d7211 */ /* 0x080fe400008f16ff */
[----:B------:R-:W-:Y:S01]  /*96f0*/  IADD3 R19, R211, 0xc0, RZ ;  /* 0x000000c0d3137810 */ /* 0x000fe20007ffe0ff */
[----:B------:R-:W-:Y:S04]  /*9700*/  RED.E.ADD.F32.FTZ.RN.STRONG.GPU [R234.64+0x280], R112 ;  /* 0x00028070ea00798e */ /* 0x000fe8000c10e784 */
[----:B------:R-:W-:Y:S01]  /*9710*/  RED.E.ADD.F32.FTZ.RN.STRONG.GPU [R196.64+0x280], R113 ;  /* 0x00028071c400798e */ /* 0x000fe2000c10e784 */
[----:B------:R-:W-:Y:S03]  /*9720*/  IMAD.IADD R19, R239, 0x1, R19 ;  /* 0x00000001ef137824 */ /* 0x000fe600078e0213 */
[----:B------:R-:W-:Y:S01]  /*9730*/  LDSM.16.MT88.4 R104, [R2+0x4800] ;  /* 0x004800000268783b */ /* 0x000fe20000004200 */
[CC--:B-1----:R-:W-:Y:S04]  /*9740*/  LEA R4, P0, R15.reuse, R234.reuse, 0x2 ;  /* 0x000000ea0f047211 */ /* 0x0c2fe800078010ff */
[-C--:B------:R-:W-:Y:S02]  /*9750*/  LEA.HI.X.SX32 R5, R15, R235.reuse, 0x2, P0 ;  /* 0x000000eb0f057211 */ /* 0x080fe400000f16ff */
[-C--:B------:R-:W-:Y:S02]  /*9760*/  LEA R10, P0, R18, R234.reuse, 0x2 ;  /* 0x000000ea120a7211 */ /* 0x080fe400078010ff */
[----:B------:R-:W-:Y:S01]  /*9770*/  IADD3 R15, R208, 0xa0, RZ ;  /* 0x000000a0d00f7810 */ /* 0x000fe20007ffe0ff */
[----:B------:R-:W-:Y:S01]  /*9780*/  RED.E.ADD.F32.FTZ.RN.STRONG.GPU [R4.64], R114 ;  /* 0x000000720400798e */ /* 0x000fe2000c10e784 */
[-C--:B------:R-:W-:Y:S01]  /*9790*/  LEA.HI.X.SX32 R11, R18, R235.reuse, 0x2, P0 ;  /* 0x000000eb120b7211 */ /* 0x080fe200000f16ff */
[----:B------:R-:W-:Y:S02]  /*97a0*/  IMAD.MOV.U32 R208, RZ, RZ, c[0x0][0x22c] ;  /* 0x00008b00ffd07624 */ /* 0x000fe400078e00ff */
[C---:B------:R-:W-:Y:S01]  /*97b0*/  IMAD.IADD R15, R239.reuse, 0x1, R15 ;  /* 0x00000001ef0f7824 */ /* 0x040fe200078e020f */
[----:B------:R-:W-:Y:S01]  /*97c0*/  RED.E.ADD.F32.FTZ.RN.STRONG.GPU [R12.64], R115 ;  /* 0x000000730c00798e */ /* 0x000fe2000c10e784 */
[----:B------:R-:W-:Y:S02]  /*97d0*/  IMAD R208, R208, c[0x0][0x1c0], RZ ;  /* 0x00007000d0d07a24 */ /* 0x000fe400078e02ff */
[C---:B------:R-:W-:Y:S01]  /*97e0*/  IMAD.IADD R15, R239.reuse, 0x1, R15 ;  /* 0x00000001ef0f7824 */ /* 0x040fe200078e020f */
[----:B------:R1:W-:Y:S01]  /*97f0*/  RED.E.ADD.F32.FTZ.RN.STRONG.GPU [R10.64], R108 ;  /* 0x0000006c0a00798e */ /* 0x0003e2000c10e784 */
[----:B------:R-:W-:Y:S02]  /*9800*/  IMAD.SHL.U32 R208, R208, 0x10, RZ ;  /* 0x00000010d0d07824 */ /* 0x000fe400078e00ff */
[----:B------:R-:W-:Y:S05]  /*9810*/  IMAD.IADD R15, R239, 0x1, R15 ;  /* 0x00000001ef0f7824 */ /* 0x000fea00078e020f */
[CC--:B------:R-:W-:Y:S04]  /*9820*/  LEA R8, P2, R15.reuse, R234.reuse, 0x2 ;  /* 0x000000ea0f087211 */ /* 0x0c0fe800078410ff */
[-C--:B------:R-:W-:Y:S02]  /*9830*/  LEA.HI.X.SX32 R9, R15, R235.reuse, 0x2, P2 ;  /* 0x000000eb0f097211 */ /* 0x080fe400010f16ff */
[----:B------:R-:W-:Y:S01]  /*9840*/  IADD3 R15, R208, 0xc0, RZ ;  /* 0x000000c0d00f7810 */ /* 0x000fe20007ffe0ff */
[----:B------:R-:W-:Y:S02]  /*9850*/  IMAD.MOV.U32 R208, RZ, RZ, c[0x0][0x22c] ;  /* 0x00008b00ffd07624 */ /* 0x000fe400078e00ff */
[----:B------:R-:W-:Y:S02]  /*9860*/  RED.E.ADD.F32.FTZ.RN.STRONG.GPU [R8.64], R109 ;  /* 0x0000006d0800798e */ /* 0x000fe4000c10e784 */
[----:B------:R-:W-:Y:S04]  /*9870*/  IMAD R208, R208, c[0x0][0x1c0], RZ ;  /* 0x00007000d0d07a24 */ /* 0x000fe800078e02ff */
[----:B------:R-:W-:Y:S05]  /*9880*/  IMAD.SHL.U32 R208, R208, 0x10, RZ ;  /* 0x00000010d0d07824 */ /* 0x000fea00078e00ff */
[----:B------:R-:W-:Y:S05]  /*9890*/  IADD3 R18, R208, 0xc0, RZ ;  /* 0x000000c0d0127810 */ /* 0x000fea0007ffe0ff */
[C---:B------:R-:W-:Y:S04]  /*98a0*/  IMAD.IADD R18, R239.reuse, 0x1, R18 ;  /* 0x00000001ef127824 */ /* 0x040fe800078e0212 */
[C---:B------:R-:W-:Y:S04]  /*98b0*/  IMAD.IADD R18, R239.reuse, 0x1, R18 ;  /* 0x00000001ef127824 */ /* 0x040fe800078e0212 */
[----:B------:R-:W-:Y:S05]  /*98c0*/  IMAD.IADD R18, R239, 0x1, R18 ;  /* 0x00000001ef127824 */ /* 0x000fea00078e0212 */
[CC--:B-1----:R-:W-:Y:S04]  /*98d0*/  LEA R10, P2, R18.reuse, R234.reuse, 0x2 ;  /* 0x000000ea120a7211 */ /* 0x0c2fe800078410ff */
[-C--:B------:R-:W-:Y:S02]  /*98e0*/  LEA.HI.X.SX32 R11, R18, R235.reuse, 0x2, P2 ;  /* 0x000000eb120b7211 */ /* 0x080fe400010f16ff */
[CC--:B---3--:R-:W-:Y:S04]  /*98f0*/  LEA R6, P1, R14.reuse, R234.reuse, 0x2 ;  /* 0x000000ea0e067211 */ /* 0x0c8fe800078210ff */
[-C--:B------:R-:W-:Y:S02]  /*9900*/  LEA.HI.X.SX32 R7, R14, R235.reuse, 0x2, P1 ;  /* 0x000000eb0e077211 */ /* 0x080fe400008f16ff */
[----:B------:R-:W2:Y:S04]  /*9910*/  LDL R14, [R1+0xc] ;  /* 0x00000c00010e7983 */ /* 0x000ea80000100800 */
[----:B------:R1:W-:Y:S02]  /*9920*/  RED.E.ADD.F32.FTZ.RN.STRONG.GPU [R6.64], R110 ;  /* 0x0000006e0600798e */ /* 0x0003e4000c10e784 */
[CC--:B-1----:R-:W-:Y:S02]  /*9930*/  LEA R6, P1, R19.reuse, R234.reuse, 0x2 ;  /* 0x000000ea13067211 */ /* 0x0c2fe400078210ff */
[CC--:B------:R-:W-:Y:S02]  /*9940*/  LEA R4, P0, R0.reuse, R234.reuse, 0x2 ;  /* 0x000000ea00047211 */ /* 0x0c0fe400078010ff */
[-C--:B------:R-:W-:Y:S02]  /*9950*/  LEA.HI.X.SX32 R7, R19, R235.reuse, 0x2, P1 ;  /* 0x000000eb13077211 */ /* 0x080fe400008f16ff */
[-C--:B------:R-:W-:Y:S02]  /*9960*/  LEA.HI.X.SX32 R5, R0, R235.reuse, 0x2, P0 ;  /* 0x000000eb00057211 */ /* 0x080fe400000f16ff */
[----:B------:R-:W3:Y:S01]  /*9970*/  LDL R0, [R1+0x30] ;  /* 0x0000300001007983 */ /* 0x000ee20000100800 */
[CC--:B------:R-:W-:Y:S03]  /*9980*/  LEA R8, P0, R15.reuse, R234.reuse, 0x2 ;  /* 0x000000ea0f087211 */ /* 0x0c0fe600078010ff */
[----:B------:R1:W-:Y:S01]  /*9990*/  RED.E.ADD.F32.FTZ.RN.STRONG.GPU [R4.64], R111 ;  /* 0x0000006f0400798e */ /* 0x0003e2000c10e784 */
[-C--:B------:R-:W-:Y:S02]  /*99a0*/  LEA.HI.X.SX32 R9, R15, R235.reuse, 0x2, P0 ;  /* 0x000000eb0f097211 */ /* 0x080fe400000f16ff */
[----:B------:R-:W-:Y:S01]  /*99b0*/  IADD3 R15, R211, 0xc0, RZ ;  /* 0x000000c0d30f7810 */ /* 0x000fe20007ffe0ff */
[----:B------:R-:W-:Y:S04]  /*99c0*/  RED.E.ADD.F32.FTZ.RN.STRONG.GPU [R234.64+0x300], R116 ;  /* 0x00030074ea00798e */ /* 0x000fe8000c10e784 */
[----:B------:R-:W-:Y:S01]  /*99d0*/  RED.E.ADD.F32.FTZ.RN.STRONG.GPU [R196.64+0x300], R117 ;  /* 0x00030075c400798e */ /* 0x000fe2000c10e784 */
[C---:B------:R-:W-:Y:S03]  /*99e0*/  IMAD.IADD R15, R239.reuse, 0x1, R15 ;  /* 0x00000001ef0f7824 */ /* 0x040fe600078e020f */
[----:B------:R4:W-:Y:S01]  /*99f0*/  RED.E.ADD.F32.FTZ.RN.STRONG.GPU [R8.64], R118 ;  /* 0x000000760800798e */ /* 0x0009e2000c10e784 */
[----:B------:R-:W-:Y:S03]  /*9a00*/  IMAD.IADD R15, R239, 0x1, R15 ;  /* 0x00000001ef0f7824 */ /* 0x000fe600078e020f */
[----:B------:R4:W-:Y:S04]  /*9a10*/  RED.E.ADD.F32.FTZ.RN.STRONG.GPU [R6.64], R119 ;  /* 0x000000770600798e */ /* 0x0009e8000c10e784 */
[----:B------:R-:W-:Y:S01]  /*9a20*/  LDSM.16.MT88.4 R108, [R2+0x6800] ;  /* 0x00680000026c783b */ /* 0x000fe20000004200 */
[CC--:B-1----:R-:W-:Y:S04]  /*9a30*/  LEA R4, P0, R15.reuse, R234.reuse, 0x2 ;  /* 0x000000ea0f047211 */ /* 0x0c2fe800078010ff */
[-C--:B------:R-:W-:Y:S02]  /*9a40*/  LEA.HI.X.SX32 R5, R15, R235.reuse, 0x2, P0 ;  /* 0x000000eb0f057211 */ /* 0x080fe400000f16ff */
[----:B------:R-:W-:Y:S03]  /*9a50*/  IADD3 R15, R208, 0xe0, RZ ;  /* 0x000000e0d00f7810 */ /* 0x000fe60007ffe0ff */
[----:B------:R1:W-:Y:S01]  /*9a60*/  RED.E.ADD.F32.FTZ.RN.STRONG.GPU [R4.64], R120 ;  /* 0x000000780400798e */ /* 0x0003e2000c10e784 */
[CC--:B----4-:R-:W-:Y:S03]  /*9a70*/  LEA R8, P1, R17.reuse, R234.reuse, 0x2 ;  /* 0x000000ea11087211 */ /* 0x0d0fe600078210ff */
[----:B------:R4:W-:Y:S01]  /*9a80*/  RED.E.ADD.F32.FTZ.RN.STRONG.GPU [R10.64], R121 ;  /* 0x000000790a00798e */ /* 0x0009e2000c10e784 */
[CC--:B------:R-:W-:Y:S02]  /*9a90*/  LEA R6, P0, R16.reuse, R234.reuse, 0x2 ;  /* 0x000000ea10067211 */ /* 0x0c0fe400078010ff */
[-C--:B------:R-:W-:Y:S02]  /*9aa0*/  LEA.HI.X.SX32 R9, R17, R235.reuse, 0x2, P1 ;  /* 0x000000eb11097211 */ /* 0x080fe400008f16ff */
[-C--:B------:R-:W-:Y:S02]  /*9ab0*/  LEA.HI.X.SX32 R7, R16, R235.reuse, 0x2, P0 ;  /* 0x000000eb10077211 */ /* 0x080fe400000f16ff */
[C---:B------:R-:W-:Y:S01]  /*9ac0*/  IADD3 R17, R209.reuse, 0xe0, RZ ;  /* 0x000000e0d1117810 */ /* 0x040fe20007ffe0ff */
[----:B------:R4:W-:Y:S01]  /*9ad0*/  RED.E.ADD.F32.FTZ.RN.STRONG.GPU [R8.64], R122 ;  /* 0x0000007a0800798e */ /* 0x0009e2000c10e784 */
[----:B------:R-:W-:Y:S03]  /*9ae0*/  IADD3 R16, R209, 0xe0, RZ ;  /* 0x000000e0d1107810 */ /* 0x000fe60007ffe0ff */
[----:B------:R2:W-:Y:S01]  /*9af0*/  RED.E.ADD.F32.FTZ.RN.STRONG.GPU [R6.64], R123 ;  /* 0x0000007b0600798e */ /* 0x0005e2000c10e784 */
[C---:B------:R-:W-:Y:S02]  /*9b00*/  IMAD.IADD R17, R239.reuse, 0x1, R17 ;  /* 0x00000001ef117824 */ /* 0x040fe400078e0211 */
[----:B------:R-:W-:Y:S01]  /*9b10*/  IMAD.IADD R16, R239, 0x1, R16 ;  /* 0x00000001ef107824 */ /* 0x000fe200078e0210 */
[----:B------:R-:W-:Y:S02]  /*9b20*/  RED.E.ADD.F32.FTZ.RN.STRONG.GPU [R234.64+0x380], R128 ;  /* 0x00038080ea00798e */ /* 0x000fe4000c10e784 */
[-C--:B------:R-:W-:Y:S01]  /*9b30*/  LEA R12, P0, R17, R234.reuse, 0x2 ;  /* 0x000000ea110c7211 */ /* 0x080fe200078010ff */
[----:B------:R-:W-:Y:S01]  /*9b40*/  IMAD.IADD R16, R239, 0x1, R16 ;  /* 0x00000001ef107824 */ /* 0x000fe200078e0210 */
[----:B------:R-:W-:Y:S01]  /*9b50*/  RED.E.ADD.F32.FTZ.RN.STRONG.GPU [R196.64+0x380], R129 ;  /* 0x00038081c400798e */ /* 0x000fe2000c10e784 */
[-C--:B-1----:R-:W-:Y:S02]  /*9b60*/  LEA R4, P1, R15, R234.reuse, 0x2 ;  /* 0x000000ea0f047211 */ /* 0x082fe400078210ff */
[-C--:B------:R-:W-:Y:S02]  /*9b70*/  LEA.HI.X.SX32 R13, R17, R235.reuse, 0x2, P0 ;  /* 0x000000eb110d7211 */ /* 0x080fe400000f16ff */
[-C--:B------:R-:W-:Y:S02]  /*9b80*/  LEA.HI.X.SX32 R5, R15, R235.reuse, 0x2, P1 ;  /* 0x000000eb0f057211 */ /* 0x080fe400008f16ff */
[----:B------:R-:W-:Y:S02]  /*9b90*/  IADD3 R15, R209, 0xe0, RZ ;  /* 0x000000e0d10f7810 */ /* 0x000fe40007ffe0ff */
[CC--:B----4-:R-:W-:Y:S01]  /*9ba0*/  LEA R10, P3, R16.reuse, R234.reuse, 0x2 ;  /* 0x000000ea100a7211 */ /* 0x0d0fe200078610ff */
[----:B------:R3:W-:Y:S02]  /*9bb0*/  RED.E.ADD.F32.FTZ.RN.STRONG.GPU [R4.64], R130 ;  /* 0x000000820400798e */ /* 0x0007e4000c10e784 */
[C---:B------:R-:W-:Y:S01]  /*9bc0*/  IMAD.IADD R15, R239.reuse, 0x1, R15 ;  /* 0x00000001ef0f7824 */ /* 0x040fe200078e020f */
[-C--:B------:R-:W-:Y:S01]  /*9bd0*/  LEA.HI.X.SX32 R11, R16, R235.reuse, 0x2, P3 ;  /* 0x000000eb100b7211 */ /* 0x080fe200018f16ff */
[----:B------:R-:W-:Y:S02]  /*9be0*/  RED.E.ADD.F32.FTZ.RN.STRONG.GPU [R12.64], R131 ;  /* 0x000000830c00798e */ /* 0x000fe4000c10e784 */
[C---:B------:R-:W-:Y:S02]  /*9bf0*/  IMAD.IADD R15, R239.reuse, 0x1, R15 ;  /* 0x00000001ef0f7824 */ /* 0x040fe400078e020f */
[----:B------:R-:W-:Y:S02]  /*9c00*/  RED.E.ADD.F32.FTZ.RN.STRONG.GPU [R10.64], R124 ;  /* 0x0000007c0a00798e */ /* 0x000fe4000c10e784 */
[----:B------:R-:W-:Y:S02]  /*9c10*/  IMAD.IADD R15, R239, 0x1, R15 ;  /* 0x00000001ef0f7824 */ /* 0x000fe400078e020f */
[----:B------:R-:W-:Y:S03]  /*9c20*/  LDSM.16.MT88.4 R16, [R2+0x2000] ;  /* 0x002000000210783b */ /* 0x000fe60000004200 */
        /* <DEDUP_REMOVED lines=61> */
[----:B------:R-:W1:Y:S03]  /*a000*/  LDSM.16.MT88.4 R108, [R2+0x5800] ;  /* 0x00580000026c783b */ /* 0x000e660000004200 */
        /* <DEDUP_REMOVED lines=37> */
[----:B------:R-:W-:Y:S01]  /*a260*/  FMUL.FTZ R84, R64, c[0x0][0x2dc] ;  /* 0x0000b70040547a20 */ /* 0x000fe20000410000 */
[----:B------:R-:W-:Y:S01]  /*a270*/  UISETP.NE.AND UP0, UPT, UR34, -0x1, UPT ;  /* 0xffffffff2200788c */ /* 0x000fe2000bf05270 */
[----:B------:R-:W-:Y:S01]  /*a280*/  FMUL.FTZ R64, R60, c[0x0][0x2dc] ;  /* 0x0000b7003c407a20 */ /* 0x000fe20000410000 */
[----:B------:R-:W-:Y:S01]  /*a290*/  ULDC.64 UR10, c[0x0][0x3a0] ;  /* 0x0000e800000a7ab9 */ /* 0x000fe20000000a00 */
[----:B------:R-:W-:-:S02]  /*a2a0*/  FMUL.FTZ R14, R59, c[0x0][0x2dc] ;  /* 0x0000b7003b0e7a20 */ /* 0x000fc40000410000 */
[----:B------:R-:W-:Y:S01]  /*a2b0*/  FMUL.FTZ R132, R132, c[0x0][0x2e0] ;  /* 0x0000b80084847a20 */ /* 0x000fe20000410000 */
[----:B------:R-:W-:Y:S01]  /*a2c0*/  PLOP3.LUT P0, PT, PT, PT, UP0, 0x80, 0x0 ;  /* 0x000000000000781c */ /* 0x000fe20003f0f008 */
[----:B------:R-:W-:Y:S02]  /*a2d0*/  FMUL.FTZ R60, R133, c[0x0][0x2e0] ;  /* 0x0000b800853c7a20 */ /* 0x000fe40000410000 */
        /* <DEDUP_REMOVED lines=10> */
[----:B------:R-:W-:Y:S01]  /*a380*/  @UP0 UIMAD.WIDE.U32 UR6, UR8, UR10, URZ ;  /* 0x0000000a080602a5 */ /* 0x000fe2000f8e003f */
[----:B------:R-:W-:Y:S02]  /*a390*/  FMUL.FTZ R85, R58, c[0x0][0x2dc] ;  /* 0x0000b7003a557a20 */ /* 0x000fe40000410000 */
[----:B------:R-:W-:Y:S01]  /*a3a0*/  FMUL.FTZ R146, R146, c[0x0][0x2e0] ;  /* 0x0000b80092927a20 */ /* 0x000fe20000410000 */
[----:B------:R-:W-:Y:S01]  /*a3b0*/  F2FP.BF16.PACK_AB R56, R56, R144 ;  /* 0x000000903838723e */ /* 0x000fe200000010ff */
[----:B------:R-:W-:Y:S01]  /*a3c0*/  FMUL.FTZ R55, R147, c[0x0][0x2e0] ;  /* 0x0000b80093377a20 */ /* 0x000fe20000410000 */
[----:B------:R-:W-:Y:S01]  /*a3d0*/  F2FP.BF16.PACK_AB R14, R14, R85 ;  /* 0x000000550e0e723e */ /* 0x000fe200000010ff */
[----:B------:R-:W-:Y:S01]  /*a3e0*/  FMUL.FTZ R15, R57, c[0x0][0x2dc] ;  /* 0x0000b700390f7a20 */ /* 0x000fe20000410000 */
[----:B------:R-:W-:Y:S01]  /*a3f0*/  @UP0 UIMAD UR14, UR8, UR11, UR7 ;  /* 0x0000000b080e02a4 */ /* 0x000fe2000f8e0207 */
[----:B------:R-:W-:Y:S01]  /*a400*/  FMUL.FTZ R136, R136, c[0x0][0x2e0] ;  /* 0x0000b80088887a20 */ /* 0x000fe20000410000 */
[----:B------:R-:W-:Y:S01]  /*a410*/  F2FP.BF16.PACK_AB R55, R55, R146 ;  /* 0x000000923737723e */ /* 0x000fe200000010ff */
[----:B------:R-:W-:Y:S01]  /*a420*/  FMUL.FTZ R58, R137, c[0x0][0x2e0] ;  /* 0x0000b800893a7a20 */ /* 0x000fe20000410000 */
[----:B------:R-:W-:Y:S01]  /*a430*/  F2FP.BF16.PACK_AB R15, R15, R86 ;  /* 0x000000560f0f723e */ /* 0x000fe200000010ff */
        /* <DEDUP_REMOVED lines=248> */
.L_x_766:
        /* <DEDUP_REMOVED lines=19> */
.L_x_767:
        /* <DEDUP_REMOVED lines=65> */
.L_x_769:
[----:B--23--:R-:W-:Y:S05]  /*b900*/  BSYNC B0 ;  /* 0x0000000000007941 */ /* 0x00cfea0003800000 */
.L_x_768:
        /* <DEDUP_REMOVED lines=22> */
.L_x_771:
[----:B------:R-:W-:Y:S05]  /*ba70*/  BSYNC B0 ;  /* 0x0000000000007941 */ /* 0x000fea0003800000 */
.L_x_770:
        /* <DEDUP_REMOVED lines=31> */
.L_x_773:
[----:B------:R-:W-:Y:S05]  /*bc70*/  BSYNC B0 ;  /* 0x0000000000007941 */ /* 0x000fea0003800000 */
.L_x_772:
        /* <DEDUP_REMOVED lines=18> */
.L_x_744:
[----:B------:R-:W-:Y:S05]  /*bda0*/  BSYNC B1 ;  /* 0x0000000000017941 */ /* 0x000fea0003800000 */
.L_x_730:
        /* <DEDUP_REMOVED lines=12> */
.L_x_774:
[----:B------:R-:W-:Y:S05]  /*be70*/  EXIT ;  /* 0x000000000000794d */ /* 0x000fea0003800000 */
.L_x_776:
        /* <DEDUP_REMOVED lines=16> */
.L_x_1040:


//--------------------- .text._ZN5flash44flash_bwd_dq_dk_dv_loop_seqk_parallel_kernelI23Flash_bwd_kernel_traitsILi256ELi64ELi64ELi8ELi4ELi2ELi2ELb0ELb0EN7cutlass10bfloat16_tE19Flash_kernel_traitsILi256ELi64ELi64ELi8ES3_EELb0ELb1ELb0ELb0ELb0ELb0ELb1EEEvNS_16Flash_bwd_paramsE --------------------------
	.section	.text._ZN5flash44flash_bwd_dq_dk_dv_loop_seqk_parallel_kernelI23Flash_bwd_kernel_traitsILi256ELi64ELi64ELi8ELi4ELi2ELi2ELb0ELb0EN7cutlass10bfloat16_tE19Flash_kernel_traitsILi256ELi64ELi64ELi8ES3_EELb0ELb1ELb0ELb0ELb0ELb0ELb1EEEvNS_16Flash_bwd_paramsE,"ax",@progbits
	.sectioninfo	@"SHI_REGISTERS=255"
	.align	128
        .global         _ZN5flash44flash_bwd_dq_dk_dv_loop_seqk_parallel_kernelI23Flash_bwd_kernel_traitsILi256ELi64ELi64ELi8ELi4ELi2ELi2ELb0ELb0EN7cutlass10bfloat16_tE19Flash_kernel_traitsILi256ELi64ELi64ELi8ES3_EELb0ELb1ELb0ELb0ELb0ELb0ELb1EEEvNS_16Flash_bwd_paramsE
        .type           _ZN5flash44flash_bwd_dq_dk_dv_loop_seqk_parallel_kernelI23Flash_bwd_kernel_traitsILi256ELi64ELi64ELi8ELi4ELi2ELi2ELb0ELb0EN7cutlass10bfloat16_tE19Flash_kernel_traitsILi256ELi64ELi64ELi8ES3_EELb0ELb1ELb0ELb0ELb0ELb0ELb1EEEvNS_16Flash_bwd_paramsE,@function
        .size           _ZN5flash44flash_bwd_dq_dk_dv_loop_seqk_parallel_kernelI23Flash_bwd_kernel_traitsILi256ELi64ELi64ELi8ELi4ELi2ELi2ELb0ELb0EN7cutlass10bfloat16_tE19Flash_kernel_traitsILi256ELi64ELi64ELi8ES3_EELb0ELb1ELb0ELb0ELb0ELb0ELb1EEEvNS_16Flash_bwd_paramsE,(.L_x_1041 - _ZN5flash44flash_bwd_dq_dk_dv_loop_seqk_parallel_kernelI23Flash_bwd_kernel_traitsILi256ELi64ELi64ELi8ELi4ELi2ELi2ELb0ELb0EN7cutlass10bfloat16_tE19Flash_kernel_traitsILi256ELi64ELi64ELi8ES3_EELb0ELb1ELb0ELb0ELb0ELb0ELb1EEEvNS_16Flash_bwd_paramsE)
        .other          _ZN5flash44flash_bwd_dq_dk_dv_loop_seqk_parallel_kernelI23Flash_bwd_kernel_traitsILi256ELi64ELi64ELi8ELi4ELi2ELi2ELb0ELb0EN7cutlass10bfloat16_tE19Flash_kernel_traitsILi256ELi64ELi64ELi8ES3_EELb0ELb1ELb0ELb0ELb0ELb0ELb1EEEvNS_16Flash_bwd_paramsE,@"STO_CUDA_ENTRY STV_DEFAULT"
_ZN5flash44flash_bwd_dq_dk_dv_loop_seqk_parallel_kernelI23Flash_bwd_kernel_traitsILi256ELi64ELi64ELi8ELi4ELi2ELi2ELb0ELb0EN7cutlass10bfloat16_tE19Flash_kernel_traitsILi256ELi64ELi64ELi8ES3_EELb0ELb1ELb0ELb0ELb0ELb0ELb1EEEvNS_16Flash_bwd_paramsE:
.text._ZN5flash44flash_bwd_dq_dk_dv_loop_seqk_parallel_kernelI23Flash_bwd_kernel_traitsILi256ELi64ELi64ELi8ELi4ELi2ELi2ELb0ELb0EN7cutlass10bfloat16_tE19Flash_kernel_traitsILi256ELi64ELi64ELi8ES3_EELb0ELb1ELb0ELb0ELb0ELb0ELb1EEEvNS_16Flash_bwd_paramsE:
        /* <DEDUP_REMOVED lines=175> */
.L_x_823:
        /* <DEDUP_REMOVED lines=66> */
.L_x_777:
        /* <DEDUP_REMOVED lines=59> */
.L_x_779:
        /* <DEDUP_REMOVED lines=42> */
.L_x_780:
        /* <DEDUP_REMOVED lines=45> */
.L_x_781:
[----:B------:R-:W-:-:S04]  /*1830*/  UMOV UR10, UR51 ;  /* 0x00000033000a7c82 */ /* 0x000fc80008000000 */
.L_x_782:
        /* <DEDUP_REMOVED lines=98> */
.L_x_784:
        /* <DEDUP_REMOVED lines=18> */
.L_x_785:
        /* <DEDUP_REMOVED lines=35> */
.L_x_787:
[----:B------:R-:W-:Y:S05]  /*21b0*/  BSYNC B0 ;  /* 0x0000000000007941 */ /* 0x000fea0003800000 */
.L_x_786:
        /* <DEDUP_REMOVED lines=21> */
.L_x_789:
[----:B------:R-:W-:Y:S05]  /*2310*/  BSYNC B0 ;  /* 0x0000000000007941 */ /* 0x000fea0003800000 */
.L_x_788:
        /* <DEDUP_REMOVED lines=31> */
.L_x_791:
[----:B------:R-:W-:Y:S05]  /*2510*/  BSYNC B0 ;  /* 0x0000000000007941 */ /* 0x000fea0003800000 */
.L_x_790:
        /* <DEDUP_REMOVED lines=20> */
.L_x_783:
        /* <DEDUP_REMOVED lines=56> */
.L_x_794:
[----:B------:R-:W-:Y:S05]  /*29e0*/  BSYNC B0 ;  /* 0x0000000000007941 */ /* 0x000fea0003800000 */
.L_x_793:
        /* <DEDUP_REMOVED lines=48> */
.L_x_796:
[----:B------:R-:W-:Y:S05]  /*2cf0*/  BSYNC B0 ;  /* 0x0000000000007941 */ /* 0x000fea0003800000 */
.L_x_795:
        /* <DEDUP_REMOVED lines=23> */
.L_x_798:
        /* <DEDUP_REMOVED lines=50> */
.L_x_799:
[----:B------:R-:W-:Y:S05]  /*3190*/  BSYNC B0 ;  /* 0x0000000000007941 */ /* 0x000fea0003800000 */
.L_x_797:
        /* <DEDUP_REMOVED lines=21> */
.L_x_801:
        /* <DEDUP_REMOVED lines=49> */
.L_x_802:
[----:B------:R-:W-:Y:S05]  /*3600*/  BSYNC B0 ;  /* 0x0000000000007941 */ /* 0x000fea0003800000 */
.L_x_800:
        /* <DEDUP_REMOVED lines=90> */
.L_x_804:
[----:B------:R-:W-:Y:S05]  /*3bb0*/  BSYNC B0 ;  /* 0x0000000000007941 */ /* 0x000fea0003800000 */
.L_x_803:
        /* <DEDUP_REMOVED lines=55> */
.L_x_806:
[----:B------:R-:W-:Y:S05]  /*3f30*/  BSYNC B0 ;  /* 0x0000000000007941 */ /* 0x000fea0003800000 */
.L_x_805:
        /* <DEDUP_REMOVED lines=62> */
.L_x_808:
[----:B------:R-:W-:Y:S05]  /*4320*/  BSYNC B0 ;  /* 0x0000000000007941 */ /* 0x000fea0003800000 */
.L_x_807:
        /* <DEDUP_REMOVED lines=54> */
.L_x_810:
[----:B------:R-:W-:Y:S05]  /*4690*/  BSYNC B0 ;  /* 0x0000000000007941 */ /* 0x000fea0003800000 */
.L_x_809:
        /* <DEDUP_REMOVED lines=156> */
.L_x_813:
[----:B------:R-:W0:Y:S01]  /*5060*/  LDGDEPBAR ;  /* 0x00000000000079af */ /* 0x000e220000000000 */
[C---:B------:R-:W-:Y:S01]  /*5070*/  IADD3 R117, R219.reuse, R231, RZ ;  /* 0x000000e7db757210 */ /* 0x040fe20007ffe0ff */
[----:B------:R-:W-:Y:S01]  /*5080*/  USHF.L.U32 UR7, UR6, 0x6, URZ ;  /* 0x0000000606077899 */ /* 0x000fe2000800063f */
[-C--:B------:R-:W-:Y:S01]  /*5090*/  IADD3 R116, R219, R226.reuse, RZ ;  /* 0x000000e2db747210 */ /* 0x080fe20007ffe0ff */
[----:B------:R-:W-:Y:S01]  /*50a0*/  USHF.L.U32 UR8, UR16, 0x6, URZ ;  /* 0x0000000610087899 */ /* 0x000fe2000800063f */
[----:B---3--:R-:W-:Y:S01]  /*50b0*/  IADD3 R0, R117, R226, RZ ;  /* 0x000000e275007210 */ /* 0x008fe20007ffe0ff */
[----:B------:R-:W2:Y:S01]  /*50c0*/  LDL R121, [R1+0x50] ;  /* 0x0000500001797983 */ /* 0x000ea20000100800 */
[----:B------:R-:W-:Y:S01]  /*50d0*/  UISETP.GE.AND UP0, UPT, UR7, UR14, UPT ;  /* 0x0000000e0700728c */ /* 0x000fe2000bf06270 */
[----:B------:R-:W-:Y:S01]  /*50e0*/  MOV R127, c[0x0][0x22c] ;  /* 0x00008b00007f7a02 */ /* 0x000fe20000000f00 */
[----:B------:R-:W-:Y:S02]  /*50f0*/  UIADD3 UR8, UR8, 0x40, URZ ;  /* 0x0000004008087890 */ /* 0x000fe4000fffe03f */
[----:B------:R-:W-:Y:S01]  /*5100*/  UISETP.GT.AND UP3, UPT, UR6, UR13, UPT ;  /* 0x0000000d0600728c */ /* 0x000fe2000bf64270 */
[----:B------:R-:W3:Y:S01]  /*5110*/  LDL R120, [R1+0x54] ;  /* 0x0000540001787983 */ /* 0x000ee20000100800 */
[----:B------:R-:W-:Y:S01]  /*5120*/  UISETP.LT.AND UP0, UPT, UR8, UR15, UP0 ;  /* 0x0000000f0800728c */ /* 0x000fe20008701270 */
[----:B------:R-:W-:Y:S04]  /*5130*/  IMAD R127, R127, c[0x0][0x1c0], RZ ;  /* 0x000070007f7f7a24 */ /* 0x000fe800078e02ff */
[----:B------:R-:W4:Y:S01]  /*5140*/  LDL R119, [R1] ;  /* 0x0000000001777983 */ /* 0x000f220000100800 */
[----:B------:R-:W-:Y:S02]  /*5150*/  PLOP3.LUT P0, PT, PT, PT, UP0, 0x80, 0x0 ;  /* 0x000000000000781c */ /* 0x000fe40003f0f008 */
[----:B------:R-:W-:Y:S03]  /*5160*/  LEA R127, -R127, RZ, 0x6 ;  /* 0x000000ff7f7f7211 */ /* 0x000fe600078e31ff */
[----:B------:R-:W5:Y:S01]  /*5170*/  LDL R118, [R1+0x4] ;  /* 0x0000040001767983 */ /* 0x000f620000100800 */
        /* <DEDUP_REMOVED lines=57> */
[----:B------:R-:W1:Y:S02]  /*5510*/  LDSM.16.M88.4 R84, [R3+0x1c800] ;  /* 0x01c800000354783b */ /* 0x000e640000000200 */
[----:B----4-:R-:W-:Y:S04]  /*5520*/  FSETP.NEU.FTZ.AND P1, PT, R119, -INF , PT ;  /* 0xff8000007700780b */ /* 0x010fe80003f3d000 */
        /* <DEDUP_REMOVED lines=36> */
[C---:B----4-:R-:W-:Y:S08]  /*5770*/  HMMA.16816.F32.BF16 R4, R108.reuse, R112, R4 ;  /* 0x000000706c04723c */ /* 0x050ff00000041804 */
[C---:B------:R-:W-:Y:S01]  /*5780*/  HMMA.16816.F32.BF16 R8, R108.reuse, R114, R8 ;  /* 0x000000726c08723c */ /* 0x040fe20000041808 */
[----:B------:R-:W-:Y:S07]  /*5790*/  LDSM.16.M88.4 R112, [R217+0x1e000] ;  /* 0x01e00000d970783b */ /* 0x000fee0000000200 */
[C---:B-1----:R-:W-:Y:S08]  /*57a0*/  HMMA.16816.F32.BF16 R12, R108.reuse, R84, R12 ;  /* 0x000000546c0c723c */ /* 0x042ff0000004180c */
[----:B------:R-:W-:Y:S01]  /*57b0*/  HMMA.16816.F32.BF16 R16, R108, R86, R16 ;  /* 0x000000566c10723c */ /* 0x000fe20000041810 */
[----:B------:R-:W1:Y:S06]  /*57c0*/  LDSM.16.M88.4 R84, [R218+0x1e800] ;  /* 0x01e80000da54783b */ /* 0x000e6c0000000200 */
[----:B------:R4:W1:Y:S01]  /*57d0*/  LDSM.16.M88.4 R108, [R0+0x6000] ;  /* 0x00600000006c783b */ /* 0x0008620000000200 */
[C---:B------:R-:W-:Y:S08]  /*57e0*/  HMMA.16816.F32.BF16 R4, R92.reuse, R96, R4 ;  /* 0x000000605c04723c */ /* 0x040ff00000041804 */
[C---:B------:R-:W-:Y:S08]  /*57f0*/  HMMA.16816.F32.BF16 R8, R92.reuse, R98, R8 ;  /* 0x000000625c08723c */ /* 0x040ff00000041808 */
[C---:B--2---:R-:W-:Y:S01]  /*5800*/  HMMA.16816.F32.BF16 R12, R92.reuse, R88, R12 ;  /* 0x000000585c0c723c */ /* 0x044fe2000004180c */
[----:B----4-:R-:W-:Y:S07]  /*5810*/  MOV R0, UR16 ;  /* 0x0000001000007c02 */ /* 0x010fee0008000f00 */
[----:B------:R-:W-:Y:S01]  /*5820*/  HMMA.16816.F32.BF16 R16, R92, R90, R16 ;  /* 0x0000005a5c10723c */ /* 0x000fe20000041810 */
[----:B------:R-:W2:Y:S03]  /*5830*/  LDL R94, [R1+0x44] ;  /* 0x00004400015e7983 */ /* 0x000ea60000100800 */
[----:B---3--:R-:W-:Y:S03]  /*5840*/  @!P0 LEA R0, R0, R120, 0x6 ;  /* 0x0000007800008211 */ /* 0x008fe600078e30ff */
[----:B------:R-:W3:Y:S01]  /*5850*/  LDL R92, [R1+0x40] ;  /* 0x00004000015c7983 */ /* 0x000ee20000100800 */
[C---:B------:R-:W-:Y:S08]  /*5860*/  HMMA.16816.F32.BF16 R4, R100.reuse, R104, R4 ;  /* 0x000000686404723c */ /* 0x040ff00000041804 */
        /* <DEDUP_REMOVED lines=14> */
[----:B------:R1:W-:Y:S01]  /*5950*/  MUFU.TANH R113, R7 ;  /* 0x0000000700717308 */ /* 0x0003e20000002400 */
[----:B------:R-:W-:Y:S01]  /*5960*/  FMUL.FTZ R8, R8, c[0x0][0x2ec] ;  /* 0x0000bb0008087a20 */ /* 0x000fe20000410000 */
[----:B------:R-:W-:Y:S04]  /*5970*/  HMMA.16816.F32.BF16 R16, R108, R86, R16 ;  /* 0x000000566c10723c */ /* 0x000fe80000041810 */
[----:B------:R-:W-:Y:S02]  /*5980*/  FMUL.FTZ R11, R11, c[0x0][0x2ec] ;  /* 0x0000bb000b0b7a20 */ /* 0x000fe40000410000 */
[----:B------:R-:W-:Y:S02]  /*5990*/  FMUL.FTZ R10, R10, c[0x0][0x2ec] ;  /* 0x0000bb000a0a7a20 */ /* 0x000fe40000410000 */
[----:B------:R5:W-:Y:S01]  /*59a0*/  MUFU.TANH R101, R5 ;  /* 0x0000000500657308 */ /* 0x000be20000002400 */
[----:B----4-:R-:W-:Y:S07]  /*59b0*/  @!P0 IADD3 R6, R121, UR7, RZ ;  /* 0x0000000779068c10 */ /* 0x010fee000fffe0ff */
[----:B------:R-:W-:Y:S02]  /*59c0*/  FMUL.FTZ R12, R12, c[0x0][0x2ec] ;  /* 0x0000bb000c0c7a20 */ /* 0x000fe40000410000 */
[----:B------:R-:W4:Y:S01]  /*59d0*/  MUFU.TANH R93, R4 ;  /* 0x00000004005d7308 */ /* 0x000f220000002400 */
[----:B------:R-:W-:Y:S02]  /*59e0*/  FMUL.FTZ R13, R13, c[0x0][0x2ec] ;  /* 0x0000bb000d0d7a20 */ /* 0x000fe40000410000 */
[----:B------:R-:W-:Y:S01]  /*59f0*/  FMUL.FTZ R14, R14, c[0x0][0x2ec] ;  /* 0x0000bb000e0e7a20 */ /* 0x000fe20000410000 */
[C---:B-1----:R-:W-:Y:S01]  /*5a00*/  @!P0 IMNMX R7, R6.reuse, UR15, PT ;  /* 0x0000000f06078c17 */ /* 0x042fe2000b800200 */
[----:B------:R-:W-:Y:S01]  /*5a10*/  FMUL.FTZ R15, R15, c[0x0][0x2ec] ;  /* 0x0000bb000f0f7a20 */ /* 0x000fe20000410000 */
[----:B------:R-:W-:Y:S01]  /*5a20*/  @!P0 IADD3 R6, R6, 0x8, RZ ;  /* 0x0000000806068810 */ /* 0x000fe20007ffe0ff */
[----:B------:R-:W-:Y:S01]  /*5a30*/  FMUL.FTZ R16, R16, c[0x0][0x2ec] ;  /* 0x0000bb0010107a20 */ /* 0x000fe20000410000 */
[----:B------:R-:W-:Y:S01]  /*5a40*/  @!P0 ISETP.GE.AND P2, PT, R0, R7, PT ;  /* 0x000000070000820c */ /* 0x000fe20003f46270 */
[----:B------:R-:W-:Y:S01]  /*5a50*/  FMUL.FTZ R17, R17, c[0x0][0x2ec] ;  /* 0x0000bb0011117a20 */ /* 0x000fe20000410000 */
[----:B------:R1:W-:Y:S01]  /*5a60*/  MUFU.TANH R99, R9 ;  /* 0x0000000900637308 */ /* 0x0003e20000002400 */
[----:B------:R-:W-:Y:S01]  /*5a70*/  @!P0 IMNMX R6, R6, UR15, PT ;  /* 0x0000000f06068c17 */ /* 0x000fe2000b800200 */
[----:B------:R-:W-:Y:S02]  /*5a80*/  FMUL.FTZ R18, R18, c[0x0][0x2ec] ;  /* 0x0000bb0012127a20 */ /* 0x000fe40000410000 */
[----:B-----5:R-:W-:Y:S02]  /*5a90*/  FMUL.FTZ R5, R119, 1.4426950216293334961 ;  /* 0x3fb8aa3b77057820 */ /* 0x020fe40000410000 */
[----:B------:R-:W-:Y:S03]  /*5aa0*/  FMUL.FTZ R19, R19, c[0x0][0x2ec] ;  /* 0x0000bb0013137a20 */ /* 0x000fe60000410000 */
[----:B------:R-:W-:Y:S01]  /*5ab0*/  FSEL R5, R5, RZ, P1 ;  /* 0x000000ff05057208 */ /* 0x000fe20000800000 */
[----:B------:R5:W5:Y:S01]  /*5ac0*/  MUFU.TANH R100, R8 ;  /* 0x0000000800647308 */ /* 0x000b620000002400 */
[-C--:B----4-:R-:W-:Y:S02]  /*5ad0*/  MOV R4, R93.reuse ;  /* 0x0000005d00047202 */ /* 0x090fe40000000f00 */
[C---:B------:R-:W-:Y:S01]  /*5ae0*/  @!P0 FSEL R4, R93.reuse, -INF , !P2 ;  /* 0xff8000005d048808 */ /* 0x040fe20005000000 */
[----:B------:R-:W-:Y:S01]  /*5af0*/  FFMA.FTZ R93, -R93, R93, 1 ;  /* 0x3f8000005d5d7423 */ /* 0x000fe2000001015d */
[CC--:B------:R-:W-:Y:S05]  /*5b00*/  @!P0 ISETP.GE.AND P2, PT, R0.reuse, R6.reuse, PT ;  /* 0x000000060000820c */ /* 0x0c0fea0003f46270 */
[----:B------:R4:W-:Y:S01]  /*5b10*/  MUFU.TANH R107, R11 ;  /* 0x0000000b006b7308 */ /* 0x0009e20000002400 */
[----:B------:R-:W-:Y:S01]  /*5b20*/  FMUL.FTZ R93, R93, c[0x0][0x2ec] ;  /* 0x0000bb005d5d7a20 */ /* 0x000fe20000410000 */
[----:B-1----:R-:W-:Y:S04]  /*5b30*/  @!P0 IADD3 R9, R0, 0x1, RZ ;  /* 0x0000000100098810 */ /* 0x002fe80007ffe0ff */
[----:B------:R-:W-:Y:S04]  /*5b40*/  @!P0 ISETP.GE.AND P1, PT, R9, R7, PT ;  /* 0x000000070900820c */ /* 0x000fe80003f26270 */
[----:B------:R1:W1:Y:S01]  /*5b50*/  MUFU.TANH R112, R10 ;  /* 0x0000000a00707308 */ /* 0x0002620000002400 */
[--C-:B-----5:R-:W-:Y:S01]  /*5b60*/  FFMA.FTZ R8, R4, c[0x0][0x23c], -R5.reuse ;  /* 0x00008f0004087a23 */ /* 0x120fe20000010805 */
[----:B------:R-:W-:Y:S02]  /*5b70*/  MOV R4, R101 ;  /* 0x0000006500047202 */ /* 0x000fe40000000f00 */
[----:B------:R-:W-:Y:S02]  /*5b80*/  @!P0 FSEL R4, R101, -INF , !P1 ;  /* 0xff80000065048808 */ /* 0x000fe40004800000 */
[----:B------:R-:W-:Y:S04]  /*5b90*/  FSETP.NEU.FTZ.AND P1, PT, R118, -INF , PT ;  /* 0xff8000007600780b */ /* 0x000fe80003f3d000 */
[----:B------:R5:W-:Y:S01]  /*5ba0*/  MUFU.EX2 R108, R8 ;  /* 0x00000008006c7308 */ /* 0x000be20000000800 */
[--C-:B----4-:R-:W-:Y:S09]  /*5bb0*/  FFMA.FTZ R11, R4, c[0x0][0x23c], -R5.reuse ;  /* 0x00008f00040b7a23 */ /* 0x110ff20000010805 */
[----:B------:R4:W-:Y:S01]  /*5bc0*/  MUFU.EX2 R117, R11 ;  /* 0x0000000b00757308 */ /* 0x0009e20000000800 */
[----:B-1----:R-:W-:Y:S05]  /*5bd0*/  FMUL.FTZ R10, R118, 1.4426950216293334961 ;  /* 0x3fb8aa3b760a7820 */ /* 0x002fea0000410000 */
[----:B------:R-:W-:Y:S04]  /*5be0*/  FSEL R4, R10, RZ, P1 ;  /* 0x000000ff0a047208 */ /* 0x000fe80000800000 */
[----:B------:R-:W1:Y:S01]  /*5bf0*/  MUFU.TANH R102, R12 ;  /* 0x0000000c00667308 */ /* 0x000e620000002400 */
[----:B------:R-:W-:Y:S02]  /*5c00*/  @!P0 ISETP.GE.AND P1, PT, R9, R6, PT ;  /* 0x000000060900820c */ /* 0x000fe40003f26270 */
[----:B------:R-:W-:Y:S02]  /*5c10*/  @!P0 IADD3 R10, R0, 0x8, RZ ;  /* 0x00000008000a8810 */ /* 0x000fe40007ffe0ff */
[----:B-----5:R-:W-:Y:S02]  /*5c20*/  MOV R8, R114 ;  /* 0x0000007200087202 */ /* 0x020fe40000000f00 */
[----:B------:R-:W-:Y:S03]  /*5c30*/  @!P0 FSEL R8, R114, -INF , !P2 ;  /* 0xff80000072088808 */ /* 0x000fe60005000000 */
[----:B------:R-:W5:Y:S02]  /*5c40*/  MUFU.TANH R98, R13 ;  /* 0x0000000d00627308 */ /* 0x000f640000002400 */
[--C-:B------:R-:W-:Y:S01]  /*5c50*/  FFMA.FTZ R9, R8, c[0x0][0x23c], -R4.reuse ;  /* 0x00008f0008097a23 */ /* 0x100fe20000010804 */
[----:B------:R-:W-:Y:S02]  /*5c60*/  MOV R8, R113 ;  /* 0x0000007100087202 */ /* 0x000fe40000000f00 */
[----:B------:R-:W-:Y:S02]  /*5c70*/  @!P0 FSEL R8, R113, -INF , !P1 ;  /* 0xff80000071088808 */ /* 0x000fe40004800000 */
[-C--:B------:R-:W-:Y:S03]  /*5c80*/  @!P0 ISETP.GE.AND P1, PT, R10, R7.reuse, PT ;  /* 0x000000070a00820c */ /* 0x080fe60003f26270 */
[--C-:B----4-:R-:W-:Y:S01]  /*5c90*/  FFMA.FTZ R11, R8, c[0x0][0x23c], -R4.reuse ;  /* 0x00008f00080b7a23 */ /* 0x110fe20000010804 */
[----:B------:R4:W-:Y:S01]  /*5ca0*/  MUFU.EX2 R126, R9 ;  /* 0x00000009007e7308 */ /* 0x0009e20000000800 */
[----:B------:R-:W-:Y:S02]  /*5cb0*/  MOV R8, R100 ;  /* 0x0000006400087202 */ /* 0x000fe40000000f00 */
[----:B------:R-:W-:Y:S07]  /*5cc0*/  @!P0 FSEL R8, R100, -INF , !P1 ;  /* 0xff80000064088808 */ /* 0x000fee0004800000 */
[----:B------:R1:W-:Y:S10]  /*5cd0*/  MUFU.EX2 R125, R11 ;  /* 0x0000000b007d7308 */ /* 0x0003f40000000800 */
[----:B------:R-:W5:Y:S01]  /*5ce0*/  MUFU.TANH R106, R14 ;  /* 0x0000000e006a7308 */ /* 0x000f620000002400 */
[----:B----4-:R-:W-:Y:S04]  /*5cf0*/  @!P0 IADD3 R9, R0, 0x9, RZ ;  /* 0x0000000900098810 */ /* 0x010fe80007ffe0ff */
[----:B------:R-:W-:Y:S05]  /*5d00*/  @!P0 ISETP.GE.AND P1, PT, R9, R7, PT ;  /* 0x000000070900820c */ /* 0x000fea0003f26270 */
[----:B------:R-:W4:Y:S01]  /*5d10*/  MUFU.TANH R105, R15 ;  /* 0x0000000f00697308 */ /* 0x000f220000002400 */
[--C-:B-1----:R-:W-:Y:S01]  /*5d20*/  FFMA.FTZ R11, R8, c[0x0][0x23c], -R5.reuse ;  /* 0x00008f00080b7a23 */ /* 0x102fe20000010805 */
[----:B------:R-:W-:Y:S02]  /*5d30*/  MOV R8, R99 ;  /* 0x0000006300087202 */ /* 0x000fe40000000f00 */
[----:B------:R-:W-:Y:S02]  /*5d40*/  @!P0 FSEL R8, R99, -INF , !P1 ;  /* 0xff80000063088808 */ /* 0x000fe40004800000 */
[----:B------:R-:W-:Y:S04]  /*5d50*/  @!P0 ISETP.GE.AND P1, PT, R10, R6, PT ;  /* 0x000000060a00820c */ /* 0x000fe80003f26270 */
[----:B------:R1:W-:Y:S01]  /*5d60*/  MUFU.EX2 R116, R11 ;  /* 0x0000000b00747308 */ /* 0x0003e20000000800 */
[--C-:B------:R-:W-:Y:S01]  /*5d70*/  FFMA.FTZ R10, R8, c[0x0][0x23c], -R5.reuse ;  /* 0x00008f00080a7a23 */ /* 0x100fe20000010805 */
[----:B------:R-:W-:Y:S02]  /*5d80*/  MOV R8, R112 ;  /* 0x0000007000087202 */ /* 0x000fe40000000f00 */
[----:B------:R-:W-:Y:S02]  /*5d90*/  @!P0 FSEL R8, R112, -INF , !P1 ;  /* 0xff80000070088808 */ /* 0x000fe40004800000 */
[----:B------:R-:W-:Y:S04]  /*5da0*/  @!P0 ISETP.GE.AND P1, PT, R9, R6, PT ;  /* 0x000000060900820c */ /* 0x000fe80003f26270 */
[----:B------:R4:W-:Y:S01]  /*5db0*/  MUFU.EX2 R111, R10 ;  /* 0x0000000a006f7308 */ /* 0x0009e20000000800 */
[--C-:B------:R-:W-:Y:S01]  /*5dc0*/  FFMA.FTZ R9, R8, c[0x0][0x23c], -R4.reuse ;  /* 0x00008f0008097a23 */ /* 0x100fe20000010804 */
[----:B------:R-:W-:Y:S02]  /*5dd0*/  MOV R8, R107 ;  /* 0x0000006b00087202 */ /* 0x000fe40000000f00 */
[----:B------:R-:W-:Y:S06]  /*5de0*/  @!P0 FSEL R8, R107, -INF , !P1 ;  /* 0xff8000006b088808 */ /* 0x000fec0004800000 */
[----:B------:R5:W-:Y:S01]  /*5df0*/  MUFU.EX2 R124, R9 ;  /* 0x00000009007c7308 */ /* 0x000be20000000800 */
[--C-:B-1----:R-:W-:Y:S01]  /*5e00*/  FFMA.FTZ R11, R8, c[0x0][0x23c], -R4.reuse ;  /* 0x00008f00080b7a23 */ /* 0x102fe20000010804 */
[----:B------:R-:W-:Y:S08]  /*5e10*/  MOV R8, R102 ;  /* 0x0000006600087202 */ /* 0x000ff00000000f00 */
[----:B------:R1:W-:Y:S01]  /*5e20*/  MUFU.EX2 R121, R11 ;  /* 0x0000000b00797308 */ /* 0x0003e20000000800 */
[----:B----4-:R-:W-:Y:S04]  /*5e30*/  @!P0 IADD3 R10, R0, 0x10, RZ ;  /* 0x00000010000a8810 */ /* 0x010fe80007ffe0ff */
[-C--:B------:R-:W-:Y:S05]  /*5e40*/  @!P0 ISETP.GE.AND P1, PT, R10, R7.reuse, PT ;  /* 0x000000070a00820c */ /* 0x080fea0003f26270 */
[----:B------:R-:W4:Y:S01]  /*5e50*/  MUFU.TANH R97, R16 ;  /* 0x0000001000617308 */ /* 0x000f220000002400 */
[----:B------:R-:W-:Y:S02]  /*5e60*/  @!P0 FSEL R8, R102, -INF , !P1 ;  /* 0xff80000066088808 */ /* 0x000fe40004800000 */
[----:B-----5:R-:W-:Y:S04]  /*5e70*/  @!P0 IADD3 R9, R0, 0x11, RZ ;  /* 0x0000001100098810 */ /* 0x020fe80007ffe0ff */
[C---:B------:R-:W-:Y:S03]  /*5e80*/  @!P0 ISETP.GE.AND P1, PT, R9.reuse, R7, PT ;  /* 0x000000070900820c */ /* 0x040fe60003f26270 */
[----:B------:R-:W5:Y:S01]  /*5e90*/  MUFU.TANH R96, R17 ;  /* 0x0000001100607308 */ /* 0x000f620000002400 */
        /* <DEDUP_REMOVED lines=15> */
[----:B----4-:R-:W-:Y:S08]  /*5f90*/  MOV R8, R97 ;  /* 0x0000006100087202 */ /* 0x010ff00000000f00 */
[----:B------:R-:W1:Y:S01]  /*5fa0*/  MUFU.TANH R104, R18 ;  /* 0x0000001200687308 */ /* 0x000e620000002400 */
[----:B--2---:R-:W-:Y:S04]  /*5fb0*/  @!P0 IADD3 R10, R0, 0x18, RZ ;  /* 0x00000018000a8810 */ /* 0x004fe80007ffe0ff */
[-C--:B------:R-:W-:Y:S05]  /*5fc0*/  @!P0 ISETP.GE.AND P1, PT, R10, R7.reuse, PT ;  /* 0x000000070a00820c */ /* 0x080fea0003f26270 */
[----:B------:R-:W2:Y:S01]  /*5fd0*/  MUFU.TANH R103, R19 ;  /* 0x0000001300677308 */ /* 0x000ea20000002400 */
[----:B------:R-:W-:Y:S02]  /*5fe0*/  @!P0 FSEL R8, R97, -INF , !P1 ;  /* 0xff80000061088808 */ /* 0x000fe40004800000 */
[----:B---3--:R-:W-:Y:S02]  /*5ff0*/  @!P0 IADD3 R9, R0, 0x19, RZ ;  /* 0x0000001900098810 */ /* 0x008fe40007ffe0ff */
[----:B-----5:R-:W-:Y:S02]  /*6000*/  MOV R0, R96 ;  /* 0x0000006000007202 */ /* 0x020fe40000000f00 */
[C---:B------:R-:W-:Y:S01]  /*6010*/  @!P0 ISETP.GE.AND P1, PT, R9.reuse, R7, PT ;  /* 0x000000070900820c */ /* 0x040fe20003f26270 */
[--C-:B------:R-:W-:Y:S02]  /*6020*/  FFMA.FTZ R7, R8, c[0x0][0x23c], -R5.reuse ;  /* 0x00008f0008077a23 */ /* 0x100fe40000010805 */
[----:B------:R-:W3:Y:S01]  /*6030*/  MUFU.EX2 R122, R11 ;  /* 0x0000000b007a7308 */ /* 0x000ee20000000800 */
[----:B------:R-:W-:Y:S02]  /*6040*/  @!P0 FSEL R0, R96, -INF , !P1 ;  /* 0xff80000060008808 */ /* 0x000fe40004800000 */
[----:B------:R-:W-:Y:S03]  /*6050*/  @!P0 ISETP.GE.AND P1, PT, R10, R6, PT ;  /* 0x000000060a00820c */ /* 0x000fe60003f26270 */
[----:B------:R-:W-:Y:S01]  /*6060*/  FFMA.FTZ R5, R0, c[0x0][0x23c], -R5 ;  /* 0x00008f0000057a23 */ /* 0x000fe20000010805 */
[----:B-1----:R-:W-:Y:S02]  /*6070*/  MOV R0, R104 ;  /* 0x0000006800007202 */ /* 0x002fe40000000f00 */
[----:B------:R-:W-:Y:S01]  /*6080*/  @!P0 FSEL R0, R104, -INF , !P1 ;  /* 0xff80000068008808 */ /* 0x000fe20004800000 */
[----:B------:R1:W-:Y:S01]  /*6090*/  MUFU.EX2 R109, R5 ;  /* 0x00000005006d7308 */ /* 0x0003e20000000800 */
[----:B------:R-:W-:Y:S02]  /*60a0*/  @!P0 ISETP.GE.AND P1, PT, R9, R6, PT ;  /* 0x000000060900820c */ /* 0x000fe40003f26270 */
[----:B------:R-:W-:Y:S07]  /*60b0*/  F2FP.BF16.PACK_AB R6, R115, R118 ;  /* 0x000000767306723e */ /* 0x000fee00000010ff */
[----:B------:R4:W5:Y:S01]  /*60c0*/  MUFU.EX2 R110, R7 ;  /* 0x00000007006e7308 */ /* 0x0009620000000800 */
[--C-:B-1----:R-:W-:Y:S01]  /*60d0*/  FFMA.FTZ R5, R0, c[0x0][0x23c], -R4.reuse ;  /* 0x00008f0000057a23 */ /* 0x102fe20000010804 */
[----:B--2---:R-:W-:Y:S02]  /*60e0*/  MOV R0, R103 ;  /* 0x0000006700007202 */ /* 0x004fe40000000f00 */
[----:B------:R-:W-:Y:S06]  /*60f0*/  @!P0 FSEL R0, R103, -INF , !P1 ;  /* 0xff80000067008808 */ /* 0x000fec0004800000 */
[----:B------:R1:W-:Y:S01]  /*6100*/  MUFU.EX2 R120, R5 ;  /* 0x0000000500787308 */ /* 0x0003e20000000800 */
[----:B------:R-:W-:Y:S02]  /*6110*/  IADD3 R94, P0, R94, UR12, RZ ;  /* 0x0000000c5e5e7c10 */ /* 0x000fe4000ff1e0ff */
[----:B------:R-:W-:Y:S01]  /*6120*/  PLOP3.LUT P1, PT, PT, PT, UP3, 0x80, 0x0 ;  /* 0x000000000000781c */ /* 0x000fe20003f2f038 */
[----:B------:R-:W-:Y:S01]  /*6130*/  FFMA.FTZ R4, R0, c[0x0][0x23c], -R4 ;  /* 0x00008f0000047a23 */ /* 0x000fe20000010804 */
[----:B------:R-:W-:Y:S02]  /*6140*/  F2FP.BF16.PACK_AB R0, R111, R116 ;  /* 0x000000746f00723e */ /* 0x000fe400000010ff */
[----:B----4-:R-:W-:Y:S02]  /*6150*/  F2FP.BF16.PACK_AB R7, R121, R124 ;  /* 0x0000007c7907723e */ /* 0x010fe400000010ff */
[----:B------:R-:W-:Y:S01]  /*6160*/  IADD3.X R95, R92, UR11, RZ, P0, !PT ;  /* 0x0000000b5c5f7c10 */ /* 0x000fe200087fe4ff */
[----:B------:R2:W2:Y:S01]  /*6170*/  MUFU.EX2 R119, R4 ;  /* 0x0000000400777308 */ /* 0x0004a20000000800 */
[C---:B------:R-:W-:Y:S03]  /*6180*/  LEA R234, P0, R127.reuse, R234, 0x2 ;  /* 0x000000ea7fea7211 */ /* 0x040fe600078010ff */
[----:B------:R-:W4:Y:S01]  /*6190*/  LDG.E R92, [R94.64] ;  /* 0x000000045e5c7981 */ /* 0x000f22000c1e1900 */
[----:B------:R-:W-:Y:S02]  /*61a0*/  LEA.HI.X.SX32 R235, R127, R235, 0x2, P0 ;  /* 0x000000eb7feb7211 */ /* 0x000fe400000f16ff */
[----:B-1----:R-:W-:Y:S05]  /*61b0*/  F2FP.BF16.PACK_AB R5, R117, R108 ;  /* 0x0000006c7505723e */ /* 0x002fea00000010ff */
[----:B------:R3:W-:Y:S01]  /*61c0*/  STS [R246+0x2a000], R5 ;  /* 0x02a00005f6007388 */ /* 0x0007e20000000800 */
[----:B--2---:R-:W-:Y:S05]  /*61d0*/  F2FP.BF16.PACK_AB R4, R125, R126 ;  /* 0x0000007e7d04723e */ /* 0x004fea00000010ff */
[----:B------:R5:W-:Y:S06]  /*61e0*/  STS [R246+0x2a400], R4 ;  /* 0x02a40004f6007388 */ /* 0x000bec0000000800 */
[----:B------:R1:W-:Y:S06]  /*61f0*/  STS [R249+0x2a000], R0 ;  /* 0x02a00000f9007388 */ /* 0x0003ec0000000800 */
[----:B------:R-:W-:Y:S01]  /*6200*/  STS [R249+0x2a400], R7 ;  /* 0x02a40007f9007388 */ /* 0x000fe20000000800 */
[----:B---3--:R-:W-:Y:S05]  /*6210*/  F2FP.BF16.PACK_AB R5, R122, R123 ;  /* 0x0000007b7a05723e */ /* 0x008fea00000010ff */
[----:B------:R-:W-:Y:S06]  /*6220*/  STS [R247+0x2a000], R6 ;  /* 0x02a00006f7007388 */ /* 0x000fec0000000800 */
[----:B------:R-:W-:Y:S01]  /*6230*/  STS [R247+0x2a400], R5 ;  /* 0x02a40005f7007388 */ /* 0x000fe20000000800 */
[----:B-----5:R-:W-:Y:S05]  /*6240*/  F2FP.BF16.PACK_AB R4, R109, R110 ;  /* 0x0000006e6d04723e */ /* 0x020fea00000010ff */
[----:B------:R-:W-:Y:S01]  /*6250*/  STS [R248+0x2a000], R4 ;  /* 0x02a00004f8007388 */ /* 0x000fe20000000800 */
[----:B-1----:R-:W-:Y:S05]  /*6260*/  F2FP.BF16.PACK_AB R0, R119, R120 ;  /* 0x000000787700723e */ /* 0x002fea00000010ff */
[----:B------:R1:W-:Y:S06]  /*6270*/  STS [R248+0x2a400], R0 ;  /* 0x02a40000f8007388 */ /* 0x0003ec0000000800 */
[----:B------:R-:W-:Y:S06]  /*6280*/  LDSM.16.M88.4 R16, [R222+0x10000] ;  /* 0x01000000de10783b */ /* 0x000fec0000000200 */
[----:B------:R-:W2:Y:S06]  /*6290*/  LDSM.16.M88.4 R8, [R3+0x20000] ;  /* 0x020000000308783b */ /* 0x000eac0000000200 */
[----:B------:R-:W3:Y:S06]  /*62a0*/  LDSM.16.M88.4 R84, [R3+0x20800] ;  /* 0x020800000354783b */ /* 0x000eec0000000200 */
[----:B------:R-:W-:Y:S06]  /*62b0*/  LDSM.16.M88.4 R88, [R223+0x10000] ;  /* 0x01000000df58783b */ /* 0x000fec0000000200 */
[----:B-1----:R1:W5:Y:S01]  /*62c0*/  LDG.E R0, [R94.64+0x20] ;  /* 0x000020045e007981 */ /* 0x002362000c1e1900 */
[C---:B--2---:R-:W-:Y:S08]  /*62d0*/  HMMA.16816.F32.BF16 R4, R16.reuse, R8, RZ ;  /* 0x000000081004723c */ /* 0x044ff000000418ff */
[C---:B------:R-:W-:Y:S08]  /*62e0*/  HMMA.16816.F32.BF16 R8, R16.reuse, R10, RZ ;  /* 0x0000000a1008723c */ /* 0x040ff000000418ff */
[C---:B---3--:R-:W-:Y:S08]  /*62f0*/  HMMA.16816.F32.BF16 R12, R16.reuse, R84, RZ ;  /* 0x00000054100c723c */ /* 0x048ff000000418ff */
[----:B------:R-:W-:Y:S01]  /*6300*/  HMMA.16816.F32.BF16 R16, R16, R86, RZ ;  /* 0x000000561010723c */ /* 0x000fe200000418ff */
[----:B------:R-:W2:Y:S07]  /*6310*/  LDSM.16.M88.4 R84, [R216+0x20000] ;  /* 0x02000000d854783b */ /* 0x000eae0000000200 */
[C---:B--2---:R-:W-:Y:S08]  /*6320*/  HMMA.16816.F32.BF16 R4, R88.reuse, R84, R4 ;  /* 0x000000545804723c */ /* 0x044ff00000041804 */
[C---:B------:R-:W-:Y:S01]  /*6330*/  HMMA.16816.F32.BF16 R8, R88.reuse, R86, R8 ;  /* 0x000000565808723c */ /* 0x040fe20000041808 */
[----:B------:R-:W2:Y:S07]  /*6340*/  LDSM.16.M88.4 R84, [R216+0x20800] ;  /* 0x02080000d854783b */ /* 0x000eae0000000200 */
[C---:B--2---:R-:W-:Y:S08]  /*6350*/  HMMA.16816.F32.BF16 R12, R88.reuse, R84, R12 ;  /* 0x00000054580c723c */ /* 0x044ff0000004180c */
[----:B------:R-:W-:Y:S01]  /*6360*/  HMMA.16816.F32.BF16 R16, R88, R86, R16 ;  /* 0x000000565810723c */ /* 0x000fe20000041810 */
[----:B------:R-:W-:Y:S06]  /*6370*/  LDSM.16.M88.4 R84, [R225+0x10000] ;  /* 0x01000000e154783b */ /* 0x000fec0000000200 */
[----:B------:R-:W2:Y:S02]  /*6380*/  LDSM.16.M88.4 R88, [R218+0x20000] ;  /* 0x02000000da58783b */ /* 0x000ea40000000200 */
        /* <DEDUP_REMOVED lines=93> */
[----:B------:R-:W2:Y:S11]  /*6960*/  LDSM.16.M88.4 R88, [R217+0x26800] ;  /* 0x02680000d958783b */ /* 0x000eb60000000200 */
[----:B------:R-:W-:Y:S04]  /*6970*/  @!UPT UIADD3 URZ, URZ, URZ, URZ ;  /* 0x0000003f3f3ff290 */ /* 0x000fe8000fffe03f */
[----:B----4-:R-:W-:Y:S04]  /*6980*/  FADD.FTZ R4, -R92, R4 ;  /* 0x000000045c047221 */ /* 0x010fe80000010100 */
[----:B-1----:R-:W-:Y:S02]  /*6990*/  FMUL.FTZ R94, R108, R4 ;  /* 0x000000046c5e7220 */ /* 0x002fe40000410000 */
[C---:B------:R-:W-:Y:S02]  /*69a0*/  FADD.FTZ R4, -R92.reuse, R5 ;  /* 0x000000055c047221 */ /* 0x040fe40000010100 */
[C---:B------:R-:W-:Y:S02]  /*69b0*/  FADD.FTZ R8, -R92.reuse, R8 ;  /* 0x000000085c087221 */ /* 0x040fe40000010100 */
[----:B------:R-:W-:Y:S02]  /*69c0*/  FMUL.FTZ R4, R117, R4 ;  /* 0x0000000475047220 */ /* 0x000fe40000410000 */
[----:B------:R-:W-:Y:S02]  /*69d0*/  FADD.FTZ R9, -R92, R9 ;  /* 0x000000095c097221 */ /* 0x000fe40000010100 */
[----:B------:R-:W-:Y:S02]  /*69e0*/  FMUL.FTZ R8, R116, R8 ;  /* 0x0000000874087220 */ /* 0x000fe40000410000 */
[----:B------:R-:W-:Y:S02]  /*69f0*/  FMUL.FTZ R9, R111, R9 ;  /* 0x000000096f097220 */ /* 0x000fe40000410000 */
[----:B------:R-:W-:Y:S01]  /*6a00*/  FMUL.FTZ R93, R94, R93 ;  /* 0x0000005d5e5d7220 */ /* 0x000fe20000410000 */
[C---:B--2---:R-:W-:Y:S07]  /*6a10*/  HMMA.16816.F32.BF16 R12, R84.reuse, R88, R12 ;  /* 0x00000058540c723c */ /* 0x044fee000004180c */
[----:B------:R-:W-:Y:S01]  /*6a20*/  FFMA.FTZ R89, -R98, R98, 1 ;  /* 0x3f80000062597423 */ /* 0x000fe20000010162 */
[----:B------:R-:W-:Y:S04]  /*6a30*/  HMMA.16816.F32.BF16 R16, R84, R90, R16 ;  /* 0x0000005a5410723c */ /* 0x000fe80000041810 */
[----:B------:R-:W-:Y:S02]  /*6a40*/  FMUL.FTZ R89, R89, c[0x0][0x2ec] ;  /* 0x0000bb0059597a20 */ /* 0x000fe40000410000 */
[----:B------:R-:W-:Y:S02]  /*6a50*/  FFMA.FTZ R88, -R97, R97, 1 ;  /* 0x3f80000061587423 */ /* 0x000fe40000010161 */
[----:B------:R-:W-:Y:S04]  /*6a60*/  FFMA.FTZ R91, -R101, R101, 1 ;  /* 0x3f800000655b7423 */ /* 0x000fe80000010165 */
[----:B------:R-:W-:Y:S02]  /*6a70*/  FMUL.FTZ R91, R91, c[0x0][0x2ec] ;  /* 0x0000bb005b5b7a20 */ /* 0x000fe40000410000 */
[----:B------:R-:W-:Y:S02]  /*6a80*/  FFMA.FTZ R90, -R102, R102, 1 ;  /* 0x3f800000665a7423 */ /* 0x000fe40000010166 */
[----:B------:R-:W-:Y:S02]  /*6a90*/  FMUL.FTZ R91, R4, R91 ;  /* 0x0000005b045b7220 */ /* 0x000fe40000410000 */
[C---:B------:R-:W-:Y:S02]  /*6aa0*/  FADD.FTZ R4, -R92.reuse, R12 ;  /* 0x0000000c5c047221 */ /* 0x040fe40000010100 */
[----:B------:R-:W-:Y:S02]  /*6ab0*/  FADD.FTZ R5, -R92, R13 ;  /* 0x0000000d5c057221 */ /* 0x000fe40000010100 */
[----:B------:R-:W-:Y:S02]  /*6ac0*/  FFMA.FTZ R86, -R100, R100, 1 ;  /* 0x3f80000064567423 */ /* 0x000fe40000010164 */
[----:B------:R-:W-:Y:S02]  /*6ad0*/  FFMA.FTZ R85, -R99, R99, 1 ;  /* 0x3f80000063557423 */ /* 0x000fe40000010163 */
[----:B------:R-:W-:Y:S02]  /*6ae0*/  FMUL.FTZ R4, R118, R4 ;  /* 0x0000000476047220 */ /* 0x000fe40000410000 */
[----:B------:R-:W-:Y:S02]  /*6af0*/  FMUL.FTZ R5, R115, R5 ;  /* 0x0000000573057220 */ /* 0x000fe40000410000 */
[----:B------:R-:W-:Y:S02]  /*6b00*/  FMUL.FTZ R90, R90, c[0x0][0x2ec] ;  /* 0x0000bb005a5a7a20 */ /* 0x000fe40000410000 */
[C---:B------:R-:W-:Y:S02]  /*6b10*/  FADD.FTZ R16, -R92.reuse, R16 ;  /* 0x000000105c107221 */ /* 0x040fe40000010100 */
[----:B------:R-:W-:Y:S02]  /*6b20*/  FADD.FTZ R17, -R92, R17 ;  /* 0x000000115c117221 */ /* 0x000fe40000010100 */
[----:B------:R-:W-:Y:S02]  /*6b30*/  FMUL.FTZ R86, R86, c[0x0][0x2ec] ;  /* 0x0000bb0056567a20 */ /* 0x000fe40000410000 */
[----:B------:R-:W-:Y:S02]  /*6b40*/  FMUL.FTZ R85, R85, c[0x0][0x2ec] ;  /* 0x0000bb0055557a20 */ /* 0x000fe40000410000 */
[----:B------:R-:W-:Y:S02]  /*6b50*/  FFMA.FTZ R87, -R96, R96, 1 ;  /* 0x3f80000060577423 */ /* 0x000fe40000010160 */
[----:B------:R-:W-:Y:S02]  /*6b60*/  FMUL.FTZ R90, R4, R90 ;  /* 0x0000005a045a7220 */ /* 0x000fe40000410000 */
[----:B------:R-:W-:Y:S02]  /*6b70*/  FMUL.FTZ R89, R5, R89 ;  /* 0x0000005905597220 */ /* 0x000fe40000410000 */
[C---:B-----5:R-:W-:Y:S02]  /*6b80*/  FADD.FTZ R4, -R0.reuse, R6 ;  /* 0x0000000600047221 */ /* 0x060fe40000010100 */
[----:B------:R-:W-:Y:S02]  /*6b90*/  FADD.FTZ R5, -R0, R7 ;  /* 0x0000000700057221 */ /* 0x000fe40000010100 */
[----:B------:R-:W-:Y:S02]  /*6ba0*/  FFMA.FTZ R84, -R114, R114, 1 ;  /* 0x3f80000072547423 */ /* 0x000fe40000010172 */
[----:B------:R-:W-:Y:S02]  /*6bb0*/  FFMA.FTZ R7, -R113, R113, 1 ;  /* 0x3f80000071077423 */ /* 0x000fe40000010171 */
[----:B------:R-:W-:Y:S02]  /*6bc0*/  FMUL.FTZ R86, R8, R86 ;  /* 0x0000005608567220 */ /* 0x000fe40000410000 */
[----:B------:R-:W-:Y:S02]  /*6bd0*/  FMUL.FTZ R85, R9, R85 ;  /* 0x0000005509557220 */ /* 0x000fe40000410000 */
[----:B------:R-:W-:Y:S02]  /*6be0*/  FMUL.FTZ R8, R110, R16 ;  /* 0x000000106e087220 */ /* 0x000fe40000410000 */
[----:B------:R-:W-:Y:S02]  /*6bf0*/  FMUL.FTZ R9, R109, R17 ;  /* 0x000000116d097220 */ /* 0x000fe40000410000 */
[----:B------:R-:W-:Y:S02]  /*6c00*/  FMUL.FTZ R88, R88, c[0x0][0x2ec] ;  /* 0x0000bb0058587a20 */ /* 0x000fe40000410000 */
[----:B------:R-:W-:Y:S02]  /*6c10*/  FMUL.FTZ R87, R87, c[0x0][0x2ec] ;  /* 0x0000bb0057577a20 */ /* 0x000fe40000410000 */
[----:B------:R-:W-:Y:S02]  /*6c20*/  FMUL.FTZ R4, R126, R4 ;  /* 0x000000047e047220 */ /* 0x000fe40000410000 */
[----:B------:R-:W-:Y:S02]  /*6c30*/  FMUL.FTZ R5, R125, R5 ;  /* 0x000000057d057220 */ /* 0x000fe40000410000 */
[----:B------:R-:W-:Y:S02]  /*6c40*/  FMUL.FTZ R84, R84, c[0x0][0x2ec] ;  /* 0x0000bb0054547a20 */ /* 0x000fe40000410000 */
[----:B------:R-:W-:Y:S02]  /*6c50*/  FMUL.FTZ R7, R7, c[0x0][0x2ec] ;  /* 0x0000bb0007077a20 */ /* 0x000fe40000410000 */
[----:B------:R-:W-:Y:S02]  /*6c60*/  FADD.FTZ R18, -R0, R18 ;  /* 0x0000001200127221 */ /* 0x000fe40000010100 */
[----:B------:R-:W-:Y:S02]  /*6c70*/  FMUL.FTZ R88, R8, R88 ;  /* 0x0000005808587220 */ /* 0x000fe40000410000 */
[----:B------:R-:W-:Y:S02]  /*6c80*/  FMUL.FTZ R87, R9, R87 ;  /* 0x0000005709577220 */ /* 0x000fe40000410000 */
[C---:B------:R-:W-:Y:S02]  /*6c90*/  FADD.FTZ R6, -R0.reuse, R10 ;  /* 0x0000000a00067221 */ /* 0x040fe40000010100 */
[----:B------:R-:W-:Y:S02]  /*6ca0*/  FADD.FTZ R8, -R0, R11 ;  /* 0x0000000b00087221 */ /* 0x000fe40000010100 */
[----:B------:R-:W-:Y:S02]  /*6cb0*/  FMUL.FTZ R84, R4, R84 ;  /* 0x0000005404547220 */ /* 0x000fe40000410000 */
[----:B------:R-:W-:Y:S02]  /*6cc0*/  FMUL.FTZ R7, R5, R7 ;  /* 0x0000000705077220 */ /* 0x000fe40000410000 */
[C---:B------:R-:W-:Y:S02]  /*6cd0*/  FADD.FTZ R9, -R0.reuse, R14 ;  /* 0x0000000e00097221 */ /* 0x040fe40000010100 */
[----:B------:R-:W-:Y:S02]  /*6ce0*/  FADD.FTZ R5, -R0, R15 ;  /* 0x0000000f00057221 */ /* 0x000fe40000010100 */
[----:B------:R-:W-:Y:S02]  /*6cf0*/  FFMA.FTZ R15, -R112, R112, 1 ;  /* 0x3f800000700f7423 */ /* 0x000fe40000010170 */
[----:B------:R-:W-:Y:S02]  /*6d00*/  FFMA.FTZ R14, -R107, R107, 1 ;  /* 0x3f8000006b0e7423 */ /* 0x000fe4000001016b */
[----:B------:R-:W-:Y:S02]  /*6d10*/  FADD.FTZ R4, -R0, R19 ;  /* 0x0000001300047221 */ /* 0x000fe40000010100 */
[----:B------:R-:W-:Y:S02]  /*6d20*/  FMUL.FTZ R0, R120, R18 ;  /* 0x0000001278007220 */ /* 0x000fe40000410000 */
[----:B------:R-:W-:Y:S02]  /*6d30*/  FFMA.FTZ R17, -R106, R106, 1 ;  /* 0x3f8000006a117423 */ /* 0x000fe4000001016a */
[----:B------:R-:W-:Y:S02]  /*6d40*/  FFMA.FTZ R16, -R105, R105, 1 ;  /* 0x3f80000069107423 */ /* 0x000fe40000010169 */
[----:B------:R-:W-:Y:S02]  /*6d50*/  FFMA.FTZ R19, -R104, R104, 1 ;  /* 0x3f80000068137423 */ /* 0x000fe40000010168 */
[----:B------:R-:W-:Y:S02]  /*6d60*/  FFMA.FTZ R18, -R103, R103, 1 ;  /* 0x3f80000067127423 */ /* 0x000fe40000010167 */
        /* <DEDUP_REMOVED lines=9> */
[----:B------:R-:W-:Y:S02]  /*6e00*/  FMUL.FTZ R19, R19, c[0x0][0x2ec] ;  /* 0x0000bb0013137a20 */ /* 0x000fe40000410000 */
[----:B------:R-:W-:Y:S02]  /*6e10*/  FMUL.FTZ R18, R18, c[0x0][0x2ec] ;  /* 0x0000bb0012127a20 */ /* 0x000fe40000410000 */
        /* <DEDUP_REMOVED lines=102> */
.L_x_811:
        /* <DEDUP_REMOVED lines=173> */
.L_x_812:
        /* <DEDUP_REMOVED lines=720> */
.L_x_814:
        /* <DEDUP_REMOVED lines=18> */
.L_x_815:
        /* <DEDUP_REMOVED lines=65> */
.L_x_817:
[----:B--23--:R-:W-:Y:S05]  /*b180*/  BSYNC B0 ;  /* 0x0000000000007941 */ /* 0x00cfea0003800000 */
.L_x_816:
        /* <DEDUP_REMOVED lines=22> */
.L_x_819:
[----:B------:R-:W-:Y:S05]  /*b2f0*/  BSYNC B0 ;  /* 0x0000000000007941 */ /* 0x000fea0003800000 */
.L_x_818:
        /* <DEDUP_REMOVED lines=31> */
.L_x_821:
[----:B------:R-:W-:Y:S05]  /*b4f0*/  BSYNC B0 ;  /* 0x0000000000007941 */ /* 0x000fea0003800000 */
.L_x_820:
        /* <DEDUP_REMOVED lines=18> */
.L_x_792:
[----:B------:R-:W-:Y:S05]  /*b620*/  BSYNC B1 ;  /* 0x0000000000017941 */ /* 0x000fea0003800000 */
.L_x_778:
        /* <DEDUP_REMOVED lines=12> */
.L_x_822:
[----:B------:R-:W-:Y:S05]  /*b6f0*/  EXIT ;  /* 0x000000000000794d */ /* 0x000fea0003800000 */
.L_x_824:
        /* <DEDUP_REMOVED lines=16> */
.L_x_1041:


//--------------------- .text._ZN5flash44flash_bwd_dq_dk_dv_loop_seqk_parallel_kernelI23Flash_bwd_kernel_traitsILi256ELi64ELi64ELi8ELi4ELi2ELi2ELb0ELb0EN7cutlass10bfloat16_tE19Flash_kernel_traitsILi256ELi64ELi64ELi8ES3_EELb1ELb1ELb0ELb0ELb0ELb1ELb0EEEvNS_16Flash_bwd_paramsE --------------------------
	.section	.text._ZN5flash44flash_bwd_dq_dk_dv_loop_seqk_parallel_kernelI23Flash_bwd_kernel_traitsILi256ELi64ELi64ELi8ELi4ELi2ELi2ELb0ELb0EN7cutlass10bfloat16_tE19Flash_kernel_traitsILi256ELi64ELi64ELi8ES3_EELb1ELb1ELb0ELb0ELb0ELb1ELb0EEEvNS_16Flash_bwd_paramsE,"ax",@progbits
	.sectioninfo	@"SHI_REGISTERS=255"
	.align	128
        .global         _ZN5flash44flash_bwd_dq_dk_dv_loop_seqk_parallel_kernelI23Flash_bwd_kernel_traitsILi256ELi64ELi64ELi8ELi4ELi2ELi2ELb0ELb0EN7cutlass10bfloat16_tE19Flash_kernel_traitsILi256ELi64ELi64ELi8ES3_EELb1ELb1ELb0ELb0ELb0ELb1ELb0EEEvNS_16Flash_bwd_paramsE
        .type           _ZN5flash44flash_bwd_dq_dk_dv_loop_seqk_parallel_kernelI23Flash_bwd_kernel_traitsILi256ELi64ELi64ELi8ELi4ELi2ELi2ELb0ELb0EN7cutlass10bfloat16_tE19Flash_kernel_traitsILi256ELi64ELi64ELi8ES3_EELb1ELb1ELb0ELb0ELb0ELb1ELb0EEEvNS_16Flash_bwd_paramsE,@function
        .size           _ZN5flash44flash_bwd_dq_dk_dv_loop_seqk_parallel_kernelI23Flash_bwd_kernel_traitsILi256ELi64ELi64ELi8ELi4ELi2ELi2ELb0ELb0EN7cutlass10bfloat16_tE19Flash_kernel_traitsILi256ELi64ELi64ELi8ES3_EELb1ELb1ELb0ELb0ELb0ELb1ELb0EEEvNS_16Flash_bwd_paramsE,(.L_x_1042 - _ZN5flash44flash_bwd_dq_dk_dv_loop_seqk_parallel_kernelI23Flash_bwd_kernel_traitsILi256ELi64ELi64ELi8ELi4ELi2ELi2ELb0ELb0EN7cutlass10bfloat16_tE19Flash_kernel_traitsILi256ELi64ELi64ELi8ES3_EELb1ELb1ELb0ELb0ELb0ELb1ELb0EEEvNS_16Flash_bwd_paramsE)
        .other          _ZN5flash44flash_bwd_dq_dk_dv_loop_seqk_parallel_kernelI23Flash_bwd_kernel_traitsILi256ELi64ELi64ELi8ELi4ELi2ELi2ELb0ELb0EN7cutlass10bfloat16_tE19Flash_kernel_traitsILi256ELi64ELi64ELi8ES3_EELb1ELb1ELb0ELb0ELb0ELb1ELb0EEEvNS_16Flash_bwd_paramsE,@"STO_CUDA_ENTRY STV_DEFAULT"
_ZN5flash44flash_bwd_dq_dk_dv_loop_seqk_parallel_kernelI23Flash_bwd_kernel_traitsILi256ELi64ELi64ELi8ELi4ELi2ELi2ELb0ELb0EN7cutlass10bfloat16_tE19Flash_kernel_traitsILi256ELi64ELi64ELi8ES3_EELb1ELb1ELb0ELb0ELb0ELb1ELb0EEEvNS_16Flash_bwd_paramsE:
.text._ZN5flash44flash_bwd_dq_dk_dv_loop_seqk_parallel_kernelI23Flash_bwd_kernel_traitsILi256ELi64ELi64ELi8ELi4ELi2ELi2ELb0ELb0EN7cutlass10bfloat16_tE19Flash_kernel_traitsILi256ELi64ELi64ELi8ES3_EELb1ELb1ELb0ELb0ELb0ELb1ELb0EEEvNS_16Flash_bwd_paramsE:
        /* <DEDUP_REMOVED lines=32> */
[----:B------:R-:W-:Y:S01]  /*0200*/  LEA.HI R9, R4, R10, RZ, 0x3 ;  /* 0x0000000a04097211 */ /* 0x000fe200078f18ff */
[----:B------:R-:W-:Y:S01]  /*0210*/  UIMAD.WIDE UR38, UR48, UR38, URZ ;  /* 0x00000026302672a5 */ /* 0x000fe2000f8e023f */
[--C-:B------:R-:W-:Y:S01]  /*0220*/  SHF.R.S32.HI R0, RZ, 0x5, R2.reuse ;  /* 0x00000005ff007819 */ /* 0x100fe20000011402 */
[----:B---3--:R-:W-:Y:S01]  /*0230*/  UIMAD UR49, UR37, UR48, URZ ;  /* 0x00000030253172a4 */ /* 0x008fe2000f8e023f */
[----:B------:R-:W-:Y:S01]  /*0240*/  SHF.R.S32.HI R3, RZ, 0x1f, R2 ;  /* 0x0000001fff037819 */ /* 0x000fe20000011402 */
[----:B------:R-:W-:Y:S01]  /*0250*/  UIMAD UR58, UR7, UR6, UR58 ;  /* 0x00000006073a72a4 */ /* 0x000fe2000f8e023a */
[C---:B------:R-:W-:Y:S01]  /*0260*/  LOP3.LUT R8, R2.reuse, 0xffffffe0, RZ, 0xc0, !PT ;  /* 0xffffffe002087812 */ /* 0x040fe200078ec0ff */
[----:B------:R-:W-:Y:S01]  /*0270*/  UIMAD UR48, UR48, UR12, URZ ;  /* 0x0000000c303072a4 */ /* 0x000fe2000f8e023f */
[-C--:B------:R-:W-:Y:S01]  /*0280*/  LEA.HI R3, R3, R0.reuse, RZ, 0x2 ;  /* 0x0000000003037211 */ /* 0x080fe200078f10ff */
[----:B------:R-:W-:Y:S01]  /*0290*/  UIMAD UR6, UR36, UR13, UR37 ;  /* 0x0000000d240672a4 */ /* 0x000fe2000f8e0225 */
[----:B------:R-:W-:Y:S01]  /*02a0*/  LEA.HI R2, R2, R0, RZ, 0x1 ;  /* 0x0000000002027211 */ /* 0x000fe200078f08ff */
[----:B------:R-:W-:Y:S01]  /*02b0*/  IMAD.IADD R8, R10, 0x1, -R8 ;  /* 0x000000010a087824 */ /* 0x000fe200078e0a08 */
[----:B------:R-:W-:Y:S01]  /*02c0*/  LOP3.LUT R3, R3, 0xfffffffc, RZ, 0xc0, !PT ;  /* 0xfffffffc03037812 */ /* 0x000fe200078ec0ff */
[----:B------:R-:W-:Y:S01]  /*02d0*/  ULDC UR14, c[0x0][0x1c0] ;  /* 0x00007000000e7ab9 */ /* 0x000fe20000000800 */
[----:B------:R-:W-:Y:S01]  /*02e0*/  LOP3.LUT R2, R2, 0xfffffffe, RZ, 0xc0, !PT ;  /* 0xfffffffe02027812 */ /* 0x000fe200078ec0ff */
[----:B------:R-:W-:Y:S01]  /*02f0*/  ULDC UR11, c[0x0][0x1c0] ;  /* 0x00007000000b7ab9 */ /* 0x000fe20000000800 */
[-C--:B------:R-:W-:Y:S01]  /*0300*/  LEA.HI R5, R4, R10.reuse, RZ, 0x4 ;  /* 0x0000000a04057211 */ /* 0x080fe200078f20ff */
[----:B------:R-:W-:Y:S01]  /*0310*/  IMAD.IADD R15, R0, 0x1, -R3 ;  /* 0x00000001000f7824 */ /* 0x000fe200078e0a03 */
[-C--:B------:R-:W-:Y:S01]  /*0320*/  LEA.HI R12, R4, R10.reuse, RZ, 0x7 ;  /* 0x0000000a040c7211 */ /* 0x080fe200078f38ff */
[----:B------:R-:W-:Y:S01]  /*0330*/  IMAD.IADD R227, R0, 0x1, -R2 ;  /* 0x0000000100e37824 */ /* 0x000fe200078e0a02 */
[CC--:B------:R-:W-:Y:S01]  /*0340*/  LEA.HI R14, R4.reuse, R10.reuse, RZ, 0x6 ;  /* 0x0000000a040e7211 */ /* 0x0c0fe200078f30ff */
[----:B------:R-:W-:Y:S01]  /*0350*/  UIMAD UR55, UR8, UR36, URZ ;  /* 0x00000024083772a4 */ /* 0x000fe2000f8e023f */
[----:B------:R-:W-:Y:S01]  /*0360*/  LEA.HI R4, R4, R10, RZ, 0x2 ;  /* 0x0000000a04047211 */ /* 0x000fe200078f10ff */
[----:B------:R-:W-:Y:S01]  /*0370*/  STL [R1+0x3c], R15 ;  /* 0x00003c0f01007387 */ /* 0x000fe20000100800 */
        /* <DEDUP_REMOVED lines=11> */
[----:B------:R-:W-:Y:S01]  /*0430*/  ULDC UR59, c[0x0][0x1c8] ;  /* 0x00007200003b7ab9 */ /* 0x000fe20000000800 */
[----:B------:R-:W-:Y:S01]  /*0440*/  LOP3.LUT R0, R0, 0xfffffff8, RZ, 0xc0, !PT ;  /* 0xfffffff800007812 */ /* 0x000fe200078ec0ff */
[----:B------:R-:W-:Y:S01]  /*0450*/  ULDC.U8 UR10, c[0x0][0x3d0] ;  /* 0x0000f400000a7ab9 */ /* 0x000fe20000000000 */
        /* <DEDUP_REMOVED lines=17> */
[----:B------:R-:W-:Y:S01]  /*0570*/  @UP5 UIMAD UR57, UR36, UR52, URZ ;  /* 0x00000034243952a4 */ /* 0x000fe2000f8e023f */
[----:B------:R-:W-:Y:S01]  /*0580*/  SHF.R.U32.HI R2, RZ, 0x3, R0 ;  /* 0x00000003ff027819 */ /* 0x000fe20000011600 */
[----:B------:R1:W-:Y:S01]  /*0590*/  STL [R1+0x40], R16 ;  /* 0x0000401001007387 */ /* 0x0003e20000100800 */
[----:B------:R-:W-:Y:S01]  /*05a0*/  LOP3.LUT R0, R0, 0x38, R16, 0xf8, !PT ;  /* 0x0000003800007812 */ /* 0x000fe200078ef810 */
[----:B------:R-:W-:Y:S01]  /*05b0*/  IMAD.SHL.U32 R221, R10, 0x200, RZ ;  /* 0x000002000add7824 */ /* 0x000fe200078e00ff */
[----:B------:R-:W-:Y:S01]  /*05c0*/  LEA.HI R11, R3, R7, RZ, 0x3 ;  /* 0x00000007030b7211 */ /* 0x000fe200078f18ff */
[----:B------:R-:W-:Y:S01]  /*05d0*/  ULDC.64 UR4, c[0x0][0x118] ;  /* 0x0000460000047ab9 */ /* 0x000fe20000000a00 */
[----:B------:R-:W-:Y:S01]  /*05e0*/  LOP3.LUT R8, R0, R2, RZ, 0x3c, !PT ;  /* 0x0000000200087212 */ /* 0x000fe200078e3cff */
[----:B------:R-:W-:Y:S01]  /*05f0*/  IMAD.SHL.U32 R0, R6, 0x40, RZ ;  /* 0x0000004006007824 */ /* 0x000fe200078e00ff */
[----:B------:R-:W-:Y:S01]  /*0600*/  LOP3.LUT R2, R11, 0xfffffff8, RZ, 0xc0, !PT ;  /* 0xfffffff80b027812 */ /* 0x000fe200078ec0ff */
[----:B------:R-:W-:Y:S01]  /*0610*/  ULDC.U8 UR33, c[0x0][0x2d8] ;  /* 0x0000b60000217ab9 */ /* 0x000fe20000000000 */
[----:B------:R-:W-:Y:S01]  /*0620*/  LOP3.LUT R3, R5, 0x1, RZ, 0xc0, !PT ;  /* 0x0000000105037812 */ /* 0x000fe200078ec0ff */
[----:B------:R-:W-:Y:S01]  /*0630*/  ULOP3.LUT UR59, UR37, UR59, URZ, 0x3c, !UPT ;  /* 0x0000003b253b7292 */ /* 0x000fe2000f8e3c3f */
[----:B------:R-:W-:Y:S01]  /*0640*/  LOP3.LUT R0, R0, 0x1c0, RZ, 0xc0, !PT ;  /* 0x000001c000007812 */ /* 0x000fe200078ec0ff */
[----:B------:R-:W-:Y:S01]  /*0650*/  USHF.R.S32.HI UR60, URZ, 0x1f, UR37 ;  /* 0x0000001f3f3c7899 */ /* 0x000fe20008011425 */
[----:B------:R-:W-:Y:S01]  /*0660*/  ISETP.NE.U32.AND P0, PT, R3, 0x1, PT ;  /* 0x000000010300780c */ /* 0x000fe20003f05070 */
[----:B------:R-:W-:Y:S01]  /*0670*/  UISETP.NE.AND UP6, UPT, UR10, URZ, UPT ;  /* 0x0000003f0a00728c */ /* 0x000fe2000bfc5270 */
[----:B------:R-:W-:Y:S01]  /*0680*/  LOP3.LUT R217, R0, 0x8, R9, 0xf8, !PT ;  /* 0x0000000800d97812 */ /* 0x000fe200078ef809 */
[----:B------:R-:W-:Y:S01]  /*0690*/  USHF.R.S32.HI UR61, URZ, 0x1f, UR37 ;  /* 0x0000001f3f3d7899 */ /* 0x000fe20008011425 */
[C---:B------:R-:W-:Y:S01]  /*06a0*/  LOP3.LUT P4, RZ, R6.reuse, 0x2, RZ, 0xc0, !PT ;  /* 0x0000000206ff7812 */ /* 0x040fe2000788c0ff */
[----:B------:R-:W-:Y:S01]  /*06b0*/  UIMAD.WIDE.U32 UR42, UR38, UR44, URZ ;  /* 0x0000002c262a72a5 */ /* 0x000fe2000f8e003f */
[----:B------:R-:W-:Y:S01]  /*06c0*/  LOP3.LUT P3, RZ, R6, 0x4, RZ, 0xc0, !PT ;  /* 0x0000000406ff7812 */ /* 0x000fe2000786c0ff */
[----:B------:R-:W-:Y:S01]  /*06d0*/  UIMAD UR54, UR39, UR44, URZ ;  /* 0x0000002c273672a4 */ /* 0x000fe2000f8e023f */
[----:B------:R-:W-:Y:S01]  /*06e0*/  SEL R246, R246, 0x10, !P0 ;  /* 0x00000010f6f67807 */ /* 0x000fe20004000000 */
[----:B------:R-:W-:Y:S01]  /*06f0*/  USHF.R.S32.HI UR56, URZ, 0x1f, UR49 ;  /* 0x0000001f3f387899 */ /* 0x000fe20008011431 */
[----:B------:R-:W-:Y:S01]  /*0700*/  R2P PR, R5, 0x6 ;  /* 0x0000000605007804 */ /* 0x000fe20000000000 */
[----:B------:R-:W-:Y:S01]  /*0710*/  UIMAD UR53, UR7, UR53, URZ ;  /* 0x00000035073572a4 */ /* 0x000fe2000f8e023f */
[----:B-1----:R-:W-:Y:S01]  /*0720*/  IMAD.IADD R16, R7, 0x1, -R2 ;  /* 0x0000000107107824 */ /* 0x002fe200078e0a02 */
[----:B------:R-:W-:Y:S01]  /*0730*/  SEL R220, R220, 0xffffffc0, !P3 ;  /* 0xffffffc0dcdc7807 */ /* 0x000fe20005800000 */
[----:B------:R-:W-:Y:S01]  /*0740*/  IMAD.SHL.U32 R2, R227, 0x10, RZ ;  /* 0x00000010e3027824 */ /* 0x000fe200078e00ff */
[----:B------:R-:W-:Y:S01]  /*0750*/  SHF.R.S32.HI R239, RZ, 0x2, R239 ;  /* 0x00000002ffef7819 */ /* 0x000fe200000114ef */
[----:B------:R-:W-:Y:S01]  /*0760*/  IMAD.SHL.U32 R7, R12, 0x20, RZ ;  /* 0x000000200c077824 */ /* 0x000fe200078e00ff */
[----:B------:R-:W-:Y:S01]  /*0770*/  STL [R1+0x4c], R16 ;  /* 0x00004c1001007387 */ /* 0x000fe20000100800 */
[----:B------:R-:W-:Y:S01]  /*0780*/  @!UP5 UIMAD UR52, UR8, UR52, URZ ;  /* 0x000000340834d2a4 */ /* 0x000fe2000f8e023f */
[----:B------:R-:W-:Y:S01]  /*0790*/  LOP3.LUT R4, R0, 0x10, R2, 0xf8, !PT ;  /* 0x0000001000047812 */ /* 0x000fe200078ef802 */
[----:B------:R-:W-:Y:S01]  /*07a0*/  IMAD R2, R12, 0x800, R221 ;  /* 0x000008000c027824 */ /* 0x000fe200078e02dd */
[----:B------:R-:W-:Y:S01]  /*07b0*/  SHF.R.U32.HI R0, RZ, 0x3, R0 ;  /* 0x00000003ff007819 */ /* 0x000fe20000011600 */
[----:B------:R-:W-:Y:S01]  /*07c0*/  IMAD R239, R15, 0x10, R239 ;  /* 0x000000100fef7824 */ /* 0x000fe200078e02ef */
[----:B------:R-:W-:Y:S01]  /*07d0*/  LOP3.LUT R3, R4, 0x8, R9, 0xf8, !PT ;  /* 0x0000000804037812 */ /* 0x000fe200078ef809 */
[----:B------:R-:W-:Y:S01]  /*07e0*/  IMAD.SHL.U32 R4, R10, 0x20, RZ ;  /* 0x000000200a047824 */ /* 0x000fe200078e00ff */
[----:B------:R-:W-:Y:S01]  /*07f0*/  LOP3.LUT R217, R217, R0, RZ, 0x3c, !PT ;  /* 0x00000000d9d97212 */ /* 0x000fe200078e3cff */
[----:B------:R-:W-:Y:S01]  /*0800*/  USHF.R.S32.HI UR51, URZ, 0x1f, UR47 ;  /* 0x0000001f3f337899 */ /* 0x000fe2000801142f */
[----:B------:R-:W-:Y:S01]  /*0810*/  LOP3.LUT R221, R221, R3, R0, 0xf6, !PT ;  /* 0x00000003dddd7212 */ /* 0x000fe200078ef600 */
[----:B------:R-:W-:Y:S01]  /*0820*/  IMAD.SHL.U32 R3, R5, 0x40, RZ ;  /* 0x0000004005037824 */ /* 0x000fe200078e00ff */
[----:B------:R-:W-:Y:S01]  /*0830*/  SHF.R.S32.HI R0, RZ, 0x6, R14 ;  /* 0x00000006ff007819 */ /* 0x000fe2000001140e */
[----:B------:R-:W-:Y:S01]  /*0840*/  IMAD.IADD R217, R2, 0x1, R217 ;  /* 0x0000000102d97824 */ /* 0x000fe200078e02d9 */
[----:B------:R-:W-:Y:S01]  /*0850*/  USHF.R.S32.HI UR50, URZ, 0x1f, UR46 ;  /* 0x0000001f3f327899 */ /* 0x000fe2000801142e */
[----:B------:R-:W-:Y:S01]  /*0860*/  IMAD.U32 R2, RZ, RZ, UR15 ;  /* 0x0000000fff027e24 */ /* 0x000fe2000f8e00ff */
[----:B------:R-:W-:Y:S01]  /*0870*/  UMOV UR41, 0xffff8000 ;  /* 0xffff800000297882 */ /* 0x000fe20000000000 */
[----:B------:R-:W-:-:S02]  /*0880*/  IMAD R8, R0, 0x200, R8 ;  /* 0x0000020000087824 */ /* 0x000fc400078e0208 */
[----:B------:R-:W-:Y:S01]  /*0890*/  IMAD.SHL.U32 R2, R0, 0x8, RZ ;  /* 0x0000000800027824 */ /* 0x000fe200078e00ff */
[----:B------:R-:W-:Y:S01]  /*08a0*/  LOP3.LUT R0, R3, 0x1c0, RZ, 0xc0, !PT ;  /* 0x000001c003007812 */ /* 0x000fe200078ec0ff */
[----:B------:R-:W-:Y:S01]  /*08b0*/  IMAD.SHL.U32 R218, R217, 0x2, RZ ;  /* 0x00000002d9da7824 */ /* 0x000fe200078e00ff */
[----:B------:R-:W-:Y:S01]  /*08c0*/  STL [R1+0x48], R8 ;  /* 0x0000480801007387 */ /* 0x000fe20000100800 */
[----:B------:R-:W-:Y:S01]  /*08d0*/  IMAD.SHL.U32 R237, R8, 0x2, RZ ;  /* 0x0000000208ed7824 */ /* 0x000fe200078e00ff */
[----:B------:R-:W-:Y:S02]  /*08e0*/  LOP3.LUT R2, R2, 0x18, RZ, 0xc0, !PT ;  /* 0x0000001802027812 */ /* 0x000fe400078ec0ff */
[----:B------:R-:W-:Y:S01]  /*08f0*/  SHF.R.U32.HI R3, RZ, 0x3, R0 ;  /* 0x00000003ff037819 */ /* 0x000fe20000011600 */
[----:B------:R1:W-:Y:S01]  /*0900*/  STL [R1+0x50], R7 ;  /* 0x0000500701007387 */ /* 0x0003e20000100800 */
[----:B------:R-:W-:Y:S01]  /*0910*/  LOP3.LUT R6, R2, 0x20, R4, 0xf8, !PT ;  /* 0x0000002002067812 */ /* 0x000fe200078ef804 */
[----:B------:R-:W-:Y:S01]  /*0920*/  IMAD.SHL.U32 R4, R16, 0x40, RZ ;  /* 0x0000004010047824 */ /* 0x000fe200078e00ff */
[----:B------:R-:W-:-:S02]  /*0930*/  LOP3.LUT R5, R3, R0, R2, 0x1e, !PT ;  /* 0x0000000003057212 */ /* 0x000fc400078e1e02 */
[----:B------:R-:W-:Y:S01]  /*0940*/  LOP3.LUT R2, R0, 0x20, R7, 0xf8, !PT ;  /* 0x0000002000027812 */ /* 0x000fe200078ef807 */
[----:B------:R-:W-:-:S03]  /*0950*/  IMAD.SHL.U32 R0, R13, 0x2, RZ ;  /* 0x000000020d007824 */ /* 0x000fc600078e00ff */
[----:B------:R-:W-:Y:S01]  /*0960*/  LOP3.LUT R3, R2, R3, RZ, 0x3c, !PT ;  /* 0x0000000302037212 */ /* 0x000fe200078e3cff */
[--C-:B------:R-:W-:Y:S02]  /*0970*/  IMAD R2, R15, 0x400, R0.reuse ;  /* 0x000004000f027824 */ /* 0x100fe400078e0200 */
[----:B------:R-:W-:Y:S02]  /*0980*/  IMAD R0, R227, 0x400, R0 ;  /* 0x00000400e3007824 */ /* 0x000fe400078e0200 */
[----:B------:R-:W-:Y:S01]  /*0990*/  IMAD.IADD R244, R2, 0x1, R3 ;  /* 0x0000000102f47824 */ /* 0x000fe200078e0203 */
[----:B------:R-:W-:Y:S01]  /*09a0*/  LOP3.LUT R2, R4, 0x1c0, RZ, 0xc0, !PT ;  /* 0x000001c004027812 */ /* 0x000fe200078ec0ff */
[----:B------:R-:W-:Y:S02]  /*09b0*/  IMAD.SHL.U32 R4, R11, 0x40, RZ ;  /* 0x000000400b047824 */ /* 0x000fe400078e00ff */
[----:B------:R-:W-:Y:S01]  /*09c0*/  IMAD.SHL.U32 R244, R244, 0x2, RZ ;  /* 0x00000002f4f47824 */ /* 0x000fe200078e00ff */
[----:B------:R-:W-:-:S03]  /*09d0*/  SHF.R.U32.HI R3, RZ, 0x3, R2 ;  /* 0x00000003ff037819 */ /* 0x000fc60000011602 */
[C---:B------:R-:W-:Y:S01]  /*09e0*/  IMAD.IADD R247, R244.reuse, 0x1, R246 ;  /* 0x00000001f4f77824 */ /* 0x040fe200078e02f6 */
[C---:B------:R-:W-:Y:S01]  /*09f0*/  IADD3 R245, R244.reuse, 0x20, RZ ;  /* 0x00000020f4f57810 */ /* 0x040fe20007ffe0ff */
[----:B-1----:R-:W-:Y:S01]  /*0a00*/  IMAD.U32 R7, RZ, RZ, UR9 ;  /* 0x00000009ff077e24 */ /* 0x002fe2000f8e00ff */
[----:B------:R-:W-:Y:S01]  /*0a10*/  @P1 IADD3 R245, R244, -0x20, RZ ;  /* 0xffffffe0f4f51810 */ /* 0x000fe20007ffe0ff */
[----:B------:R-:W-:Y:S02]  /*0a20*/  IMAD.IADD R7, R0, 0x1, R5 ;  /* 0x0000000100077824 */ /* 0x000fe400078e0205 */
[----:B------:R-:W-:Y:S02]  /*0a30*/  IMAD.SHL.U32 R0, R10, 0x8, RZ ;  /* 0x000000080a007824 */ /* 0x000fe400078e00ff */
[----:B------:R-:W-:-:S03]  /*0a40*/  IMAD.IADD R246, R246, 0x1, R245 ;  /* 0x00000001f6f67824 */ /* 0x000fc600078e02f5 */
        /* <DEDUP_REMOVED lines=12> */
[----:B------:R-:W-:Y:S02]  /*0b10*/  IMAD.IADD R227, R3, 0x1, R227 ;  /* 0x0000000103e37824 */ /* 0x000fe400078e02e3 */
[----:B------:R-:W-:Y:S02]  /*0b20*/  IMAD.MOV.U32 R3, RZ, RZ, 0x20 ;  /* 0x00000020ff037424 */ /* 0x000fe400078e00ff */
[----:B------:R1:W-:Y:S01]  /*0b30*/  STL [R1+0x34], R0 ;  /* 0x0000340001007387 */ /* 0x0003e20000100800 */
[----:B------:R-:W-:Y:S02]  /*0b40*/  LEA R227, R227, 0x28000, 0x1 ;  /* 0x00028000e3e37811 */ /* 0x000fe400078e08ff */
[----:B------:R-:W-:-:S05]  /*0b50*/  SEL R3, R3, 0xffffffe0, !P4 ;  /* 0xffffffe003037807 */ /* 0x000fca0006000000 */
[C---:B------:R-:W-:Y:S02]  /*0b60*/  IMAD R3, R217.reuse, 0x2, R3 ;  /* 0x00000002d9037824 */ /* 0x040fe400078e0203 */
[--C-:B------:R-:W-:Y:S02]  /*0b70*/  IMAD R217, R217, 0x2, R220.reuse ;  /* 0x00000002d9d97824 */ /* 0x100fe400078e02dc */
[----:B------:R-:W-:Y:S02]  /*0b80*/  IMAD.IADD R216, R220, 0x1, R3 ;  /* 0x00000001dcd87824 */ /* 0x000fe400078e0203 */
[C---:B------:R-:W-:Y:S02]  /*0b90*/  IMAD R220, R221.reuse, 0x2, R220 ;  /* 0x00000002dddc7824 */ /* 0x040fe400078e02dc */
[----:B------:R-:W-:Y:S02]  /*0ba0*/  IMAD.SHL.U32 R221, R221, 0x2, RZ ;  /* 0x00000002dddd7824 */ /* 0x000fe400078e00ff */
.L_x_859:
        /* <DEDUP_REMOVED lines=19> */
[----:B------:R2:W3:Y:S01]  /*0ce0*/  @P2 LDG.E R8, [R4.64] ;  /* 0x0000000404082981 */ /* 0x0004e2000c1e1900 */
[----:B------:R-:W-:Y:S02]  /*0cf0*/  UISETP.EQ.U32.AND UP2, UPT, URZ, UR8, UPT ;  /* 0x000000083f00728c */ /* 0x000fe4000bf42070 */
[----:B------:R-:W-:Y:S01]  /*0d00*/  @UP3 UIADD3.X UR7, UR12, UR11, URZ, UP0, !UPT ;  /* 0x0000000b0c073290 */ /* 0x000fe200087fe43f */
[----:B-1----:R2:W4:Y:S01]  /*0d10*/  @P2 LDG.E R2, [R4.64+0x4] ;  /* 0x0000040404022981 */ /* 0x002522000c1e1900 */
[----:B------:R-:W-:Y:S01]  /*0d20*/  MOV R6, UR6 ;  /* 0x0000000600067c02 */ /* 0x000fe20008000f00 */
[----:B------:R-:W-:-:S03]  /*0d30*/  UISETP.EQ.OR.EX UP2, UPT, URZ, UR9, !UP4, UP2 ;  /* 0x000000093f00728c */ /* 0x000fc6000e742720 */
[----:B------:R-:W-:Y:S01]  /*0d40*/  IMAD.U32 R7, RZ, RZ, UR7 ;  /* 0x00000007ff077e24 */ /* 0x000fe2000f8e00ff */
[----:B------:R-:W-:-:S04]  /*0d50*/  UIADD3 UR8, UP0, UR14, UR8, URZ ;  /* 0x000000080e087290 */ /* 0x000fc8000ff1e03f */
[----:B-----5:R-:W5:Y:S01]  /*0d60*/  @P0 LDG.E R6, [R6.64] ;  /* 0x0000000406060981 */ /* 0x020f62000c1e1900 */
[----:B------:R-:W-:Y:S01]  /*0d70*/  PLOP3.LUT P1, PT, PT, PT, UP2, 0x80, 0x0 ;  /* 0x000000000000781c */ /* 0x000fe20003f2f028 */
[----:B------:R-:W-:Y:S01]  /*0d80*/  UIADD3.X UR9, UR12, UR9, URZ, UP0, !UPT ;  /* 0x000000090c097290 */ /* 0x000fe200087fe43f */
[----:B--2---:R-:W-:-:S05]  /*0d90*/  IMAD.U32 R4, RZ, RZ, UR8 ;  /* 0x00000008ff047e24 */ /* 0x004fca000f8e00ff */
[----:B------:R-:W-:-:S06]  /*0da0*/  MOV R5, UR9 ;  /* 0x0000000900057c02 */ /* 0x000fcc0008000f00 */
[----:B------:R-:W2:Y:S01]  /*0db0*/  @!P1 LDG.E R0, [R4.64] ;  /* 0x0000000404009981 */ /* 0x000ea2000c1e1900 */
[----:B------:R-:W-:Y:S02]  /*0dc0*/  UMOV UR13, 0xffffffff ;  /* 0xffffffff000d7882 */ /* 0x000fe40000000000 */
[----:B------:R-:W-:Y:S02]  /*0dd0*/  UMOV UR34, URZ ;  /* 0x0000003f00227c82 */ /* 0x000fe40008000000 */
[----:B------:R-:W-:Y:S02]  /*0de0*/  UMOV UR35, 0xffffffff ;  /* 0xffffffff00237882 */ /* 0x000fe40000000000 */
[----:B------:R-:W-:Y:S01]  /*0df0*/  ULDC UR8, c[0x0][0x218] ;  /* 0x0000860000087ab9 */ /* 0x000fe20000000800 */
[----:B---3--:R-:W1:Y:S08]  /*0e00*/  @P2 R2UR UR13, R8 ;  /* 0x00000000080d23c2 */ /* 0x008e7000000e0000 */
[----:B----4-:R-:W1:Y:S08]  /*0e10*/  @P2 R2UR UR6, R2 ;  /* 0x00000000020623c2 */ /* 0x010e7000000e0000 */
[----:B-----5:R3:W4:Y:S01]  /*0e20*/  @P0 R2UR UR34, R6 ;  /* 0x00000000062203c2 */ /* 0x02072200000e0000 */
[----:B------:R-:W-:-:S04]  /*0e30*/  ISETP.NE.U32.AND P0, PT, RZ, c[0x0][0x248], PT ;  /* 0x00009200ff007a0c */ /* 0x000fc80003f05070 */
[----:B------:R-:W-:Y:S01]  /*0e40*/  ISETP.NE.AND.EX P0, PT, RZ, c[0x0][0x24c], PT, P0 ;  /* 0x00009300ff007a0c */ /* 0x000fe20003f05300 */
[----:B-1----:R-:W-:Y:S02]  /*0e50*/  @UP1 UIADD3 UR31, UR6, -UR13, URZ ;  /* 0x8000000d061f1290 */ /* 0x002fe4000fffe03f */
[----:B--2---:R3:W1:Y:S05]  /*0e60*/  @!P1 R2UR UR35, R0 ;  /* 0x00000000002393c2 */ /* 0x00466a00000e0000 */
[----:B------:R-:W-:-:S05]  /*0e70*/  @!UP1 ULDC UR31, c[0x0][0x214] ;  /* 0x00008500001f9ab9 */ /* 0x000fca0000000800 */
[----:B------:R-:W-:Y:S05]  /*0e80*/  @!P0 BRA `(.L_x_825) ;  /* 0x0000007000008947 */ /* 0x000fea0003800000 */
[----:B----4-:R-:W-:-:S13]  /*0e90*/  PLOP3.LUT P0, PT, PT, PT, UP4, 0x80, 0x0 ;  /* 0x000000000000781c */ /* 0x010fda0003f0f048 */
[----:B---3--:R-:W2:Y:S04]  /*0ea0*/  @P0 LDG.E R0, [R4.64+0x4] ;  /* 0x0000040404000981 */ /* 0x008ea8000c1e1900 */
[----:B------:R-:W3:Y:S01]  /*0eb0*/  @!P0 LDG.E R4, [R4.64] ;  /* 0x0000000404048981 */ /* 0x000ee2000c1e1900 */
[----:B--2---:R-:W2:Y:S02]  /*0ec0*/  @P0 R2UR UR6, R0 ;  /* 0x00000000000603c2 */ /* 0x004ea400000e0000 */
[----:B-12---:R-:W-:-:S11]  /*0ed0*/  @UP4 UIADD3 UR8, UR6, -UR35, URZ ;  /* 0x8000002306084290 */ /* 0x006fd6000fffe03f */
[----:B---3--:R1:W2:Y:S01]  /*0ee0*/  @!P0 R2UR UR8, R4 ;  /* 0x00000000040883c2 */ /* 0x0082a200000e0000 */
[----:B------:R-:W-:-:S07]  /*0ef0*/  DEPBAR.LE SB1, 0x0, {2} ;  /* 0x000090040000791a */ /* 0x000fce0000000000 */
.L_x_825:
[----:B----4-:R-:W-:Y:S02]  /*0f00*/  ULDC.64 UR6, c[0x0][0x258] ;  /* 0x0000960000067ab9 */ /* 0x010fe40000000a00 */
        /* <DEDUP_REMOVED lines=8> */
[----:B---3--:R-:W2:Y:S01]  /*0f90*/  @P0 LDG.E R0, [R4.64] ;  /* 0x0000000404000981 */ /* 0x008ea2000c1e1900 */
        /* <DEDUP_REMOVED lines=49> */
.L_x_827:
        /* <DEDUP_REMOVED lines=18> */
.L_x_828:
        /* <DEDUP_REMOVED lines=30> */
[----:B--2---:R-:W-:Y:S01]  /*15b0*/  UIMAD.WIDE.U32 UR6, UR10, UR8, URZ ;  /* 0x000000080a0672a5 */ /* 0x004fe2000f8e003f */
[----:B------:R-:W-:Y:S02]  /*15c0*/  IMAD.MOV.U32 R4, RZ, RZ, RZ ;  /* 0x000000ffff047224 */ /* 0x000fe400078e00ff */
[----:B------:R-:W-:Y:S01]  /*15d0*/  IMAD R0, R0, R6, RZ ;  /* 0x0000000600007224 */ /* 0x000fe200078e02ff */
[----:B------:R-:W-:-:S02]  /*15e0*/  USEL UR15, UR6, URZ, UP6 ;  /* 0x0000003f060f7287 */ /* 0x000fc4000b000000 */
[----:B------:R-:W-:Y:S01]  /*15f0*/  UIMAD UR9, UR10, UR9, UR7 ;  /* 0x000000090a0972a4 */ /* 0x000fe2000f8e0207 */
[----:B------:R-:W-:Y:S01]  /*1600*/  IMAD.HI.U32 R0, R5, R0, R4 ;  /* 0x0000000005007227 */ /* 0x000fe200078e0004 */
[----:B------:R-:W-:Y:S02]  /*1610*/  USHF.L.U64.HI UR6, UR36, 0x7, UR40 ;  /* 0x0000000724067899 */ /* 0x000fe40008010228 */
[----:B------:R-:W-:Y:S02]  /*1620*/  USHF.L.U32 UR10, UR36, 0x7, URZ ;  /* 0x00000007240a7899 */ /* 0x000fe4000800063f */
[----:B------:R-:W-:Y:S01]  /*1630*/  USEL UR7, UR6, URZ, UP1 ;  /* 0x0000003f06077287 */ /* 0x000fe20008800000 */
[----:B------:R-:W-:Y:S01]  /*1640*/  IMAD.HI.U32 R0, R0, R2, RZ ;  /* 0x0000000200007227 */ /* 0x000fe200078e00ff */
[----:B------:R-:W-:-:S03]  /*1650*/  USEL UR6, UR10, URZ, UP1 ;  /* 0x0000003f0a067287 */ /* 0x000fc60008800000 */
[----:B------:R-:W-:Y:S01]  /*1660*/  IMAD.MOV R4, RZ, RZ, -R0 ;  /* 0x000000ffff047224 */ /* 0x000fe200078e0a00 */
[----:B------:R-:W-:Y:S02]  /*1670*/  UIADD3 UR6, UP1, UR14, UR6, URZ ;  /* 0x000000060e067290 */ /* 0x000fe4000ff3e03f */
[----:B------:R-:W-:Y:S01]  /*1680*/  ULDC UR10, c[0x0][0x234] ;  /* 0x00008d00000a7ab9 */ /* 0x000fe20000000800 */
[C---:B------:R-:W-:Y:S01]  /*1690*/  IMAD R2, R6.reuse, R4, R2 ;  /* 0x0000000406027224 */ /* 0x040fe200078e0202 */
[----:B------:R-:W-:Y:S02]  /*16a0*/  UIADD3.X UR8, UR27, UR7, URZ, UP1, !UPT ;  /* 0x000000071b087290 */ /* 0x000fe40008ffe43f */
[----:B------:R-:W-:Y:S02]  /*16b0*/  UIMAD UR7, UR39, UR6, URZ ;  /* 0x00000006270772a4 */ /* 0x000fe4000f8e023f */
[----:B------:R-:W-:Y:S02]  /*16c0*/  ISETP.GT.U32.AND P1, PT, R6, R2, PT ;  /* 0x000000020600720c */ /* 0x000fe40003f24070 */
[----:B------:R-:W-:-:S02]  /*16d0*/  UIMAD UR8, UR38, UR8, UR7 ;  /* 0x00000008260872a4 */ /* 0x000fc4000f8e0207 */
[----:B------:R-:W-:-:S04]  /*16e0*/  @UP5 USEL UR7, UR57, UR13, !UP2 ;  /* 0x0000000d39075287 */ /* 0x000fc8000d000000 */
[----:B------:R-:W-:Y:S02]  /*16f0*/  @UP5 UIMAD UR11, UR37, UR10, UR7 ;  /* 0x0000000a250b52a4 */ /* 0x000fe4000f8e0207 */
[----:B------:R-:W-:Y:S02]  /*1700*/  UIMAD.WIDE.U32 UR6, UR38, UR6, URZ ;  /* 0x00000006260672a5 */ /* 0x000fe4000f8e003f */
[----:B------:R-:W-:Y:S01]  /*1710*/  USEL UR10, UR9, URZ, UP6 ;  /* 0x0000003f090a7287 */ /* 0x000fe2000b000000 */
[----:B------:R-:W-:Y:S01]  /*1720*/  @!P1 IMAD.IADD R2, R2, 0x1, -R6 ;  /* 0x0000000102029824 */ /* 0x000fe200078e0a06 */
[----:B------:R-:W-:Y:S01]  /*1730*/  @!P1 IADD3 R0, R0, 0x1, RZ ;  /* 0x0000000100009810 */ /* 0x000fe20007ffe0ff */
[----:B------:R-:W-:Y:S01]  /*1740*/  @!UP5 UMOV UR11, UR52 ;  /* 0x00000034000bdc82 */ /* 0x000fe20008000000 */
[----:B------:R-:W-:Y:S01]  /*1750*/  ISETP.LE.AND P1, PT, RZ, UR59, PT ;  /* 0x0000003bff007c0c */ /* 0x000fe2000bf23270 */
[----:B------:R-:W-:Y:S01]  /*1760*/  UIADD3 UR9, UR7, UR8, URZ ;  /* 0x0000000807097290 */ /* 0x000fe2000fffe03f */
        /* <DEDUP_REMOVED lines=12> */
.L_x_829:
[----:B------:R-:W-:Y:S02]  /*1830*/  UMOV UR8, UR53 ;  /* 0x0000003500087c82 */ /* 0x000fe40008000000 */
.L_x_830:
[----:B------:R-:W2:Y:S04]  /*1840*/  LDL.64 R4, [R1+0x40] ;  /* 0x0000400001047983 */ /* 0x000ea80000100a00 */
[----:B------:R1:W2:Y:S01]  /*1850*/  LDL.64 R12, [R1+0x40] ;  /* 0x00004000010c7983 */ /* 0x0002a20000100a00 */
[----:B------:R-:W-:Y:S01]  /*1860*/  UIADD3 UR6, UP4, UP3, UR6, UR47, UR49 ;  /* 0x0000002f06067290 */ /* 0x000fe2000fb9e031 */
[----:B------:R-:W-:Y:S01]  /*1870*/  IMAD.U32 R8, RZ, RZ, UR14 ;  /* 0x0000000eff087e24 */ /* 0x000fe2000f8e00ff */
[----:B------:R-:W-:Y:S01]  /*1880*/  BSSY B1, `(.L_x_826) ;  /* 0x000087a000017945 */ /* 0x000fe20003800000 */
[----:B------:R-:W3:Y:S01]  /*1890*/  S2R R15, SR_TID.X ;  /* 0x00000000000f7919 */ /* 0x000ee20000002100 */
[----:B------:R-:W-:-:S02]  /*18a0*/  UIADD3 UR17, UP2, UP1, UR15, UR6, UR16 ;  /* 0x000000060f117290 */ /* 0x000fc4000f95e010 */
[----:B------:R-:W-:Y:S01]  /*18b0*/  UIADD3.X UR6, UR9, UR51, UR56, UP4, UP3 ;  /* 0x0000003309067290 */ /* 0x000fe2000a7e6438 */
[----:B------:R-:W4:Y:S03]  /*18c0*/  S2R R22, SR_TID.X ;  /* 0x0000000000167919 */ /* 0x000f260000002100 */
[----:B------:R-:W-:Y:S01]  /*18d0*/  UIADD3.X UR16, UR10, UR6, UR12, UP2, UP1 ;  /* 0x000000060a107290 */ /* 0x000fe200097e240c */
[----:B------:R-:W5:Y:S02]  /*18e0*/  S2R R21, SR_TID.X ;  /* 0x0000000000157919 */ /* 0x000f640000002100 */
[----:B------:R-:W-:Y:S02]  /*18f0*/  ULDC.64 UR6, c[0x0][0x1a8] ;  /* 0x00006a0000067ab9 */ /* 0x000fe40000000a00 */
[----:B------:R-:W-:Y:S02]  /*1900*/  UIMAD UR6, UR60, UR6, URZ ;  /* 0x000000063c0672a4 */ /* 0x000fe4000f8e023f */
[----:B------:R-:W-:-:S02]  /*1910*/  ULDC.64 UR12, c[0x0][0x3c8] ;  /* 0x0000f200000c7ab9 */ /* 0x000fc40000000a00 */
        /* <DEDUP_REMOVED lines=11> */
[----:B------:R-:W-:Y:S01]  /*19d0*/  UIADD3 UR6, UR14, UR8, URZ ;  /* 0x000000080e067290 */ /* 0x000fe2000fffe03f */
[----:B------:R-:W-:Y:S01]  /*19e0*/  IADD3 R2, P1, R15, UR14, RZ ;  /* 0x0000000e0f027c10 */ /* 0x000fe2000ff3e0ff */
[----:B------:R-:W-:-:S03]  /*19f0*/  UIADD3 UR8, UR14, UR11, URZ ;  /* 0x0000000b0e087290 */ /* 0x000fc6000fffe03f */
[----:B------:R-:W-:Y:S01]  /*1a00*/  IADD3.X R7, R11, UR27, RZ, P1, !PT ;  /* 0x0000001b0b077c10 */ /* 0x000fe20008ffe4ff */
[----:B------:R-:W-:Y:S02]  /*1a10*/  UMOV UR27, 0x4 ;  /* 0x00000004001b7882 */ /* 0x000fe40000000000 */
[----:B------:R-:W-:Y:S02]  /*1a20*/  UIMAD.WIDE UR6, UR6, UR27, UR12 ;  /* 0x0000001b060672a5 */ /* 0x000fe4000f8e020c */
[----:B------:R-:W-:Y:S01]  /*1a30*/  IMAD R7, R7, c[0x0][0x190], RZ ;  /* 0x0000640007077a24 */ /* 0x000fe200078e02ff */
[----:B------:R-:W-:-:S04]  /*1a40*/  ULDC UR13, c[0x0][0x2e8] ;  /* 0x0000ba00000d7ab9 */ /* 0x000fc80000000800 */
[----:B------:R-:W-:Y:S02]  /*1a50*/  UMOV UR12, UR6 ;  /* 0x00000006000c7c82 */ /* 0x000fe40008000000 */
[----:B------:R-:W-:Y:S02]  /*1a60*/  UIADD3 UR6, -UR24, UR31, UR18 ;  /* 0x0000001f18067290 */ /* 0x000fe4000fffe112 */
[----:B------:R-:W-:Y:S02]  /*1a70*/  UMOV UR11, UR7 ;  /* 0x00000007000b7c82 */ /* 0x000fe40008000000 */
[----:B------:R-:W-:-:S04]  /*1a80*/  UIADD3 UR6, UR6, -UR13, URZ ;  /* 0x8000000d06067290 */ /* 0x000fc8000fffe03f */
[----:B------:R-:W-:-:S04]  /*1a90*/  USHF.R.S32.HI UR13, URZ, 0x1f, UR6 ;  /* 0x0000001f3f0d7899 */ /* 0x000fc80008011406 */
[----:B------:R-:W-:Y:S02]  /*1aa0*/  ULEA.HI UR13, UR13, UR6, URZ, 0x6 ;  /* 0x000000060d0d7291 */ /* 0x000fe4000f8f303f */
[----:B------:R-:W-:Y:S02]  /*1ab0*/  UIADD3 UR6, UR29, -0x1, URZ ;  /* 0xffffffff1d067890 */ /* 0x000fe4000fffe03f */
[----:B------:R-:W-:-:S04]  /*1ac0*/  USHF.R.S32.HI UR13, URZ, 0x6, UR13 ;  /* 0x000000063f0d7899 */ /* 0x000fc8000801140d */
[----:B------:R-:W-:-:S04]  /*1ad0*/  UISETP.LT.AND UP1, UPT, URZ, UR13, UPT ;  /* 0x0000000d3f00728c */ /* 0x000fc8000bf21270 */
[----:B------:R-:W-:-:S04]  /*1ae0*/  USEL UR13, URZ, UR13, !UP1 ;  /* 0x0000000d3f0d7287 */ /* 0x000fc8000c800000 */
[----:B------:R-:W-:Y:S01]  /*1af0*/  UISETP.GT.AND UP1, UPT, UR29, UR13, UPT ;  /* 0x0000000d1d00728c */ /* 0x000fe2000bf24270 */
[----:B--2---:R-:W-:-:S05]  /*1b00*/  IMAD.MOV.U32 R12, RZ, RZ, R4 ;  /* 0x000000ffff0c7224 */ /* 0x004fca00078e0004 */
[----:B------:R-:W-:-:S05]  /*1b10*/  SHF.R.S32.HI R13, RZ, 0x1f, R12 ;  /* 0x0000001fff0d7819 */ /* 0x000fca000001140c */
[C---:B------:R-:W-:Y:S01]  /*1b20*/  IMAD.WIDE.U32 R4, R2.reuse, c[0x0][0x190], R12 ;  /* 0x0000640002047a25 */ /* 0x040fe200078e000c */
[----:B------:R1:W-:Y:S03]  /*1b30*/  STL [R1+0x44], R13 ;  /* 0x0000440d01007387 */ /* 0x0003e60000100800 */
[----:B------:R-:W-:Y:S01]  /*1b40*/  IMAD R2, R2, c[0x0][0x194], R7 ;  /* 0x0000650002027a24 */ /* 0x000fe200078e0207 */
[----:B------:R-:W-:-:S04]  /*1b50*/  IADD3 R6, P1, R4, UR30, RZ ;  /* 0x0000001e04067c10 */ /* 0x000fc8000ff3e0ff */
[----:B------:R-:W-:Y:S02]  /*1b60*/  IADD3.X R7, R5, UR28, R2, P1, !PT ;  /* 0x0000001c05077c10 */ /* 0x000fe40008ffe402 */
[----:B-----5:R-:W-:Y:S02]  /*1b70*/  SHF.R.S32.HI R2, RZ, 0x1f, R21 ;  /* 0x0000001fff027819 */ /* 0x020fe40000011415 */
[----:B------:R-:W-:Y:S02]  /*1b80*/  IADD3 R4, P1, R12, UR22, RZ ;  /* 0x000000160c047c10 */ /* 0x000fe4000ff3e0ff */
[----:B------:R-:W-:Y:S02]  /*1b90*/  LEA.HI R2, R2, R21, RZ, 0x5 ;  /* 0x0000001502027211 */ /* 0x000fe400078f28ff */
[----:B------:R-:W-:Y:S02]  /*1ba0*/  IADD3.X R5, R13, UR26, RZ, P1, !PT ;  /* 0x0000001a0d057c10 */ /* 0x000fe40008ffe4ff */
[----:B------:R-:W-:-:S02]  /*1bb0*/  LOP3.LUT R9, R2, 0xffffffe0, RZ, 0xc0, !PT ;  /* 0xffffffe002097812 */ /* 0x000fc400078ec0ff */
[----:B------:R-:W-:Y:S01]  /*1bc0*/  SHF.R.S32.HI R2, RZ, 0x5, R2 ;  /* 0x00000005ff027819 */ /* 0x000fe20000011402 */
[----:B------:R-:W-:-:S04]  /*1bd0*/  IMAD.WIDE.U32 R4, R8, c[0x0][0x370], R4 ;  /* 0x0000dc0008047a25 */ /* 0x000fc800078e0004 */
[----:B------:R-:W-:Y:S01]  /*1be0*/  IMAD.IADD R21, R21, 0x1, -R9 ;  /* 0x0000000115157824 */ /* 0x000fe200078e0a09 */
[----:B------:R-:W-:-:S03]  /*1bf0*/  IADD3 R5, R5, UR9, RZ ;  /* 0x0000000905057c10 */ /* 0x000fc6000fffe0ff */
[----:B------:R-:W-:-:S05]  /*1c00*/  IMAD R2, R2, UR48, R21 ;  /* 0x0000003002027c24 */ /* 0x000fca000f8e0215 */
[----:B------:R-:W-:-:S04]  /*1c10*/  IADD3 R9, P1, R2, UR17, RZ ;  /* 0x0000001102097c10 */ /* 0x000fc8000ff3e0ff */
[----:B------:R-:W-:Y:S01]  /*1c20*/  LEA.HI.X.SX32 R8, R2, UR16, 0x1, P1 ;  /* 0x0000001002087c11 */ /* 0x000fe200088f0eff */
[----:B------:R-:W-:Y:S01]  /*1c30*/  IMAD.U32 R2, RZ, RZ, UR37 ;  /* 0x00000025ff027e24 */ /* 0x000fe2000f8e00ff */
[C---:B------:R-:W-:Y:S01]  /*1c40*/  LEA R234, P1, R9.reuse, c[0x0][0x350], 0x2 ;  /* 0x0000d40009ea7a11 */ /* 0x040fe200078210ff */
[----:B------:R-:W-:Y:S02]  /*1c50*/  ULDC.64 UR16, c[0x0][0x200] ;  /* 0x0000800000107ab9 */ /* 0x000fe40000000a00 */
[C---:B------:R-:W-:Y:S01]  /*1c60*/  IMAD.WIDE.U32 R4, R2.reuse, c[0x0][0x378], R4 ;  /* 0x0000de0002047a25 */ /* 0x040fe200078e0004 */
[----:B------:R-:W-:Y:S01]  /*1c70*/  LEA.HI.X R235, R9, c[0x0][0x354], R8, 0x2, P1 ;  /* 0x0000d50009eb7a11 */ /* 0x000fe200008f1408 */
[----:B------:R-:W-:Y:S01]  /*1c80*/  UIMAD.WIDE UR8, UR8, UR27, UR16 ;  /* 0x0000001b080872a5 */ /* 0x000fe2000f8e0210 */
[----:B------:R-:W-:Y:S01]  /*1c90*/  PLOP3.LUT P1, PT, PT, PT, UP1, 0x80, 0x0 ;  /* 0x000000000000781c */ /* 0x000fe20003f2f018 */
[----:B------:R-:W-:Y:S01]  /*1ca0*/  IMAD.WIDE.U32 R6, R2, c[0x0][0x1a8], R6 ;  /* 0x00006a0002067a25 */ /* 0x000fe200078e0006 */
[----:B------:R-:W-:-:S03]  /*1cb0*/  IADD3 R5, R5, UR10, RZ ;  /* 0x0000000a05057c10 */ /* 0x000fc6000fffe0ff */
[----:B------:R-:W-:Y:S01]  /*1cc0*/  IMAD R2, R11, c[0x0][0x370], RZ ;  /* 0x0000dc000b027a24 */ /* 0x000fe200078e02ff */
[----:B------:R-:W-:Y:S01]  /*1cd0*/  IADD3 R7, R7, UR15, RZ ;  /* 0x0000000f07077c10 */ /* 0x000fe2000fffe0ff */
[----:B------:R-:W-:Y:S01]  /*1ce0*/  IMAD.WIDE.U32 R4, R15, c[0x0][0x370], R4 ;  /* 0x0000dc000f047a25 */ /* 0x000fe200078e0004 */
[----:B------:R-:W-:-:S03]  /*1cf0*/  LEA R242, P3, R6, c[0x0][0x160], 0x1 ;  /* 0x0000580006f27a11 */ /* 0x000fc600078608ff */
[----:B------:R-:W-:Y:S01]  /*1d00*/  IMAD R2, R15, c[0x0][0x374], R2 ;  /* 0x0000dd000f027a24 */ /* 0x000fe200078e0202 */
[----:B------:R-:W-:Y:S02]  /*1d10*/  LEA R240, P2, R4, c[0x0][0x330], 0x1 ;  /* 0x0000cc0004f07a11 */ /* 0x000fe400078408ff */
[----:B------:R-:W-:Y:S01]  /*1d20*/  LEA.HI.X R243, R6, c[0x0][0x164], R7, 0x1, P3 ;  /* 0x0000590006f37a11 */ /* 0x000fe200018f0c07 */
[----:B------:R-:W-:-:S05]  /*1d30*/  IMAD.IADD R2, R5, 0x1, R2 ;  /* 0x0000000105027824 */ /* 0x000fca00078e0202 */
[----:B------:R-:W-:Y:S01]  /*1d40*/  LEA.HI.X R241, R4, c[0x0][0x334], R2, 0x1, P2 ;  /* 0x0000cd0004f17a11 */ /* 0x000fe200010f0c02 */
        /* <DEDUP_REMOVED lines=19> */
.L_x_832:
        /* <DEDUP_REMOVED lines=18> */
.L_x_833:
        /* <DEDUP_REMOVED lines=30> */
.L_x_835:
[----:B------:R-:W-:Y:S05]  /*2180*/  BSYNC B0 ;  /* 0x0000000000007941 */ /* 0x000fea0003800000 */
.L_x_834:
        /* <DEDUP_REMOVED lines=17> */
.L_x_837:
[----:B------:R-:W-:Y:S05]  /*22a0*/  BSYNC B0 ;  /* 0x0000000000007941 */ /* 0x000fea0003800000 */
.L_x_836:
        /* <DEDUP_REMOVED lines=27> */
.L_x_839:
[----:B------:R-:W-:Y:S05]  /*2460*/  BSYNC B0 ;  /* 0x0000000000007941 */ /* 0x000fea0003800000 */
.L_x_838:
        /* <DEDUP_REMOVED lines=15> */
.L_x_831:
[----:B-1----:R-:W2:Y:S01]  /*2560*/  LDL R6, [R1+0x48] ;  /* 0x0000480001067983 */ /* 0x002ea20000100800 */
[----:B------:R-:W-:Y:S01]  /*2570*/  PLOP3.LUT P0, PT, PT, PT, UP6, 0x80, 0x0 ;  /* 0x000000000000781c */ /* 0x000fe20003f0f068 */
[----:B------:R-:W-:Y:S01]  /*2580*/  ULEA.HI UR7, UR6, UR6, URZ, 0x1 ;  /* 0x0000000606077291 */ /* 0x000fe2000f8f083f */
[----:B------:R-:W-:Y:S01]  /*2590*/  IADD3 R8, R15, 0x20, RZ ;  /* 0x000000200f087810 */ /* 0x000fe20007ffe0ff */
[----:B------:R-:W-:Y:S01]  /*25a0*/  IMAD.MOV.U32 R226, RZ, RZ, 0x40 ;  /* 0x00000040ffe27424 */ /* 0x000fe200078e00ff */
[----:B------:R-:W-:Y:S01]  /*25b0*/  BSSY B0, `(.L_x_841) ;  /* 0x000003f000007945 */ /* 0x000fe20003800000 */
[----:B------:R-:W-:-:S02]  /*25c0*/  ULOP3.LUT UR7, UR7, 0xfffffffe, URZ, 0xc0, !UPT ;  /* 0xfffffffe07077892 */ /* 0x000fc4000f8ec03f */
[C---:B------:R-:W-:Y:S02]  /*25d0*/  IMAD.WIDE.U32 R4, R226.reuse, c[0x0][0x370], RZ ;  /* 0x0000dc00e2047a25 */ /* 0x040fe400078e00ff */
[----:B------:R-:W-:Y:S02]  /*25e0*/  UIADD3 UR7, UR6, -UR7, URZ ;  /* 0x8000000706077290 */ /* 0x000fe4000fffe03f */
[----:B------:R-:W-:Y:S02]  /*25f0*/  IMAD R2, R226, c[0x0][0x374], RZ ;  /* 0x0000dd00e2027a24 */ /* 0x000fe400078e02ff */
[----:B------:R-:W-:Y:S01]  /*2600*/  UISETP.NE.AND UP0, UPT, UR7, 0x1, UPT ;  /* 0x000000010700788c */ /* 0x000fe2000bf05270 */
[----:B------:R-:W-:Y:S01]  /*2610*/  @P0 BAR.SYNC.DEFER_BLOCKING 0x0 ;  /* 0x0000000000000b1d */ /* 0x000fe20000010000 */
[----:B------:R-:W-:-:S04]  /*2620*/  UIMAD UR7, UR6, -0x40, UR31 ;  /* 0xffffffc0060778a4 */ /* 0x000fc8000f8e021f */
[----:B------:R-:W-:Y:S02]  /*2630*/  PLOP3.LUT P0, PT, PT, PT, UP0, 0x80, 0x0 ;  /* 0x000000000000781c */ /* 0x000fe40003f0f008 */
[----:B------:R-:W-:Y:S02]  /*2640*/  ISETP.GE.AND P1, PT, R8, UR7, PT ;  /* 0x0000000708007c0c */ /* 0x000fe4000bf26270 */
[----:B------:R-:W-:-:S11]  /*2650*/  ISETP.GE.AND P2, PT, R15, UR7, PT ;  /* 0x000000070f007c0c */ /* 0x000fd6000bf46270 */
[----:B------:R-:W-:Y:S02]  /*2660*/  @!P1 IADD3 R4, P3, R240, R4, RZ ;  /* 0x00000004f0049210 */ /* 0x000fe40007f7e0ff */
[----:B------:R1:W-:Y:S02]  /*2670*/  @P2 STS.128 [R237+0x10000], RZ ;  /* 0x010000ffed002388 */ /* 0x0003e40000000c00 */
[----:B------:R-:W-:Y:S02]  /*2680*/  @!P1 IADD3.X R5, R241, R5, R2, P3, !PT ;  /* 0x00000005f1059210 */ /* 0x000fe40001ffe402 */
        /* <DEDUP_REMOVED lines=42> */
.L_x_842:
[----:B------:R-:W-:Y:S01]  /*2930*/  @!PT LDS RZ, [RZ] ;  /* 0x00000000fffff984 */ /* 0x000fe20000000800 */
[----:B------:R-:W-:Y:S01]  /*2940*/  @!PT LDS RZ, [RZ] ;  /* 0x00000000fffff984 */ /* 0x000fe20000000800 */
[----:B------:R-:W-:Y:S01]  /*2950*/  @!PT LDS RZ, [RZ] ;  /* 0x00000000fffff984 */ /* 0x000fe20000000800 */
[----:B-1----:R1:W-:Y:S04]  /*2960*/  LDGSTS.E.BYPASS.LTC128B.128 [R236], [R242.64] ;  /* 0x00000000f2ec7fae */ /* 0x0023e8000b901d44 */
[----:B------:R1:W-:Y:S04]  /*2970*/  LDGSTS.E.BYPASS.LTC128B.128 [R236+0x2000], [R242.64+0x80] ;  /* 0x02000080f2ec7fae */ /* 0x0003e8000b901d44 */
[----:B------:R1:W-:Y:S04]  /*2980*/  LDGSTS.E.BYPASS.LTC128B.128 [R236+0x4000], [R242.64+0x100] ;  /* 0x04000100f2ec7fae */ /* 0x0003e8000b901d44 */
[----:B------:R1:W-:Y:S02]  /*2990*/  LDGSTS.E.BYPASS.LTC128B.128 [R236+0x6000], [R242.64+0x180] ;  /* 0x06000180f2ec7fae */ /* 0x0003e4000b901d44 */
.L_x_843:
[----:B------:R-:W-:Y:S05]  /*29a0*/  BSYNC B0 ;  /* 0x0000000000007941 */ /* 0x000fea0003800000 */
.L_x_841:
        /* <DEDUP_REMOVED lines=21> */
.L_x_845:
        /* <DEDUP_REMOVED lines=9> */
.L_x_846:
[----:B------:R-:W-:Y:S05]  /*2b90*/  BSYNC B0 ;  /* 0x0000000000007941 */ /* 0x000fea0003800000 */
.L_x_844:
[----:B------:R-:W-:Y:S01]  /*2ba0*/  ULDC.64 UR14, c[0x0][0x1a0] ;  /* 0x00006800000e7ab9 */ /* 0x000fe20000000a00 */
[----:B--2---:R-:W-:Y:S01]  /*2bb0*/  IMAD.U32 R4, RZ, RZ, UR18 ;  /* 0x00000012ff047e24 */ /* 0x004fe2000f8e00ff */
[----:B------:R-:W-:Y:S01]  /*2bc0*/  UIMAD UR10, UR19, UR14, URZ ;  /* 0x0000000e130a72a4 */ /* 0x000fe2000f8e023f */
[----:B------:R-:W2:Y:S01]  /*2bd0*/  LDL R22, [R1+0x4c] ;  /* 0x00004c0001167983 */ /* 0x000ea20000100800 */
[----:B------:R-:W-:Y:S01]  /*2be0*/  ULDC.64 UR16, c[0x0][0x198] ;  /* 0x0000660000107ab9 */ /* 0x000fe20000000a00 */
[----:B------:R-:W-:Y:S01]  /*2bf0*/  IMAD.WIDE.U32 R6, R4, c[0x0][0x198], R12 ;  /* 0x0000660004067a25 */ /* 0x000fe200078e000c */
[----:B------:R-:W-:-:S02]  /*2c00*/  UIMAD UR10, UR18, UR15, UR10 ;  /* 0x0000000f120a72a4 */ /* 0x000fc4000f8e020a */
[----:B------:R-:W-:Y:S01]  /*2c10*/  UIMAD UR16, UR19, UR16, URZ ;  /* 0x00000010131072a4 */ /* 0x000fe2000f8e023f */
[----:B------:R-:W-:Y:S01]  /*2c20*/  IMAD.WIDE.U32 R4, R4, c[0x0][0x1a0], R12 ;  /* 0x0000680004047a25 */ /* 0x000fe200078e000c */
[----:B------:R-:W-:Y:S02]  /*2c30*/  IADD3 R6, P3, R6, UR23, RZ ;  /* 0x0000001706067c10 */ /* 0x000fe4000ff7e0ff */
[----:B------:R-:W-:Y:S01]  /*2c40*/  MOV R9, UR10 ;  /* 0x0000000a00097c02 */ /* 0x000fe20008000f00 */
[----:B------:R-:W-:Y:S01]  /*2c50*/  UIMAD UR10, UR32, -0x40, UR24 ;  /* 0xffffffc0200a78a4 */ /* 0x000fe2000f8e0218 */
[----:B------:R-:W-:Y:S01]  /*2c60*/  IADD3 R4, P2, R4, UR20, RZ ;  /* 0x0000001404047c10 */ /* 0x000fe2000ff5e0ff */
[----:B------:R-:W-:-:S03]  /*2c70*/  UIMAD UR17, UR18, UR17, UR16 ;  /* 0x00000011121172a4 */ /* 0x000fc6000f8e0210 */
[----:B------:R-:W-:Y:S02]  /*2c80*/  IADD3.X R5, R5, UR21, R9, P2, !PT ;  /* 0x0000001505057c10 */ /* 0x000fe400097fe409 */
[----:B------:R-:W-:Y:S01]  /*2c90*/  ISETP.GE.AND P1, PT, R8, UR10, PT ;  /* 0x0000000a08007c0c */ /* 0x000fe2000bf26270 */
[----:B------:R-:W-:Y:S01]  /*2ca0*/  IMAD.U32 R2, RZ, RZ, UR17 ;  /* 0x00000011ff027e24 */ /* 0x000fe2000f8e00ff */
[----:B------:R-:W-:Y:S01]  /*2cb0*/  ISETP.GE.AND P2, PT, R15, UR10, PT ;  /* 0x0000000a0f007c0c */ /* 0x000fe2000bf46270 */
[----:B------:R-:W-:Y:S02]  /*2cc0*/  IMAD R8, R10, c[0x0][0x1b0], RZ ;  /* 0x00006c000a087a24 */ /* 0x000fe400078e02ff */
[----:B------:R-:W-:Y:S01]  /*2cd0*/  IMAD.WIDE.U32 R4, R0, c[0x0][0x1b8], R4 ;  /* 0x00006e0000047a25 */ /* 0x000fe200078e0004 */
[----:B------:R-:W-:-:S03]  /*2ce0*/  IADD3.X R7, R7, UR25, R2, P3, !PT ;  /* 0x0000001907077c10 */ /* 0x000fc60009ffe402 */
[----:B------:R-:W-:Y:S02]  /*2cf0*/  IMAD R2, R10, c[0x0][0x1b8], RZ ;  /* 0x00006e000a027a24 */ /* 0x000fe400078e02ff */
[C---:B------:R-:W-:Y:S02]  /*2d00*/  IMAD R8, R0.reuse, c[0x0][0x1b4], R8 ;  /* 0x00006d0000087a24 */ /* 0x040fe400078e0208 */
[C---:B------:R-:W-:Y:S01]  /*2d10*/  IMAD R2, R0.reuse, c[0x0][0x1bc], R2 ;  /* 0x00006f0000027a24 */ /* 0x040fe200078e0202 */
[----:B------:R-:W-:Y:S01]  /*2d20*/  @!P1 IADD3 R18, P3, R15, 0x20, RZ ;  /* 0x000000200f129810 */ /* 0x000fe20007f7e0ff */
[----:B------:R-:W-:Y:S01]  /*2d30*/  IMAD.WIDE.U32 R6, R0, c[0x0][0x1b0], R6 ;  /* 0x00006c0000067a25 */ /* 0x000fe200078e0006 */
[----:B------:R-:W-:-:S03]  /*2d40*/  @!P1 MOV R12, R4 ;  /* 0x00000004000c9202 */ /* 0x000fc60000000f00 */
[----:B------:R-:W-:Y:S01]  /*2d50*/  IMAD.IADD R5, R5, 0x1, R2 ;  /* 0x0000000105057824 */ /* 0x000fe200078e0202 */
[----:B------:R-:W-:Y:S01]  /*2d60*/  @!P1 IADD3.X R2, RZ, R11, RZ, P3, !PT ;  /* 0x0000000bff029210 */ /* 0x000fe20001ffe4ff */
[----:B------:R-:W-:Y:S01]  /*2d70*/  IMAD.IADD R7, R7, 0x1, R8 ;  /* 0x0000000107077824 */ /* 0x000fe200078e0208 */
[----:B------:R-:W-:Y:S01]  /*2d80*/  @!P1 IADD3 R0, P3, R15, 0x20, RZ ;  /* 0x000000200f009810 */ /* 0x000fe20007f7e0ff */
[----:B------:R-:W-:Y:S02]  /*2d90*/  @!P1 IMAD.MOV.U32 R8, RZ, RZ, R6 ;  /* 0x000000ffff089224 */ /* 0x000fe400078e0006 */
[----:B------:R-:W-:Y:S02]  /*2da0*/  @!P1 IMAD R2, R2, c[0x0][0x198], RZ ;  /* 0x0000660002029a24 */ /* 0x000fe400078e02ff */
[----:B------:R-:W-:Y:S02]  /*2db0*/  @!P1 IMAD.MOV.U32 R9, RZ, RZ, R7 ;  /* 0x000000ffff099224 */ /* 0x000fe400078e0007 */
[----:B------:R-:W-:-:S02]  /*2dc0*/  @!P2 IMAD R14, R11, c[0x0][0x198], RZ ;  /* 0x000066000b0eaa24 */ /* 0x000fc400078e02ff */
[----:B------:R-:W-:Y:S02]  /*2dd0*/  @!P1 IMAD.X R10, RZ, RZ, R11, P3 ;  /* 0x000000ffff0a9224 */ /* 0x000fe400018e060b */
[C---:B------:R-:W-:Y:S02]  /*2de0*/  @!P1 IMAD R20, R18.reuse, c[0x0][0x19c], R2 ;  /* 0x0000670012149a24 */ /* 0x040fe400078e0202 */
[----:B------:R-:W-:Y:S02]  /*2df0*/  @!P2 IMAD R11, R11, c[0x0][0x1a0], RZ ;  /* 0x000068000b0baa24 */ /* 0x000fe400078e02ff */
[----:B------:R-:W-:-:S04]  /*2e00*/  @!P1 IMAD.WIDE.U32 R18, R18, c[0x0][0x198], R8 ;  /* 0x0000660012129a25 */ /* 0x000fc800078e0008 */
[C---:B------:R-:W-:Y:S02]  /*2e10*/  @!P2 IMAD R8, R15.reuse, c[0x0][0x19c], R14 ;  /* 0x000067000f08aa24 */ /* 0x040fe400078e020e */
[----:B------:R-:W-:-:S04]  /*2e20*/  @!P2 IMAD.WIDE.U32 R16, R15, c[0x0][0x198], R6 ;  /* 0x000066000f10aa25 */ /* 0x000fc800078e0006 */
[----:B------:R-:W-:Y:S02]  /*2e30*/  @!P1 IMAD.MOV.U32 R13, RZ, RZ, R5 ;  /* 0x000000ffff0d9224 */ /* 0x000fe400078e0005 */
[----:B------:R-:W-:Y:S02]  /*2e40*/  @!P1 IMAD R2, R10, c[0x0][0x1a0], RZ ;  /* 0x000068000a029a24 */ /* 0x000fe400078e02ff */
[C---:B------:R-:W-:Y:S01]  /*2e50*/  @!P2 IMAD R11, R15.reuse, c[0x0][0x1a4], R11 ;  /* 0x000069000f0baa24 */ /* 0x040fe200078e020b */
[----:B------:R-:W-:Y:S01]  /*2e60*/  @!P2 LEA R10, P6, R16, c[0x0][0x168], 0x1 ;  /* 0x00005a00100aaa11 */ /* 0x000fe200078c08ff */
[----:B------:R-:W-:Y:S01]  /*2e70*/  @!P2 IMAD.WIDE.U32 R14, R15, c[0x0][0x1a0], R4 ;  /* 0x000068000f0eaa25 */ /* 0x000fe200078e0004 */
[----:B------:R-:W-:-:S03]  /*2e80*/  @!P2 IADD3 R5, R17, R8, RZ ;  /* 0x000000081105a210 */ /* 0x000fc60007ffe0ff */
[C---:B------:R-:W-:Y:S02]  /*2e90*/  @!P1 IMAD R2, R0.reuse, c[0x0][0x1a4], R2 ;  /* 0x0000690000029a24 */ /* 0x040fe400078e0202 */
[----:B------:R-:W-:Y:S01]  /*2ea0*/  @!P1 IMAD.WIDE.U32 R12, R0, c[0x0][0x1a0], R12 ;  /* 0x00006800000c9a25 */ /* 0x000fe200078e000c */
[----:B------:R-:W-:-:S03]  /*2eb0*/  @!P1 LEA R8, P5, R18, c[0x0][0x168], 0x1 ;  /* 0x00005a0012089a11 */ /* 0x000fc600078a08ff */
[----:B------:R-:W-:Y:S01]  /*2ec0*/  @!P2 IMAD.IADD R0, R15, 0x1, R11 ;  /* 0x000000010f00a824 */ /* 0x000fe200078e020b */
[----:B------:R-:W-:Y:S01]  /*2ed0*/  @!P2 LEA.HI.X R11, R16, c[0x0][0x16c], R5, 0x1, P6 ;  /* 0x00005b00100baa11 */ /* 0x000fe200030f0c05 */
[----:B------:R-:W-:Y:S01]  /*2ee0*/  @!P1 IMAD.IADD R7, R19, 0x1, R20 ;  /* 0x0000000113079824 */ /* 0x000fe200078e0214 */
[----:B------:R-:W-:Y:S01]  /*2ef0*/  @P2 STS.128 [R237+0x18000], RZ ;  /* 0x018000ffed002388 */ /* 0x000fe20000000c00 */
[----:B------:R-:W-:-:S03]  /*2f00*/  @!P2 LEA R6, P4, R14, c[0x0][0x170], 0x1 ;  /* 0x00005c000e06aa11 */ /* 0x000fc600078808ff */
[----:B------:R-:W-:Y:S01]  /*2f10*/  @P2 STS.128 [R237+0x1a000], RZ ;  /* 0x01a000ffed002388 */ /* 0x000fe20000000c00 */
[----:B------:R-:W-:-:S03]  /*2f20*/  @!P1 LEA.HI.X R9, R18, c[0x0][0x16c], R7, 0x1, P5 ;  /* 0x00005b0012099a11 */ /* 0x000fc600028f0c07 */
[----:B------:R-:W-:Y:S04]  /*2f30*/  @P2 STS.128 [R237+0x1c000], RZ ;  /* 0x01c000ffed002388 */ /* 0x000fe80000000c00 */
[----:B------:R-:W-:Y:S04]  /*2f40*/  @P2 STS.128 [R237+0x1e000], RZ ;  /* 0x01e000ffed002388 */ /* 0x000fe80000000c00 */
[----:B------:R-:W-:Y:S01]  /*2f50*/  @!PT LDS RZ, [RZ] ;  /* 0x00000000fffff984 */ /* 0x000fe20000000800 */
[----:B------:R-:W-:Y:S01]  /*2f60*/  @!PT LDS RZ, [RZ] ;  /* 0x00000000fffff984 */ /* 0x000fe20000000800 */
[----:B------:R-:W-:Y:S01]  /*2f70*/  @!PT LDS RZ, [RZ] ;  /* 0x00000000fffff984 */ /* 0x000fe20000000800 */
[----:B------:R3:W-:Y:S04]  /*2f80*/  @!P2 LDGSTS.E.BYPASS.LTC128B.128 [R237+0x18000], [R10.64] ;  /* 0x180000000aedafae */ /* 0x0007e8000b901d44 */
[----:B------:R3:W-:Y:S01]  /*2f90*/  @!P2 LDGSTS.E.BYPASS.LTC128B.128 [R237+0x1a000], [R10.64+0x80] ;  /* 0x1a0000800aedafae */ /* 0x0007e2000b901d44 */
[----:B------:R-:W-:-:S03]  /*2fa0*/  @!P2 LEA.HI.X R7, R14, c[0x0][0x174], R0, 0x1, P4 ;  /* 0x00005d000e07aa11 */ /* 0x000fc600020f0c00 */
        /* <DEDUP_REMOVED lines=22> */
[----:B----4-:R-:W-:-:S03]  /*3110*/  IMAD.MOV.U32 R8, RZ, RZ, c[0x0][0x308] ;  /* 0x0000c200ff087624 */ /* 0x010fc600078e00ff */
[----:B------:R1:W-:Y:S01]  /*3120*/  @!P2 LDGSTS.E.BYPASS.LTC128B.128 [R237+0x24000], [R6.64+0x100] ;  /* 0x2400010006edafae */ /* 0x0003e2000b901d44 */
[----:B------:R-:W-:-:S03]  /*3130*/  IMAD.MOV.U32 R9, RZ, RZ, c[0x0][0x30c] ;  /* 0x0000c300ff097624 */ /* 0x000fc600078e00ff */
[----:B------:R1:W-:Y:S04]  /*3140*/  @!P2 LDGSTS.E.BYPASS.LTC128B.128 [R237+0x26000], [R6.64+0x180] ;  /* 0x2600018006edafae */ /* 0x0003e8000b901d44 */
[----:B------:R-:W-:Y:S04]  /*3150*/  @P1 STS.128 [R237+0x21000], RZ ;  /* 0x021000ffed001388 */ /* 0x000fe80000000c00 */
[----:B------:R-:W-:Y:S04]  /*3160*/  @P1 STS.128 [R237+0x23000], RZ ;  /* 0x023000ffed001388 */ /* 0x000fe80000000c00 */
[----:B------:R-:W-:Y:S04]  /*3170*/  @P1 STS.128 [R237+0x25000], RZ ;  /* 0x025000ffed001388 */ /* 0x000fe80000000c00 */
[----:B------:R-:W-:Y:S01]  /*3180*/  @P1 STS.128 [R237+0x27000], RZ ;  /* 0x027000ffed001388 */ /* 0x000fe20000000c00 */
[----:B------:R-:W-:-:S03]  /*3190*/  ISETP.GE.AND P2, PT, R239, UR7, PT ;  /* 0x00000007ef007c0c */ /* 0x000fc6000bf46270 */
[----:B-1----:R1:W4:Y:S04]  /*31a0*/  LDG.E.64 R6, [R8.64+0x8] ;  /* 0x0000080408067981 */ /* 0x002328000c1e1b00 */
[----:B-1----:R-:W2:Y:S01]  /*31b0*/  LDG.E.64 R8, [R8.64] ;  /* 0x0000000408087981 */ /* 0x002ea2000c1e1b00 */
[----:B------:R-:W-:Y:S02]  /*31c0*/  @!P1 IADD3 R2, R13, R2, RZ ;  /* 0x000000020d029210 */ /* 0x000fe40007ffe0ff */
[----:B------:R-:W-:-:S04]  /*31d0*/  @!P1 LEA R4, P3, R12, c[0x0][0x170], 0x1 ;  /* 0x00005c000c049a11 */ /* 0x000fc800078608ff */
[----:B------:R-:W-:Y:S02]  /*31e0*/  @!P1 LEA.HI.X R5, R12, c[0x0][0x174], R2, 0x1, P3 ;  /* 0x00005d000c059a11 */ /* 0x000fe400018f0c02 */
[----:B------:R-:W-:-:S03]  /*31f0*/  IADD3 R0, R239, 0x8, RZ ;  /* 0x00000008ef007810 */ /* 0x000fc60007ffe0ff */
[----:B------:R-:W-:Y:S01]  /*3200*/  @!PT LDS RZ, [RZ] ;  /* 0x00000000fffff984 */ /* 0x000fe20000000800 */
[----:B------:R-:W-:Y:S01]  /*3210*/  @!PT LDS RZ, [RZ] ;  /* 0x00000000fffff984 */ /* 0x000fe20000000800 */
[----:B------:R-:W-:Y:S01]  /*3220*/  @!PT LDS RZ, [RZ] ;  /* 0x00000000fffff984 */ /* 0x000fe20000000800 */
[----:B------:R1:W-:Y:S04]  /*3230*/  @!P1 LDGSTS.E.BYPASS.LTC128B.128 [R237+0x21000], [R4.64] ;  /* 0x2100000004ed9fae */ /* 0x0003e8000b901d44 */
[----:B------:R1:W-:Y:S04]  /*3240*/  @!P1 LDGSTS.E.BYPASS.LTC128B.128 [R237+0x23000], [R4.64+0x80] ;  /* 0x2300008004ed9fae */ /* 0x0003e8000b901d44 */
[----:B------:R1:W-:Y:S04]  /*3250*/  @!P1 LDGSTS.E.BYPASS.LTC128B.128 [R237+0x25000], [R4.64+0x100] ;  /* 0x2500010004ed9fae */ /* 0x0003e8000b901d44 */
[----:B------:R1:W-:Y:S01]  /*3260*/  @!P1 LDGSTS.E.BYPASS.LTC128B.128 [R237+0x27000], [R4.64+0x180] ;  /* 0x2700018004ed9fae */ /* 0x0003e2000b901d44 */
[----:B------:R-:W-:Y:S01]  /*3270*/  ISETP.GE.AND P1, PT, R0, UR7, PT ;  /* 0x0000000700007c0c */ /* 0x000fe2000bf26270 */
[----:B------:R-:W-:-:S02]  /*3280*/  IMAD.MOV.U32 R248, RZ, RZ, 0x7f800000 ;  /* 0x7f800000fff87424 */ /* 0x000fc400078e00ff */
[----:B------:R-:W-:Y:S01]  /*3290*/  IMAD.MOV.U32 R249, RZ, RZ, 0x7f800000 ;  /* 0x7f800000fff97424 */ /* 0x000fe200078e00ff */
[----:B------:R-:W-:Y:S01]  /*32a0*/  SHF.R.S32.HI R0, RZ, 0x1f, R21 ;  /* 0x0000001fff007819 */ /* 0x000fe20000011415 */
[----:B------:R-:W0:Y:S01]  /*32b0*/  LDGDEPBAR ;  /* 0x00000000000079af */ /* 0x000e220000000000 */
[----:B------:R-:W-:Y:S02]  /*32c0*/  IADD3 R2, R233, 0x4000, RZ ;  /* 0x00004000e9027810 */ /* 0x000fe40007ffe0ff */
[----:B-1----:R-:W-:-:S05]  /*32d0*/  MOV R4, 0x4 ;  /* 0x0000000400047802 */ /* 0x002fca0000000f00 */
[----:B------:R-:W-:-:S05]  /*32e0*/  IMAD.WIDE R4, R239, R4, UR8 ;  /* 0x00000008ef047e25 */ /* 0x000fca000f8e0204 */
[----:B------:R1:W5:Y:S04]  /*32f0*/  @!P2 LDG.E R248, [R4.64] ;  /* 0x0000000404f8a981 */ /* 0x000368000c1e1900 */
[----:B------:R1:W5:Y:S01]  /*3300*/  @!P1 LDG.E R249, [R4.64+0x20] ;  /* 0x0000200404f99981 */ /* 0x000362000c1e1900 */
[----:B------:R-:W-:-:S05]  /*3310*/  SEL R2, R2, R233, !P0 ;  /* 0x000000e902027207 */ /* 0x000fca0004000000 */
[----:B------:R-:W-:Y:S01]  /*3320*/  IMAD.SHL.U32 R219, R2, 0x2, RZ ;  /* 0x0000000202db7824 */ /* 0x000fe200078e00ff */
[----:B------:R-:W-:Y:S01]  /*3330*/  MOV R231, 0x20 ;  /* 0x0000002000e77802 */ /* 0x000fe20000000f00 */
[----:B------:R-:W-:Y:S01]  /*3340*/  IMAD.SHL.U32 R222, R233, 0x2, RZ ;  /* 0x00000002e9de7824 */ /* 0x000fe200078e00ff */
        /* <DEDUP_REMOVED lines=65> */
[----:B----4-:R-:W-:-:S04]  /*3760*/  IADD3 R250, P2, P1, R6, UR46, R21 ;  /* 0x0000002e06fa7c10 */ /* 0x010fc8000f95e015 */
[----:B------:R-:W-:-:S05]  /*3770*/  IADD3.X R0, R7, UR50, R0, P2, P1 ;  /* 0x0000003207007c10 */ /* 0x000fca00097e2400 */
[----:B------:R4:W-:Y:S02]  /*3780*/  STL [R1+0x38], R0 ;  /* 0x0000380001007387 */ /* 0x0009e40000100800 */
[----:B----4-:R-:W-:-:S04]  /*3790*/  IADD3 R0, R232, 0x4000, RZ ;  /* 0x00004000e8007810 */ /* 0x010fc80007ffe0ff */
[----:B------:R-:W-:-:S05]  /*37a0*/  SEL R0, R0, R232, !P0 ;  /* 0x000000e800007207 */ /* 0x000fca0004000000 */
[----:B------:R-:W-:Y:S01]  /*37b0*/  IMAD.SHL.U32 R2, R0, 0x2, RZ ;  /* 0x0000000200027824 */ /* 0x000fe200078e00ff */
[----:B------:R-:W-:Y:S01]  /*37c0*/  MOV R0, c[0x0][0x22c] ;  /* 0x00008b0000007a02 */ /* 0x000fe20000000f00 */
[----:B--2---:R2:W4:Y:S04]  /*37d0*/  R2UR UR14, R9 ;  /* 0x00000000090e73c2 */ /* 0x00452800000e0000 */
[----:B------:R-:W-:-:S04]  /*37e0*/  IMAD R0, R0, c[0x0][0x1c0], RZ ;  /* 0x0000700000007a24 */ /* 0x000fc800078e02ff */
[----:B------:R1:W3:Y:S01]  /*37f0*/  R2UR UR15, R8 ;  /* 0x00000000080f73c2 */ /* 0x0002e200000e0000 */
[C---:B------:R-:W-:Y:S01]  /*3800*/  IMAD.SHL.U32 R238, R0.reuse, 0x8, RZ ;  /* 0x0000000800ee7824 */ /* 0x040fe200078e00ff */
[----:B--2---:R-:W-:-:S04]  /*3810*/  SHF.L.U32 R9, R0, 0x4, RZ ;  /* 0x0000000400097819 */ /* 0x004fc800000006ff */
[C---:B------:R-:W-:Y:S02]  /*3820*/  IADD3 R7, R9.reuse, 0x40, RZ ;  /* 0x0000004009077810 */ /* 0x040fe40007ffe0ff */
[C---:B------:R-:W-:Y:S02]  /*3830*/  IADD3 R6, R9.reuse, 0x60, RZ ;  /* 0x0000006009067810 */ /* 0x040fe40007ffe0ff */
[C---:B-1----:R-:W-:Y:S02]  /*3840*/  IADD3 R8, R9.reuse, 0x20, RZ ;  /* 0x0000002009087810 */ /* 0x042fe40007ffe0ff */
[C---:B------:R-:W-:Y:S02]  /*3850*/  IADD3 R5, R9.reuse, 0x80, RZ ;  /* 0x0000008009057810 */ /* 0x040fe40007ffe0ff */
[C---:B------:R-:W-:Y:S02]  /*3860*/  IADD3 R4, R9.reuse, 0xa0, RZ ;  /* 0x000000a009047810 */ /* 0x040fe40007ffe0ff */
[C---:B---3--:R-:W-:Y:S01]  /*3870*/  IADD3 R10, R9.reuse, 0xc0, RZ ;  /* 0x000000c0090a7810 */ /* 0x048fe20007ffe0ff */
[----:B------:R-:W-:Y:S01]  /*3880*/  IMAD.IADD R7, R238, 0x1, R7 ;  /* 0x00000001ee077824 */ /* 0x000fe200078e0207 */
[----:B------:R-:W-:-:S02]  /*3890*/  IADD3 R9, R9, 0xe0, RZ ;  /* 0x000000e009097810 */ /* 0x000fc40007ffe0ff */
[C---:B------:R-:W-:Y:S01]  /*38a0*/  IADD3 R8, R238.reuse, R8, RZ ;  /* 0x00000008ee087210 */ /* 0x040fe20007ffe0ff */
[C---:B------:R-:W-:Y:S01]  /*38b0*/  IMAD.IADD R5, R238.reuse, 0x1, R5 ;  /* 0x00000001ee057824 */ /* 0x040fe200078e0205 */
[C---:B------:R-:W-:Y:S02]  /*38c0*/  IADD3 R6, R238.reuse, R6, RZ ;  /* 0x00000006ee067210 */ /* 0x040fe40007ffe0ff */
        /* <DEDUP_REMOVED lines=22> */
[----:B------:R1:W-:Y:S01]  /*3a30*/  STL [R1+0x14], R8 ;  /* 0x0000140801007387 */ /* 0x0003e20000100800 */
[C---:B------:R-:W-:Y:S01]  /*3a40*/  IMAD.IADD R252, R238.reuse, 0x1, R9 ;  /* 0x00000001eefc7824 */ /* 0x040fe200078e0209 */
[----:B------:R-:W-:-:S02]  /*3a50*/  IADD3 R9, R238, R8, RZ ;  /* 0x00000008ee097210 */ /* 0x000fc40007ffe0ff */
[----:B------:R2:W-:Y:S01]  /*3a60*/  STL [R1+0x10], R7 ;  /* 0x0000100701007387 */ /* 0x0005e20000100800 */
[----:B------:R-:W-:-:S03]  /*3a70*/  IADD3 R0, R238, R0, RZ ;  /* 0x00000000ee007210 */ /* 0x000fc60007ffe0ff */
[----:B------:R3:W-:Y:S04]  /*3a80*/  STL [R1+0xc], R6 ;  /* 0x00000c0601007387 */ /* 0x0007e80000100800 */
[----:B------:R4:W-:Y:S04]  /*3a90*/  STL [R1+0x8], R5 ;  /* 0x0000080501007387 */ /* 0x0009e80000100800 */
[----:B------:R4:W-:Y:S04]  /*3aa0*/  STL [R1+0x4], R4 ;  /* 0x0000040401007387 */ /* 0x0009e80000100800 */
[----:B------:R-:W-:Y:S01]  /*3ab0*/  STL [R1+0x2c], R9 ;  /* 0x00002c0901007387 */ /* 0x000fe20000100800 */
[----:B-1----:R-:W-:-:S03]  /*3ac0*/  IMAD.IADD R8, R238, 0x1, R7 ;  /* 0x00000001ee087824 */ /* 0x002fc600078e0207 */
[----:B------:R1:W-:Y:S01]  /*3ad0*/  STL [R1], R0 ;  /* 0x0000000001007387 */ /* 0x0003e20000100800 */
[----:B--2---:R-:W-:-:S03]  /*3ae0*/  IADD3 R7, R238, R6, RZ ;  /* 0x00000006ee077210 */ /* 0x004fc60007ffe0ff */
[----:B------:R2:W-:Y:S01]  /*3af0*/  STL [R1+0x28], R8 ;  /* 0x0000280801007387 */ /* 0x0005e20000100800 */
[----:B---3--:R-:W-:-:S03]  /*3b00*/  IMAD.IADD R6, R238, 0x1, R5 ;  /* 0x00000001ee067824 */ /* 0x008fc600078e0205 */
[----:B------:R2:W-:Y:S01]  /*3b10*/  STL [R1+0x24], R7 ;  /* 0x0000240701007387 */ /* 0x0005e20000100800 */
[----:B----4-:R-:W-:-:S03]  /*3b20*/  IADD3 R5, R238, R4, RZ ;  /* 0x00000004ee057210 */ /* 0x010fc60007ffe0ff */
[----:B------:R2:W-:Y:S01]  /*3b30*/  STL [R1+0x20], R6 ;  /* 0x0000200601007387 */ /* 0x0005e20000100800 */
[----:B------:R-:W-:-:S03]  /*3b40*/  IMAD.IADD R4, R238, 0x1, R0 ;  /* 0x00000001ee047824 */ /* 0x000fc600078e0200 */
[----:B------:R2:W-:Y:S04]  /*3b50*/  STL [R1+0x1c], R5 ;  /* 0x00001c0501007387 */ /* 0x0005e80000100800 */
[----:B------:R2:W-:Y:S01]  /*3b60*/  STL [R1+0x18], R4 ;  /* 0x0000180401007387 */ /* 0x0005e20000100800 */
[----:B------:R-:W-:-:S05]  /*3b70*/  R2P PR, R22, 0x6 ;  /* 0x0000000616007804 */ /* 0x000fca0000000000 */
[----:B------:R-:W-:Y:S02]  /*3b80*/  SEL R231, R231, 0xffffffe0, !P1 ;  /* 0xffffffe0e7e77807 */ /* 0x000fe40004800000 */
[----:B------:R-:W-:-:S03]  /*3b90*/  SEL R226, R226, 0xffffffc0, !P2 ;  /* 0xffffffc0e2e27807 */ /* 0x000fc60005000000 */
[----:B------:R-:W-:Y:S02]  /*3ba0*/  IMAD.IADD R228, R227, 0x1, R231 ;  /* 0x00000001e3e47824 */ /* 0x000fe400078e02e7 */
[--C-:B------:R-:W-:Y:S01]  /*3bb0*/  IMAD.IADD R223, R231, 0x1, R222.reuse ;  /* 0x00000001e7df7824 */ /* 0x100fe200078e02de */
[----:B------:R-:W-:Y:S01]  /*3bc0*/  CS2R R22, SRZ ;  /* 0x0000000000167805 */ /* 0x000fe2000001ff00 */
[----:B------:R-:W-:Y:S01]  /*3bd0*/  CS2R R20, SRZ ;  /* 0x0000000000147805 */ /* 0x000fe2000001ff00 */
[----:B------:R-:W-:Y:S01]  /*3be0*/  IMAD.WIDE.U32 R250, R250, -0x2daee0ad, RZ ;  /* 0xd2511f53fafa7825 */ /* 0x000fe200078e00ff */
[----:B------:R-:W-:Y:S02]  /*3bf0*/  IADD3 R229, R227, R226, RZ ;  /* 0x000000e2e3e57210 */ /* 0x000fe40007ffe0ff */
[C---:B------:R-:W-:Y:S01]  /*3c00*/  IADD3 R230, R226.reuse, R228, RZ ;  /* 0x000000e4e2e67210 */ /* 0x040fe20007ffe0ff */
[----:B------:R-:W-:Y:S01]  /*3c10*/  IMAD.IADD R225, R226, 0x1, R222 ;  /* 0x00000001e2e17824 */ /* 0x000fe200078e02de */
[----:B-1----:R-:W-:Y:S01]  /*3c20*/  IADD3 R0, R238, R252, RZ ;  /* 0x000000fcee007210 */ /* 0x002fe20007ffe0ff */
[----:B------:R-:W-:Y:S01]  /*3c30*/  IMAD.IADD R224, R226, 0x1, R223 ;  /* 0x00000001e2e07824 */ /* 0x000fe200078e02df */
[----:B------:R-:W-:-:S02]  /*3c40*/  UIADD3 UR30, UR15, -0x61c88647, URZ ;  /* 0x9e3779b90f1e7890 */ /* 0x000fc4000fffe03f */
[----:B------:R-:W-:Y:S02]  /*3c50*/  UIADD3 UR29, UR14, -0x4498517b, URZ ;  /* 0xbb67ae850e1d7890 */ /* 0x000fe4000fffe03f */
[----:B------:R-:W-:Y:S02]  /*3c60*/  UIADD3 UR28, UR15, 0x3c6ef372, URZ ;  /* 0x3c6ef3720f1c7890 */ /* 0x000fe4000fffe03f */
[----:B------:R-:W-:Y:S02]  /*3c70*/  UIADD3 UR27, UR14, 0x76cf5d0a, URZ ;  /* 0x76cf5d0a0e1b7890 */ /* 0x000fe4000fffe03f */
[----:B------:R-:W-:Y:S02]  /*3c80*/  UIADD3 UR26, UR15, -0x255992d5, URZ ;  /* 0xdaa66d2b0f1a7890 */ /* 0x000fe4000fffe03f */
[----:B------:R-:W-:Y:S02]  /*3c90*/  UIADD3 UR25, UR14, 0x32370b8f, URZ ;  /* 0x32370b8f0e197890 */ /* 0x000fe4000fffe03f */
[----:B------:R-:W-:-:S02]  /*3ca0*/  UIADD3 UR23, UR15, 0x78dde6e4, URZ ;  /* 0x78dde6e40f177890 */ /* 0x000fc4000fffe03f */
[----:B------:R-:W-:Y:S02]  /*3cb0*/  UIADD3 UR22, UR14, -0x126145ec, URZ ;  /* 0xed9eba140e167890 */ /* 0x000fe4000fffe03f */
[----:B------:R-:W-:Y:S02]  /*3cc0*/  UIADD3 UR21, UR15, 0x1715609d, URZ ;  /* 0x1715609d0f157890 */ /* 0x000fe4000fffe03f */
[----:B------:R-:W-:Y:S02]  /*3cd0*/  UIADD3 UR20, UR14, -0x56f99767, URZ ;  /* 0xa90668990e147890 */ /* 0x000fe4000fffe03f */
[----:B------:R-:W-:Y:S02]  /*3ce0*/  UIADD3 UR19, UR15, -0x4ab325aa, URZ ;  /* 0xb54cda560f137890 */ /* 0x000fe4000fffe03f */
[----:B--2---:R-:W-:Y:S02]  /*3cf0*/  UIADD3 UR18, UR14, 0x646e171e, URZ ;  /* 0x646e171e0e127890 */ /* 0x004fe4000fffe03f */
.L_x_849:
[----:B------:R-:W0:Y:S01]  /*3d00*/  LDGDEPBAR ;  /* 0x00000000000079af */ /* 0x000e220000000000 */
[C---:B------:R-:W-:Y:S01]  /*3d10*/  IMAD.IADD R105, R219.reuse, 0x1, R231 ;  /* 0x00000001db697824 */ /* 0x040fe200078e02e7 */
[----:B------:R-:W-:Y:S01]  /*3d20*/  USHF.L.U32 UR7, UR6, 0x6, URZ ;  /* 0x0000000606077899 */ /* 0x000fe2000800063f */
[--C-:B------:R-:W-:Y:S01]  /*3d30*/  IMAD.IADD R104, R219, 0x1, R226.reuse ;  /* 0x00000001db687824 */ /* 0x100fe200078e02e2 */
[----:B-----5:R-:W-:Y:S01]  /*3d40*/  FSETP.NEU.FTZ.AND P0, PT, R248, -INF , PT ;  /* 0xff800000f800780b */ /* 0x020fe20003f1d000 */
[----:B------:R-:W-:Y:S01]  /*3d50*/  IMAD.IADD R0, R105, 0x1, R226 ;  /* 0x0000000169007824 */ /* 0x000fe200078e02e2 */
[----:B------:R-:W2:Y:S01]  /*3d60*/  LDL R107, [R1+0x3c] ;  /* 0x00003c00016b7983 */ /* 0x000ea20000100800 */
[----:B------:R-:W-:Y:S01]  /*3d70*/  UISETP.GE.AND UP0, UPT, UR7, UR17, UPT ;  /* 0x000000110700728c */ /* 0x000fe2000bf06270 */
[----:B------:R-:W-:Y:S01]  /*3d80*/  IMAD.U32 R106, RZ, RZ, UR7 ;  /* 0x00000007ff6a7e24 */ /* 0x000fe2000f8e00ff */
[----:B------:R-:W-:Y:S01]  /*3d90*/  UISETP.GT.AND UP2, UPT, UR6, UR13, UPT ;  /* 0x0000000d0600728c */ /* 0x000fe2000bf44270 */
[----:B------:R-:W-:Y:S01]  /*3da0*/  IMAD.MOV.U32 R110, RZ, RZ, c[0x0][0x22c] ;  /* 0x00008b00ff6e7624 */ /* 0x000fe200078e00ff */
[----:B------:R-:W-:Y:S01]  /*3db0*/  UISETP.LT.AND UP0, UPT, UR16, UR24, UP0 ;  /* 0x000000181000728c */ /* 0x000fe20008701270 */
[----:B------:R-:W3:Y:S02]  /*3dc0*/  LDL R108, [R1+0x50] ;  /* 0x00005000016c7983 */ /* 0x000ee40000100800 */
[----:B------:R-:W-:Y:S03]  /*3dd0*/  IMAD R110, R110, c[0x0][0x1c0], RZ ;  /* 0x000070006e6e7a24 */ /* 0x000fe600078e02ff */
[----:B------:R-:W-:Y:S01]  /*3de0*/  PLOP3.LUT P4, PT, PT, PT, UP0, 0x80, 0x0 ;  /* 0x000000000000781c */ /* 0x000fe20003f8f008 */
[----:B------:R-:W-:Y:S01]  /*3df0*/  IMAD.U32 R110, R110, -0x40, RZ ;  /* 0xffffffc06e6e7824 */ /* 0x000fe200078e00ff */
[----:B------:R-:W-:Y:S04]  /*3e00*/  DEPBAR.LE SB0, 0x0 ;  /* 0x000080000000791a */ /* 0x000fe80000000000 */
[----:B------:R-:W-:Y:S06]  /*3e10*/  BAR.SYNC.DEFER_BLOCKING 0x0 ;  /* 0x0000000000007b1d */ /* 0x000fec0000010000 */
[----:B------:R-:W-:Y:S06]  /*3e20*/  LDSM.16.M88.4 R16, [R219] ;  /* 0x00000000db10783b */ /* 0x000fec0000000200 */
[----:B------:R-:W1:Y:S06]  /*3e30*/  LDSM.16.M88.4 R8, [R218+0x18000] ;  /* 0x01800000da08783b */ /* 0x000e6c0000000200 */
[----:B------:R-:W4:Y:S06]  /*3e40*/  LDSM.16.M88.4 R84, [R218+0x18800] ;  /* 0x01880000da54783b */ /* 0x000f2c0000000200 */
[----:B------:R-:W-:Y:S06]  /*3e50*/  LDSM.16.M88.4 R88, [R105] ;  /* 0x000000006958783b */ /* 0x000fec0000000200 */
[----:B------:R-:W4:Y:S06]  /*3e60*/  LDSM.16.M88.4 R92, [R3+0x18000] ;  /* 0x01800000035c783b */ /* 0x000f2c0000000200 */
[----:B------:R-:W4:Y:S06]  /*3e70*/  LDSM.16.M88.4 R96, [R3+0x18800] ;  /* 0x018800000360783b */ /* 0x000f2c0000000200 */
[----:B------:R-:W-:Y:S01]  /*3e80*/  LDSM.16.M88.4 R100, [R217+0x18000] ;  /* 0x01800000d964783b */ /* 0x000fe20000000200 */
[C---:B-1----:R-:W-:Y:S08]  /*3e90*/  HMMA.16816.F32.BF16 R4, R16.reuse, R8, RZ ;  /* 0x000000081004723c */ /* 0x042ff000000418ff */
[C---:B------:R-:W-:Y:S08]  /*3ea0*/  HMMA.16816.F32.BF16 R8, R16.reuse, R10, RZ ;  /* 0x0000000a1008723c */ /* 0x040ff000000418ff */
[C---:B----4-:R-:W-:Y:S08]  /*3eb0*/  HMMA.16816.F32.BF16 R12, R16.reuse, R84, RZ ;  /* 0x00000054100c723c */ /* 0x050ff000000418ff */
[----:B------:R-:W-:Y:S01]  /*3ec0*/  HMMA.16816.F32.BF16 R16, R16, R86, RZ ;  /* 0x000000561010723c */ /* 0x000fe200000418ff */
[----:B------:R-:W1:Y:S07]  /*3ed0*/  LDSM.16.M88.4 R84, [R104] ;  /* 0x000000006854783b */ /* 0x000e6e0000000200 */
[C---:B------:R-:W-:Y:S08]  /*3ee0*/  HMMA.16816.F32.BF16 R4, R88.reuse, R92, R4 ;  /* 0x0000005c5804723c */ /* 0x040ff00000041804 */
[C---:B------:R-:W-:Y:S01]  /*3ef0*/  HMMA.16816.F32.BF16 R8, R88.reuse, R94, R8 ;  /* 0x0000005e5808723c */ /* 0x040fe20000041808 */
[----:B------:R-:W4:Y:S07]  /*3f00*/  LDSM.16.M88.4 R92, [R217+0x18800] ;  /* 0x01880000d95c783b */ /* 0x000f2e0000000200 */
[C---:B------:R-:W-:Y:S08]  /*3f10*/  HMMA.16816.F32.BF16 R12, R88.reuse, R96, R12 ;  /* 0x00000060580c723c */ /* 0x040ff0000004180c */
[----:B------:R-:W-:Y:S01]  /*3f20*/  HMMA.16816.F32.BF16 R16, R88, R98, R16 ;  /* 0x000000625810723c */ /* 0x000fe20000041810 */
[----:B------:R-:W-:Y:S06]  /*3f30*/  LDSM.16.M88.4 R88, [R0] ;  /* 0x000000000058783b */ /* 0x000fec0000000200 */
[----:B------:R-:W4:Y:S01]  /*3f40*/  LDSM.16.M88.4 R96, [R216+0x18000] ;  /* 0x01800000d860783b */ /* 0x000f220000000200 */
[C---:B-1----:R-:W-:Y:S08]  /*3f50*/  HMMA.16816.F32.BF16 R4, R84.reuse, R100, R4 ;  /* 0x000000645404723c */ /* 0x042ff00000041804 */
[C---:B------:R-:W-:Y:S01]  /*3f60*/  HMMA.16816.F32.BF16 R8, R84.reuse, R102, R8 ;  /* 0x000000665408723c */ /* 0x040fe20000041808 */
[----:B------:R-:W1:Y:S07]  /*3f70*/  LDSM.16.M88.4 R100, [R216+0x18800] ;  /* 0x01880000d864783b */ /* 0x000e6e0000000200 */
[C---:B----4-:R-:W-:Y:S08]  /*3f80*/  HMMA.16816.F32.BF16 R12, R84.reuse, R92, R12 ;  /* 0x0000005c540c723c */ /* 0x050ff0000004180c */
[----:B------:R-:W-:Y:S01]  /*3f90*/  HMMA.16816.F32.BF16 R16, R84, R94, R16 ;  /* 0x0000005e5410723c */ /* 0x000fe20000041810 */
[----:B------:R-:W-:Y:S06]  /*3fa0*/  LDSM.16.M88.4 R84, [R219+0x2000] ;  /* 0x00200000db54783b */ /* 0x000fec0000000200 */
[----:B------:R-:W4:Y:S01]  /*3fb0*/  LDSM.16.M88.4 R92, [R218+0x1a000] ;  /* 0x01a00000da5c783b */ /* 0x000f220000000200 */
[C---:B------:R-:W-:Y:S08]  /*3fc0*/  HMMA.16816.F32.BF16 R4, R88.reuse, R96, R4 ;  /* 0x000000605804723c */ /* 0x040ff00000041804 */
[C---:B------:R-:W-:Y:S01]  /*3fd0*/  HMMA.16816.F32.BF16 R8, R88.reuse, R98, R8 ;  /* 0x000000625808723c */ /* 0x040fe20000041808 */
[----:B------:R-:W4:Y:S07]  /*3fe0*/  LDSM.16.M88.4 R96, [R218+0x1a800] ;  /* 0x01a80000da60783b */ /* 0x000f2e0000000200 */
[C---:B-1----:R-:W-:Y:S08]  /*3ff0*/  HMMA.16816.F32.BF16 R12, R88.reuse, R100, R12 ;  /* 0x00000064580c723c */ /* 0x042ff0000004180c */
[----:B------:R-:W-:Y:S01]  /*4000*/  HMMA.16816.F32.BF16 R16, R88, R102, R16 ;  /* 0x000000665810723c */ /* 0x000fe20000041810 */
[----:B------:R-:W-:Y:S06]  /*4010*/  LDSM.16.M88.4 R88, [R105+0x2000] ;  /* 0x002000006958783b */ /* 0x000fec0000000200 */
[----:B------:R-:W-:Y:S01]  /*4020*/  LDSM.16.M88.4 R100, [R3+0x1a800] ;  /* 0x01a800000364783b */ /* 0x000fe20000000200 */
[C---:B----4-:R-:W-:Y:S08]  /*4030*/  HMMA.16816.F32.BF16 R4, R84.reuse, R92, R4 ;  /* 0x0000005c5404723c */ /* 0x050ff00000041804 */
        /* <DEDUP_REMOVED lines=19> */
[----:B------:R-:W4:Y:S01]  /*4170*/  LDSM.16.M88.4 R96, [R218+0x1c000] ;  /* 0x01c00000da60783b */ /* 0x000f220000000200 */
[C---:B-1----:R-:W-:Y:S08]  /*4180*/  HMMA.16816.F32.BF16 R4, R88.reuse, R92, R4 ;  /* 0x0000005c5804723c */ /* 0x042ff00000041804 */
[C---:B------:R-:W-:Y:S01]  /*4190*/  HMMA.16816.F32.BF16 R8, R88.reuse, R94, R8 ;  /* 0x0000005e5808723c */ /* 0x040fe20000041808 */
[----:B------:R-:W1:Y:S07]  /*41a0*/  LDSM.16.M88.4 R92, [R218+0x1c800] ;  /* 0x01c80000da5c783b */ /* 0x000e6e0000000200 */
[C---:B------:R-:W-:Y:S08]  /*41b0*/  HMMA.16816.F32.BF16 R12, R88.reuse, R100, R12 ;  /* 0x00000064580c723c */ /* 0x040ff0000004180c */
[----:B------:R-:W-:Y:S01]  /*41c0*/  HMMA.16816.F32.BF16 R16, R88, R102, R16 ;  /* 0x000000665810723c */ /* 0x000fe20000041810 */
[----:B------:R-:W-:Y:S06]  /*41d0*/  LDSM.16.M88.4 R88, [R105+0x4000] ;  /* 0x004000006958783b */ /* 0x000fec0000000200 */
[----:B------:R-:W-:Y:S01]  /*41e0*/  LDSM.16.M88.4 R100, [R3+0x1c800] ;  /* 0x01c800000364783b */ /* 0x000fe20000000200 */
[C---:B----4-:R-:W-:Y:S08]  /*41f0*/  HMMA.16816.F32.BF16 R4, R84.reuse, R96, R4 ;  /* 0x000000605404723c */ /* 0x050ff00000041804 */
[C---:B------:R-:W-:Y:S01]  /*4200*/  HMMA.16816.F32.BF16 R8, R84.reuse, R98, R8 ;  /* 0x000000625408723c */ /* 0x040fe20000041808 */
[----:B------:R-:W4:Y:S07]  /*4210*/  LDSM.16.M88.4 R96, [R3+0x1c000] ;  /* 0x01c000000360783b */ /* 0x000f2e0000000200 */
[C---:B-1----:R-:W-:Y:S08]  /*4220*/  HMMA.16816.F32.BF16 R12, R84.reuse, R92, R12 ;  /* 0x0000005c540c723c */ /* 0x042ff0000004180c */
[----:B------:R-:W-:Y:S01]  /*4230*/  HMMA.16816.F32.BF16 R16, R84, R94, R16 ;  /* 0x0000005e5410723c */ /* 0x000fe20000041810 */
[----:B------:R-:W-:Y:S06]  /*4240*/  LDSM.16.M88.4 R84, [R104+0x4000] ;  /* 0x004000006854783b */ /* 0x000fec0000000200 */
[----:B------:R-:W1:Y:S01]  /*4250*/  LDSM.16.M88.4 R92, [R217+0x1c000] ;  /* 0x01c00000d95c783b */ /* 0x000e620000000200 */
[C---:B----4-:R-:W-:Y:S08]  /*4260*/  HMMA.16816.F32.BF16 R4, R88.reuse, R96, R4 ;  /* 0x000000605804723c */ /* 0x050ff00000041804 */
[C---:B------:R-:W-:Y:S01]  /*4270*/  HMMA.16816.F32.BF16 R8, R88.reuse, R98, R8 ;  /* 0x000000625808723c */ /* 0x040fe20000041808 */
[----:B------:R-:W4:Y:S07]  /*4280*/  LDSM.16.M88.4 R96, [R217+0x1c800] ;  /* 0x01c80000d960783b */ /* 0x000f2e0000000200 */
[C---:B------:R-:W-:Y:S08]  /*4290*/  HMMA.16816.F32.BF16 R12, R88.reuse, R100, R12 ;  /* 0x00000064580c723c */ /* 0x040ff0000004180c */
[----:B------:R-:W-:Y:S01]  /*42a0*/  HMMA.16816.F32.BF16 R16, R88, R102, R16 ;  /* 0x000000665810723c */ /* 0x000fe20000041810 */
[----:B------:R-:W-:Y:S06]  /*42b0*/  LDSM.16.M88.4 R88, [R0+0x4000] ;  /* 0x004000000058783b */ /* 0x000fec0000000200 */
[----:B------:R-:W-:Y:S01]  /*42c0*/  LDSM.16.M88.4 R100, [R216+0x1c800] ;  /* 0x01c80000d864783b */ /* 0x000fe20000000200 */
[C---:B-1----:R-:W-:Y:S08]  /*42d0*/  HMMA.16816.F32.BF16 R4, R84.reuse, R92, R4 ;  /* 0x0000005c5404723c */ /* 0x042ff00000041804 */
[C---:B------:R-:W-:Y:S01]  /*42e0*/  HMMA.16816.F32.BF16 R8, R84.reuse, R94, R8 ;  /* 0x0000005e5408723c */ /* 0x040fe20000041808 */
[----:B------:R-:W1:Y:S07]  /*42f0*/  LDSM.16.M88.4 R92, [R216+0x1c000] ;  /* 0x01c00000d85c783b */ /* 0x000e6e0000000200 */
[C---:B----4-:R-:W-:Y:S08]  /*4300*/  HMMA.16816.F32.BF16 R12, R84.reuse, R96, R12 ;  /* 0x00000060540c723c */ /* 0x050ff0000004180c */
        /* <DEDUP_REMOVED lines=9> */
[----:B------:R-:W2:Y:S01]  /*43a0*/  LDSM.16.M88.4 R100, [R3+0x1e000] ;  /* 0x01e000000364783b */ /* 0x000ea20000000200 */
[C---:B----4-:R-:W-:Y:S08]  /*43b0*/  HMMA.16816.F32.BF16 R4, R84.reuse, R96, R4 ;  /* 0x000000605404723c */ /* 0x050ff00000041804 */
[C---:B------:R-:W-:Y:S01]  /*43c0*/  HMMA.16816.F32.BF16 R8, R84.reuse, R98, R8 ;  /* 0x000000625408723c */ /* 0x040fe20000041808 */
[----:B------:R-:W4:Y:S07]  /*43d0*/  LDSM.16.M88.4 R96, [R3+0x1e800] ;  /* 0x01e800000360783b */ /* 0x000f2e0000000200 */
[C---:B-1----:R-:W-:Y:S08]  /*43e0*/  HMMA.16816.F32.BF16 R12, R84.reuse, R92, R12 ;  /* 0x0000005c540c723c */ /* 0x042ff0000004180c */
[----:B------:R-:W-:Y:S01]  /*43f0*/  HMMA.16816.F32.BF16 R16, R84, R94, R16 ;  /* 0x0000005e5410723c */ /* 0x000fe20000041810 */
[----:B------:R-:W-:Y:S06]  /*4400*/  LDSM.16.M88.4 R84, [R104+0x6000] ;  /* 0x006000006854783b */ /* 0x000fec0000000200 */
[----:B------:R-:W1:Y:S01]  /*4410*/  LDSM.16.M88.4 R92, [R217+0x1e000] ;  /* 0x01e00000d95c783b */ /* 0x000e620000000200 */
[C---:B--2---:R-:W-:Y:S08]  /*4420*/  HMMA.16816.F32.BF16 R4, R88.reuse, R100, R4 ;  /* 0x000000645804723c */ /* 0x044ff00000041804 */
[C---:B------:R-:W-:Y:S01]  /*4430*/  HMMA.16816.F32.BF16 R8, R88.reuse, R102, R8 ;  /* 0x000000665808723c */ /* 0x040fe20000041808 */
[----:B------:R-:W-:Y:S07]  /*4440*/  LDSM.16.M88.4 R100, [R216+0x1e000] ;  /* 0x01e00000d864783b */ /* 0x000fee0000000200 */
[C---:B----4-:R-:W-:Y:S08]  /*4450*/  HMMA.16816.F32.BF16 R12, R88.reuse, R96, R12 ;  /* 0x00000060580c723c */ /* 0x050ff0000004180c */
[----:B------:R-:W-:Y:S01]  /*4460*/  HMMA.16816.F32.BF16 R16, R88, R98, R16 ;  /* 0x000000625810723c */ /* 0x000fe20000041810 */
[----:B------:R-:W2:Y:S06]  /*4470*/  LDSM.16.M88.4 R88, [R217+0x1e800] ;  /* 0x01e80000d958783b */ /* 0x000eac0000000200 */
[----:B------:R4:W3:Y:S01]  /*4480*/  LDSM.16.M88.4 R96, [R0+0x6000] ;  /* 0x006000000060783b */ /* 0x0008e20000000200 */
[C---:B-1----:R-:W-:Y:S05]  /*4490*/  HMMA.16816.F32.BF16 R4, R84.reuse, R92, R4 ;  /* 0x0000005c5404723c */ /* 0x042fea0000041804 */
[----:B------:R-:W1:Y:S02]  /*44a0*/  @!P4 S2R R92, SR_TID.X ;  /* 0x00000000005cc919 */ /* 0x000e640000002100 */
[----:B------:R-:W-:Y:S01]  /*44b0*/  FMUL.FTZ R93, R249, 1.4426950216293334961 ;  /* 0x3fb8aa3bf95d7820 */ /* 0x000fe20000410000 */
[C---:B------:R-:W-:Y:S01]  /*44c0*/  HMMA.16816.F32.BF16 R8, R84.reuse, R94, R8 ;  /* 0x0000005e5408723c */ /* 0x040fe20000041808 */
[----:B----4-:R-:W-:Y:S05]  /*44d0*/  IMAD.U32 R0, RZ, RZ, UR31 ;  /* 0x0000001fff007e24 */ /* 0x010fea000f8e00ff */
[----:B------:R-:W-:Y:S02]  /*44e0*/  @!P4 IADD3 R0, -R0, 0x1, R239 ;  /* 0x000000010000c810 */ /* 0x000fe40007ffe1ef */
[C---:B--2---:R-:W-:Y:S07]  /*44f0*/  HMMA.16816.F32.BF16 R12, R84.reuse, R88, R12 ;  /* 0x00000058540c723c */ /* 0x044fee000004180c */
[----:B------:R-:W-:Y:S01]  /*4500*/  FMUL.FTZ R89, R248, 1.4426950216293334961 ;  /* 0x3fb8aa3bf8597820 */ /* 0x000fe20000410000 */
[----:B------:R-:W-:Y:S04]  /*4510*/  HMMA.16816.F32.BF16 R16, R84, R90, R16 ;  /* 0x0000005a5410723c */ /* 0x000fe80000041810 */
[----:B------:R-:W-:Y:S02]  /*4520*/  FSEL R89, R89, RZ, P0 ;  /* 0x000000ff59597208 */ /* 0x000fe40000000000 */
[----:B------:R-:W-:Y:S01]  /*4530*/  FSETP.NEU.FTZ.AND P0, PT, R249, -INF , PT ;  /* 0xff800000f900780b */ /* 0x000fe20003f1d000 */
[----:B------:R-:W-:Y:S01]  /*4540*/  IMAD.U32 R86, RZ, RZ, UR6 ;  /* 0x00000006ff567e24 */ /* 0x000fe2000f8e00ff */
[C---:B---3--:R-:W-:Y:S01]  /*4550*/  HMMA.16816.F32.BF16 R4, R96.reuse, R100, R4 ;  /* 0x000000646004723c */ /* 0x048fe20000041804 */
[----:B------:R-:W2:Y:S04]  /*4560*/  LDL R100, [R1+0x38] ;  /* 0x0000380001647983 */ /* 0x000ea80000100800 */
[----:B-1----:R-:W-:Y:S01]  /*4570*/  @!P4 IMAD.SHL.U32 R85, R92, 0x2, RZ ;  /* 0x000000025c55c824 */ /* 0x002fe200078e00ff */
[----:B------:R-:W-:Y:S01]  /*4580*/  @!P4 IADD3 R84, R106, UR24, R0 ;  /* 0x000000186a54cc10 */ /* 0x000fe2000fffe000 */
[----:B------:R-:W-:Y:S01]  /*4590*/  IMAD R94, R86, 0x4, R107 ;  /* 0x00000004565e7824 */ /* 0x000fe200078e026b */
[C---:B------:R-:W-:Y:S01]  /*45a0*/  HMMA.16816.F32.BF16 R8, R96.reuse, R102, R8 ;  /* 0x000000666008723c */ /* 0x040fe20000041808 */
[----:B------:R-:W1:Y:S03]  /*45b0*/  S2R R107, SR_TID.X ;  /* 0x00000000006b7919 */ /* 0x000e660000002100 */
[----:B------:R-:W-:Y:S01]  /*45c0*/  @!P4 LOP3.LUT R85, R108, 0x6, R85, 0xf8, !PT ;  /* 0x000000066c55c812 */ /* 0x000fe200078ef855 */
[----:B------:R-:W-:Y:S01]  /*45d0*/  IMAD.U32 R0, RZ, RZ, UR32 ;  /* 0x00000020ff007e24 */ /* 0x000fe2000f8e00ff */
[----:B------:R-:W-:Y:S01]  /*45e0*/  @!P4 IMNMX R88, R84, UR24, PT ;  /* 0x000000185458cc17 */ /* 0x000fe2000b800200 */
[----:B------:R-:W3:Y:S01]  /*45f0*/  S2R R108, SR_TID.X ;  /* 0x00000000006c7919 */ /* 0x000ee20000002100 */
[----:B------:R-:W-:Y:S04]  /*4600*/  IMAD.U32 R92, RZ, RZ, UR32 ;  /* 0x00000020ff5c7e24 */ /* 0x000fe8000f8e00ff */
[----:B------:R-:W-:Y:S02]  /*4610*/  @!P4 IMAD R0, R0, 0x40, R85 ;  /* 0x000000400000c824 */ /* 0x000fe400078e0255 */
[----:B------:R-:W-:Y:S03]  /*4620*/  IMAD.WIDE.U32 R94, R94, -0x326172a9, RZ ;  /* 0xcd9e8d575e5e7825 */ /* 0x000fe600078e00ff */
[CC--:B------:R-:W-:Y:S02]  /*4630*/  @!P4 ISETP.GE.AND P1, PT, R0.reuse, R88.reuse, PT ;  /* 0x000000580000c20c */ /* 0x0c0fe40003f26270 */
[----:B------:R-:W-:Y:S02]  /*4640*/  @!P4 IADD3 R90, R0, 0x1, RZ ;  /* 0x00000001005ac810 */ /* 0x000fe40007ffe0ff */
[----:B------:R-:W-:Y:S02]  /*4650*/  @!P4 FSEL R4, R4, -INF , !P1 ;  /* 0xff8000000404c808 */ /* 0x000fe40004800000 */
[----:B------:R-:W-:Y:S02]  /*4660*/  @!P4 ISETP.GE.AND P1, PT, R90, R88, PT ;  /* 0x000000585a00c20c */ /* 0x000fe40003f26270 */
[----:B-1----:R-:W-:Y:S01]  /*4670*/  SHF.R.S32.HI R107, RZ, 0x1f, R107 ;  /* 0x0000001fff6b7819 */ /* 0x002fe2000001146b */
[--C-:B------:R-:W-:Y:S01]  /*4680*/  FFMA.FTZ R85, R4, c[0x0][0x23c], -R89.reuse ;  /* 0x00008f0004557a23 */ /* 0x100fe20000010859 */
[----:B------:R-:W-:Y:S02]  /*4690*/  @!P4 FSEL R5, R5, -INF , !P1 ;  /* 0xff8000000505c808 */ /* 0x000fe40004800000 */
[----:B------:R-:W-:Y:S01]  /*46a0*/  @!P4 IADD3 R4, R84, 0x8, RZ ;  /* 0x000000085404c810 */ /* 0x000fe20007ffe0ff */
[----:B------:R1:W-:Y:S01]  /*46b0*/  MUFU.EX2 R103, R85 ;  /* 0x0000005500677308 */ /* 0x0003e20000000800 */
[----:B---3--:R-:W-:Y:S01]  /*46c0*/  LEA.HI R107, R107, R108, RZ, 0x7 ;  /* 0x0000006c6b6b7211 */ /* 0x008fe200078f38ff */
[----:B------:R-:W-:Y:S01]  /*46d0*/  FFMA.FTZ R91, R5, c[0x0][0x23c], -R89 ;  /* 0x00008f00055b7a23 */ /* 0x000fe20000010859 */
[----:B------:R-:W-:Y:S02]  /*46e0*/  @!P4 IMNMX R4, R4, UR24, PT ;  /* 0x000000180404cc17 */ /* 0x000fe4000b800200 */
[----:B------:R-:W-:Y:S02]  /*46f0*/  SHF.R.S32.HI R107, RZ, 0x7, R107 ;  /* 0x00000007ff6b7819 */ /* 0x000fe4000001146b */
[-C--:B------:R-:W-:Y:S02]  /*4700*/  @!P4 ISETP.GE.AND P1, PT, R0, R4.reuse, PT ;  /* 0x000000040000c20c */ /* 0x080fe40003f26270 */
[----:B------:R-:W-:Y:S01]  /*4710*/  FSEL R5, R93, RZ, P0 ;  /* 0x000000ff5d057208 */ /* 0x000fe20000000000 */
[----:B------:R-:W-:Y:S01]  /*4720*/  IMAD R92, R92, 0x2, R107 ;  /* 0x000000025c5c7824 */ /* 0x000fe200078e026b */
[----:B------:R-:W-:Y:S01]  /*4730*/  @!P4 FSEL R6, R6, -INF , !P1 ;  /* 0xff8000000606c808 */ /* 0x000fe20004800000 */
[----:B------:R3:W-:Y:S01]  /*4740*/  MUFU.EX2 R107, R91 ;  /* 0x0000005b006b7308 */ /* 0x0007e20000000800 */
[----:B------:R-:W-:Y:S03]  /*4750*/  @!P4 ISETP.GE.AND P0, PT, R90, R4, PT ;  /* 0x000000045a00c20c */ /* 0x000fe60003f06270 */
[--C-:B------:R-:W-:Y:S01]  /*4760*/  FFMA.FTZ R6, R6, c[0x0][0x23c], -R5.reuse ;  /* 0x00008f0006067a23 */ /* 0x100fe20000010805 */
[----:B------:R-:W-:Y:S05]  /*4770*/  @!P4 FSEL R7, R7, -INF , !P0 ;  /* 0xff8000000707c808 */ /* 0x000fea0004000000 */
[----:B------:R4:W-:Y:S01]  /*4780*/  MUFU.EX2 R109, R6 ;  /* 0x00000006006d7308 */ /* 0x0009e20000000800 */
[----:B------:R-:W-:Y:S01]  /*4790*/  FFMA.FTZ R7, R7, c[0x0][0x23c], -R5 ;  /* 0x00008f0007077a23 */ /* 0x000fe20000010805 */
[----:B-1----:R-:W1:Y:S08]  /*47a0*/  LDSM.16.M88.4 R84, [R216+0x1e800] ;  /* 0x01e80000d854783b */ /* 0x002e700000000200 */
[----:B------:R1:W-:Y:S01]  /*47b0*/  MUFU.EX2 R108, R7 ;  /* 0x00000007006c7308 */ /* 0x0003e20000000800 */
[----:B---3--:R-:W-:Y:S05]  /*47c0*/  LOP3.LUT R91, R251, UR14, R92, 0x96, !PT ;  /* 0x0000000efb5b7c12 */ /* 0x008fea000f8e965c */
[----:B------:R-:W-:Y:S05]  /*47d0*/  IMAD.WIDE.U32 R90, R91, -0x326172a9, RZ ;  /* 0xcd9e8d575b5a7825 */ /* 0x000fea00078e00ff */
[----:B------:R-:W-:Y:S01]  /*47e0*/  LOP3.LUT R94, R91, UR30, R94, 0x96, !PT ;  /* 0x0000001e5b5e7c12 */ /* 0x000fe2000f8e965e */
[C---:B-1----:R-:W-:Y:S08]  /*47f0*/  HMMA.16816.F32.BF16 R12, R96.reuse, R84, R12 ;  /* 0x00000054600c723c */ /* 0x042ff0000004180c */
[----:B------:R-:W-:Y:S04]  /*4800*/  HMMA.16816.F32.BF16 R16, R96, R86, R16 ;  /* 0x000000566010723c */ /* 0x000fe80000041810 */
[----:B--2---:R-:W-:Y:S01]  /*4810*/  LOP3.LUT R92, R95, UR15, R100, 0x96, !PT ;  /* 0x0000000f5f5c7c12 */ /* 0x004fe2000f8e9664 */
[----:B------:R-:W-:Y:S01]  /*4820*/  IMAD.WIDE.U32 R94, R94, -0x2daee0ad, RZ ;  /* 0xd2511f535e5e7825 */ /* 0x000fe200078e00ff */
[----:B------:R-:W-:Y:S03]  /*4830*/  @!P4 IADD3 R100, R0, 0x8, RZ ;  /* 0x000000080064c810 */ /* 0x000fe60007ffe0ff */
[----:B------:R-:W-:Y:S01]  /*4840*/  IMAD.WIDE.U32 R92, R92, -0x2daee0ad, RZ ;  /* 0xd2511f535c5c7825 */ /* 0x000fe200078e00ff */
[-C--:B------:R-:W-:Y:S04]  /*4850*/  @!P4 ISETP.GE.AND P0, PT, R100, R88.reuse, PT ;  /* 0x000000586400c20c */ /* 0x080fe80003f06270 */
[----:B------:R-:W-:Y:S02]  /*4860*/  @!P4 FSEL R8, R8, -INF , !P0 ;  /* 0xff8000000808c808 */ /* 0x000fe40004000000 */
[----:B----4-:R-:W-:Y:S02]  /*4870*/  LOP3.LUT R6, R93, UR29, R250, 0x96, !PT ;  /* 0x0000001d5d067c12 */ /* 0x010fe4000f8e96fa */
[----:B------:R-:W-:Y:S01]  /*4880*/  @!P4 IADD3 R93, R0, 0x9, RZ ;  /* 0x00000009005dc810 */ /* 0x000fe20007ffe0ff */
[----:B------:R-:W-:Y:S01]  /*4890*/  FFMA.FTZ R8, R8, c[0x0][0x23c], -R89 ;  /* 0x00008f0008087a23 */ /* 0x000fe20000010859 */
[----:B------:R-:W-:Y:S01]  /*48a0*/  LOP3.LUT R91, R95, UR27, R92, 0x96, !PT ;  /* 0x0000001b5f5b7c12 */ /* 0x000fe2000f8e965c */
[----:B------:R-:W-:Y:S01]  /*48b0*/  IMAD.WIDE.U32 R6, R6, -0x326172a9, RZ ;  /* 0xcd9e8d5706067825 */ /* 0x000fe200078e00ff */
        /* <DEDUP_REMOVED lines=277> */
[C---:B------:R-:W-:Y:S02]  /*5a10*/  LEA R234, P0, R110.reuse, R234, 0x2 ;  /* 0x000000ea6eea7211 */ /* 0x040fe400078010ff */
[-C--:B------:R-:W-:Y:S02]  /*5a20*/  FSEL R9, R9, R92.reuse, P5 ;  /* 0x0000005c09097208 */ /* 0x080fe40002800000 */
[----:B------:R-:W-:Y:S02]  /*5a30*/  LEA.HI.X.SX32 R235, R110, R235, 0x2, P0 ;  /* 0x000000eb6eeb7211 */ /* 0x000fe400000f16ff */
[----:B------:R-:W-:Y:S01]  /*5a40*/  FSETP.GE.FTZ.AND P0, PT, R106, RZ, PT ;  /* 0x000000ff6a00720b */ /* 0x000fe20003f16000 */
[C---:B-1----:R-:W-:Y:S08]  /*5a50*/  HMMA.16816.F32.BF16 R12, R84.reuse, R88, R12 ;  /* 0x00000058540c723c */ /* 0x042ff0000004180c */
[----:B------:R-:W-:Y:S07]  /*5a60*/  HMMA.16816.F32.BF16 R16, R84, R90, R16 ;  /* 0x0000005a5410723c */ /* 0x000fee0000041810 */
[----:B------:R-:W-:Y:S09]  /*5a70*/  FMUL.FTZ R86, R104, R9 ;  /* 0x0000000968567220 */ /* 0x000ff20000410000 */
        /* <DEDUP_REMOVED lines=12> */
[C---:B------:R-:W-:Y:S01]  /*5b40*/  FADD.FTZ R7, -R0.reuse, R11 ;  /* 0x0000000b00077221 */ /* 0x040fe20000010100 */
        /* <DEDUP_REMOVED lines=12> */
[----:B------:R-:W-:Y:S01]  /*5c10*/  FSETP.GE.FTZ.AND P2, PT, R96, RZ, PT ;  /* 0x000000ff6000720b */ /* 0x000fe20003f56000 */
[----:B------:R-:W-:Y:S01]  /*5c20*/  FADD.FTZ R6, -R0, R14 ;  /* 0x0000000e00067221 */ /* 0x000fe20000010100 */
[----:B------:R-:W-:Y:S01]  /*5c30*/  FSEL R7, R7, R0, P0 ;  /* 0x0000000007077208 */ /* 0x000fe20000000000 */
[----:B------:R-:W-:Y:S01]  /*5c40*/  FMUL.FTZ R14, R106, R4 ;  /* 0x000000046a0e7220 */ /* 0x000fe20000410000 */
[----:B------:R-:W-:Y:S01]  /*5c50*/  PLOP3.LUT P0, PT, PT, PT, UP2, 0x80, 0x0 ;  /* 0x000000000000781c */ /* 0x000fe20003f0f028 */
        /* <DEDUP_REMOVED lines=38> */
.L_x_847:
        /* <DEDUP_REMOVED lines=36> */
[-C--:B------:R-:W-:Y:S08]  /*6100*/  HMMA.16816.F32.BF16 R60, R12, R86.reuse, R60 ;  /* 0x000000560c3c723c */ /* 0x080ff0000004183c */
[C---:B------:R-:W-:Y:S01]  /*6110*/  HMMA.16816.F32.BF16 R64, R4.reuse, R86, R64 ;  /* 0x000000560440723c */ /* 0x040fe20000041840 */
[----:B------:R-:W2:Y:S07]  /*6120*/  LDSM.16.MT88.4 R84, [R220+0x2a800] ;  /* 0x02a80000dc54783b */ /* 0x000eae0000004200 */
[-C--:B-----5:R-:W-:Y:S08]  /*6130*/  HMMA.16816.F32.BF16 R68, R4, R88.reuse, R68 ;  /* 0x000000580444723c */ /* 0x0a0ff00000041844 */
[C---:B------:R-:W-:Y:S08]  /*6140*/  HMMA.16816.F32.BF16 R72, R12.reuse, R88, R72 ;  /* 0x000000580c48723c */ /* 0x040ff00000041848 */
[-C--:B------:R-:W-:Y:S01]  /*6150*/  HMMA.16816.F32.BF16 R76, R12, R90.reuse, R76 ;  /* 0x0000005a0c4c723c */ /* 0x080fe2000004184c */
[----:B------:R-:W-:Y:S07]  /*6160*/  LDSM.16.MT88.4 R12, [R0+0x14800] ;  /* 0x01480000000c783b */ /* 0x000fee0000004200 */
        /* <DEDUP_REMOVED lines=17> */
[----:B------:R-:W1:Y:S07]  /*6280*/  LDSM.16.MT88.4 R12, [R0+0x11000] ;  /* 0x01100000000c783b */ /* 0x000e6e0000004200 */
[-C--:B----4-:R-:W-:Y:S08]  /*6290*/  HMMA.16816.F32.BF16 R68, R8, R88.reuse, R68 ;  /* 0x000000580844723c */ /* 0x090ff00000041844 */
        /* <DEDUP_REMOVED lines=21> */
[-C--:B---3--:R-:W-:Y:S08]  /*63f0*/  HMMA.16816.F32.BF16 R68, R4, R88.reuse, R68 ;  /* 0x000000580444723c */ /* 0x088ff00000041844 */
        /* <DEDUP_REMOVED lines=11> */
[-C--:B---3--:R-:W-:Y:S08]  /*64b0*/  HMMA.16816.F32.BF16 R36, R8, R4.reuse, R36 ;  /* 0x000000040824723c */ /* 0x088ff00000041824 */
[C---:B------:R-:W-:Y:S08]  /*64c0*/  HMMA.16816.F32.BF16 R40, R84.reuse, R4, R40 ;  /* 0x000000045428723c */ /* 0x040ff00000041828 */
[-C--:B------:R-:W-:Y:S08]  /*64d0*/  HMMA.16816.F32.BF16 R44, R84, R6.reuse, R44 ;  /* 0x00000006542c723c */ /* 0x080ff0000004182c */
[C---:B------:R-:W-:Y:S08]  /*64e0*/  HMMA.16816.F32.BF16 R48, R8.reuse, R6, R48 ;  /* 0x000000060830723c */ /* 0x040ff00000041830 */
[-C--:B------:R-:W-:Y:S08]  /*64f0*/  HMMA.16816.F32.BF16 R52, R8, R16.reuse, R52 ;  /* 0x000000100834723c */ /* 0x080ff00000041834 */
        /* <DEDUP_REMOVED lines=29> */
.L_x_848:
[----:B------:R-:W-:Y:S01]  /*66d0*/  LDSM.16.M88.4 R128, [R227] ;  /* 0x00000000e380783b */ /* 0x000fe20000000200 */
[----:B------:R-:W-:Y:S02]  /*66e0*/  @UP2 UIADD3 UR10, UP0, UR8, -0x100, URZ ;  /* 0xffffff00080a2890 */ /* 0x000fe4000ff1e03f */
[----:B------:R-:W-:Y:S02]  /*66f0*/  UISETP.GT.AND UP1, UPT, UR6, UR13, UPT ;  /* 0x0000000d0600728c */ /* 0x000fe4000bf24270 */
[----:B------:R-:W2:Y:S01]  /*6700*/  LDSM.16.MT88.4 R16, [R0+0x18000] ;  /* 0x018000000010783b */ /* 0x000ea20000004200 */
[----:B------:R-:W-:Y:S02]  /*6710*/  @UP2 UIADD3.X UR7, UR9, -0x1, URZ, UP0, !UPT ;  /* 0xffffffff09072890 */ /* 0x000fe400087fe43f */
[----:B------:R-:W-:Y:S02]  /*6720*/  @UP2 UMOV UR8, UR10 ;  /* 0x0000000a00082c82 */ /* 0x000fe40008000000 */
[----:B------:R-:W3:Y:S03]  /*6730*/  LDSM.16.M88.4 R124, [R227+0x1000] ;  /* 0x00100000e37c783b */ /* 0x000ee60000000200 */
[----:B------:R-:W-:Y:S02]  /*6740*/  @UP2 UMOV UR9, UR7 ;  /* 0x0000000700092c82 */ /* 0x000fe40008000000 */
[----:B------:R-:W4:Y:S01]  /*6750*/  LDSM.16.MT88.4 R96, [R0+0x1a000] ;  /* 0x01a000000060783b */ /* 0x000f220000004200 */
[----:B------:R-:W-:Y:S02]  /*6760*/  ULOP3.LUT UR7, UR6, 0x1, URZ, 0xc0, !UPT ;  /* 0x0000000106077892 */ /* 0x000fe4000f8ec03f */
[----:B------:R-:W-:Y:S02]  /*6770*/  UIADD3 UR6, UR6, -0x1, URZ ;  /* 0xffffffff06067890 */ /* 0x000fe4000fffe03f */
[----:B------:R-:W1:Y:S01]  /*6780*/  LDSM.16.MT88.4 R112, [R0+0x1c000] ;  /* 0x01c000000070783b */ /* 0x000e620000004200 */
[----:B------:R-:W-:Y:S04]  /*6790*/  UISETP.NE.U32.AND UP0, UPT, UR7, 0x1, UPT ;  /* 0x000000010700788c */ /* 0x000fe8000bf05070 */
        /* <DEDUP_REMOVED lines=72> */
[C---:B------:R-:W-:Y:S07]  /*6c20*/  HMMA.16816.F32.BF16 R88, R212.reuse, R196, R88 ;  /* 0x000000c4d458723c */ /* 0x040fee0000041858 */
[C---:B------:R-:W-:Y:S01]  /*6c30*/  LEA R196, P1, R238.reuse, R234, 0x2 ;  /* 0x000000eaeec47211 */ /* 0x040fe200078210ff */
[-C--:B------:R-:W-:Y:S01]  /*6c40*/  HMMA.16816.F32.BF16 R92, R212, R198.reuse, R92 ;  /* 0x000000c6d45c723c */ /* 0x080fe2000004185c */
[----:B-1----:R-:W-:Y:S03]  /*6c50*/  IMAD.MOV.U32 R0, RZ, RZ, 0x4 ;  /* 0x00000004ff007424 */ /* 0x002fe600078e00ff */
[-C--:B------:R-:W-:Y:S04]  /*6c60*/  LEA.HI.X.SX32 R197, R238, R235.reuse, 0x2, P1 ;  /* 0x000000ebeec57211 */ /* 0x080fe800008f16ff */
[C---:B------:R-:W-:Y:S07]  /*6c70*/  HMMA.16816.F32.BF16 R96, R200.reuse, R198, R96 ;  /* 0x000000c6c860723c */ /* 0x040fee0000041860 */
[----:B------:R-:W-:Y:S01]  /*6c80*/  @P0 IMAD.WIDE R198, R239, R0, UR8 ;  /* 0x00000008efc60e25 */ /* 0x000fe2000f8e0200 */
[-C--:B----4-:R-:W-:Y:S04]  /*6c90*/  HMMA.16816.F32.BF16 R100, R200, R208.reuse, R100 ;  /* 0x000000d0c864723c */ /* 0x090fe80000041864 */
[----:B------:R1:W5:Y:S01]  /*6ca0*/  @P0 LDG.E R248, [R198.64] ;  /* 0x00000004c6f80981 */ /* 0x000362000c1e1900 */
[----:B------:R-:W-:Y:S03]  /*6cb0*/  IMAD.MOV.U32 R0, RZ, RZ, c[0x0][0x22c] ;  /* 0x00008b00ff007624 */ /* 0x000fe600078e00ff */
[C---:B------:R-:W-:Y:S01]  /*6cc0*/  HMMA.16816.F32.BF16 R104, R212.reuse, R208, R104 ;  /* 0x000000d0d468723c */ /* 0x040fe20000041868 */
[----:B------:R1:W5:Y:S03]  /*6cd0*/  @P0 LDG.E R249, [R198.64+0x20] ;  /* 0x00002004c6f90981 */ /* 0x000366000c1e1900 */
[----:B------:R-:W-:Y:S02]  /*6ce0*/  IMAD R0, R0, c[0x0][0x1c0], RZ ;  /* 0x0000700000007a24 */ /* 0x000fe400078e02ff */
[----:B------:R-:W-:Y:S01]  /*6cf0*/  RED.E.ADD.F32.FTZ.RN.STRONG.GPU [R234.64], R4 ;  /* 0x00000004ea00798e */ /* 0x000fe2000c10e784 */
[----:B------:R-:W-:Y:S01]  /*6d00*/  IMAD.MOV.U32 R208, RZ, RZ, c[0x0][0x22c] ;  /* 0x00008b00ffd07624 */ /* 0x000fe200078e00ff */
[-C--:B------:R-:W-:Y:S01]  /*6d10*/  HMMA.16816.F32.BF16 R108, R212, R210.reuse, R108 ;  /* 0x000000d2d46c723c */ /* 0x080fe2000004186c */
[----:B------:R-:W-:Y:S02]  /*6d20*/  IMAD.MOV.U32 R209, RZ, RZ, c[0x0][0x22c] ;  /* 0x00008b00ffd17624 */ /* 0x000fe400078e00ff */
[----:B------:R-:W-:Y:S01]  /*6d30*/  RED.E.ADD.F32.FTZ.RN.STRONG.GPU [R196.64], R5 ;  /* 0x00000005c400798e */ /* 0x000fe2000c10e784 */
[----:B------:R-:W-:Y:S02]  /*6d40*/  IMAD.SHL.U32 R0, R0, 0x10, RZ ;  /* 0x0000001000007824 */ /* 0x000fe400078e00ff */
[----:B------:R-:W-:Y:S02]  /*6d50*/  IMAD R208, R208, c[0x0][0x1c0], RZ ;  /* 0x00007000d0d07a24 */ /* 0x000fe400078e02ff */
[C---:B------:R-:W-:Y:S04]  /*6d60*/  HMMA.16816.F32.BF16 R112, R200.reuse, R210, R112 ;  /* 0x000000d2c870723c */ /* 0x040fe80000041870 */
[----:B------:R-:W-:Y:S02]  /*6d70*/  IMAD R208, R208, 0x18, RZ ;  /* 0x00000018d0d07824 */ /* 0x000fe400078e02ff */
[----:B------:R-:W-:Y:S02]  /*6d80*/  IMAD R209, R209, c[0x0][0x1c0], RZ ;  /* 0x00007000d1d17a24 */ /* 0x000fe400078e02ff */
[-C--:B--2---:R-:W-:Y:S01]  /*6d90*/  HMMA.16816.F32.BF16 R116, R200, R204.reuse, R116 ;  /* 0x000000ccc874723c */ /* 0x084fe20000041874 */
[----:B------:R-:W-:Y:S03]  /*6da0*/  IMAD.MOV.U32 R211, RZ, RZ, c[0x0][0x22c] ;  /* 0x00008b00ffd37624 */ /* 0x000fe600078e00ff */
[CC--:B-1----:R-:W-:Y:S01]  /*6db0*/  LEA R198, P0, R0.reuse, R234.reuse, 0x2 ;  /* 0x000000ea00c67211 */ /* 0x0c2fe200078010ff */
[----:B------:R-:W-:Y:S02]  /*6dc0*/  IMAD R209, R209, 0x28, RZ ;  /* 0x00000028d1d17824 */ /* 0x000fe400078e02ff */
[----:B------:R-:W-:Y:S01]  /*6dd0*/  IMAD R211, R211, c[0x0][0x1c0], RZ ;  /* 0x00007000d3d37a24 */ /* 0x000fe200078e02ff */
[C---:B------:R-:W-:Y:S01]  /*6de0*/  HMMA.16816.F32.BF16 R120, R212.reuse, R204, R120 ;  /* 0x000000ccd478723c */ /* 0x040fe20000041878 */
[----:B------:R-:W2:Y:S03]  /*6df0*/  LDL R205, [R1+0x14] ;  /* 0x0000140001cd7983 */ /* 0x000ea60000100800 */
[-C--:B------:R-:W-:Y:S01]  /*6e00*/  LEA.HI.X.SX32 R199, R0, R235.reuse, 0x2, P0 ;  /* 0x000000eb00c77211 */ /* 0x080fe200000f16ff */
[----:B------:R-:W-:Y:S01]  /*6e10*/  IMAD.SHL.U32 R211, R211, 0x20, RZ ;  /* 0x00000020d3d37824 */ /* 0x000fe200078e00ff */
[----:B------:R-:W3:Y:S01]  /*6e20*/  LDL R204, [R1+0x2c] ;  /* 0x00002c0001cc7983 */ /* 0x000ee20000100800 */
[----:B------:R-:W-:Y:S01]  /*6e30*/  IMAD.MOV.U32 R210, RZ, RZ, c[0x0][0x22c] ;  /* 0x00008b00ffd27624 */ /* 0x000fe200078e00ff */
[-C--:B------:R-:W-:Y:S03]  /*6e40*/  HMMA.16816.F32.BF16 R124, R212, R206.reuse, R124 ;  /* 0x000000ced47c723c */ /* 0x080fe6000004187c */
[----:B------:R1:W-:Y:S01]  /*6e50*/  RED.E.ADD.F32.FTZ.RN.STRONG.GPU [R198.64], R6 ;  /* 0x00000006c600798e */ /* 0x0003e2000c10e784 */
[----:B------:R-:W-:Y:S04]  /*6e60*/  IMAD R210, R210, c[0x0][0x1c0], RZ ;  /* 0x00007000d2d27a24 */ /* 0x000fe800078e02ff */
[----:B------:R-:W-:Y:S04]  /*6e70*/  HMMA.16816.F32.BF16 R128, R200, R206, R128 ;  /* 0x000000cec880723c */ /* 0x000fe80000041880 */
[----:B------:R-:W-:Y:S03]  /*6e80*/  IMAD R210, R210, 0x38, RZ ;  /* 0x00000038d2d27824 */ /* 0x000fe600078e02ff */
[CC--:B------:R-:W-:Y:S02]  /*6e90*/  LEA R202, P1, R208.reuse, R234.reuse, 0x2 ;  /* 0x000000ead0ca7211 */ /* 0x0c0fe400078210ff */
[CC--:B------:R-:W-:Y:S03]  /*6ea0*/  LEA R200, P0, R211.reuse, R234.reuse, 0x2 ;  /* 0x000000ead3c87211 */ /* 0x0c0fe600078010ff */
[-C--:B------:R-:W-:Y:S01]  /*6eb0*/  LEA.HI.X.SX32 R203, R208, R235.reuse, 0x2, P1 ;  /* 0x000000ebd0cb7211 */ /* 0x080fe200008f16ff */
[----:B------:R-:W-:Y:S01]  /*6ec0*/  IMAD.MOV.U32 R208, RZ, RZ, c[0x0][0x22c] ;  /* 0x00008b00ffd07624 */ /* 0x000fe200078e00ff */
[-C--:B------:R-:W-:Y:S03]  /*6ed0*/  LEA.HI.X.SX32 R201, R211, R235.reuse, 0x2, P0 ;  /* 0x000000ebd3c97211 */ /* 0x080fe600000f16ff */
[----:B------:R4:W-:Y:S01]  /*6ee0*/  RED.E.ADD.F32.FTZ.RN.STRONG.GPU [R202.64], R7 ;  /* 0x00000007ca00798e */ /* 0x0009e2000c10e784 */
[----:B------:R-:W-:Y:S01]  /*6ef0*/  IMAD R208, R208, c[0x0][0x1c0], RZ ;  /* 0x00007000d0d07a24 */ /* 0x000fe200078e02ff */
[CC--:B-1----:R-:W-:Y:S03]  /*6f00*/  LEA R198, P2, R209.reuse, R234.reuse, 0x2 ;  /* 0x000000ead1c67211 */ /* 0x0c2fe600078410ff */
[----:B------:R-:W-:Y:S01]  /*6f10*/  RED.E.ADD.F32.FTZ.RN.STRONG.GPU [R200.64], R8 ;  /* 0x00000008c800798e */ /* 0x000fe2000c10e784 */
[----:B------:R-:W-:Y:S01]  /*6f20*/  IMAD R208, R208, 0x30, RZ ;  /* 0x00000030d0d07824 */ /* 0x000fe200078e02ff */
[-C--:B------:R-:W-:Y:S02]  /*6f30*/  LEA R6, P0, R210, R234.reuse, 0x2 ;  /* 0x000000ead2067211 */ /* 0x080fe400078010ff */
[-C--:B------:R-:W-:Y:S01]  /*6f40*/  LEA.HI.X.SX32 R199, R209, R235.reuse, 0x2, P2 ;  /* 0x000000ebd1c77211 */ /* 0x080fe200010f16ff */
[----:B------:R-:W-:Y:S01]  /*6f50*/  IMAD.MOV.U32 R209, RZ, RZ, c[0x0][0x22c] ;  /* 0x00008b00ffd17624 */ /* 0x000fe200078e00ff */
[CC--:B------:R-:W-:Y:S03]  /*6f60*/  LEA R4, P1, R208.reuse, R234.reuse, 0x2 ;  /* 0x000000ead0047211 */ /* 0x0c0fe600078210ff */
[----:B------:R1:W-:Y:S01]  /*6f70*/  RED.E.ADD.F32.FTZ.RN.STRONG.GPU [R198.64], R9 ;  /* 0x00000009c600798e */ /* 0x0003e2000c10e784 */
[-C--:B------:R-:W-:Y:S01]  /*6f80*/  LEA.HI.X.SX32 R5, R208, R235.reuse, 0x2, P1 ;  /* 0x000000ebd0057211 */ /* 0x080fe200008f16ff */
[----:B------:R-:W-:Y:S02]  /*6f90*/  IMAD.MOV.U32 R208, RZ, RZ, c[0x0][0x22c] ;  /* 0x00008b00ffd07624 */ /* 0x000fe400078e00ff */
[----:B------:R-:W-:Y:S02]  /*6fa0*/  IMAD R209, R209, c[0x0][0x1c0], RZ ;  /* 0x00007000d1d17a24 */ /* 0x000fe400078e02ff */
[----:B------:R1:W-:Y:S01]  /*6fb0*/  RED.E.ADD.F32.FTZ.RN.STRONG.GPU [R4.64], R10 ;  /* 0x0000000a0400798e */ /* 0x0003e2000c10e784 */
[----:B------:R-:W-:Y:S02]  /*6fc0*/  IMAD R208, R208, c[0x0][0x1c0], RZ ;  /* 0x00007000d0d07a24 */ /* 0x000fe400078e02ff */
[----:B------:R-:W-:Y:S02]  /*6fd0*/  IMAD.SHL.U32 R209, R209, 0x10, RZ ;  /* 0x00000010d1d17824 */ /* 0x000fe400078e00ff */
[----:B------:R-:W-:Y:S01]  /*6fe0*/  IMAD.SHL.U32 R208, R208, 0x10, RZ ;  /* 0x00000010d0d07824 */ /* 0x000fe200078e00ff */
[-C--:B----4-:R-:W-:Y:S02]  /*6ff0*/  LEA.HI.X.SX32 R7, R210, R235.reuse, 0x2, P0 ;  /* 0x000000ebd2077211 */ /* 0x090fe400000f16ff */
[C---:B------:R-:W-:Y:S02]  /*7000*/  IADD3 R210, R209.reuse, 0x20, RZ ;  /* 0x00000020d1d27810 */ /* 0x040fe40007ffe0ff */
[----:B------:R-:W-:Y:S01]  /*7010*/  IADD3 R208, R208, 0x20, RZ ;  /* 0x00000020d0d07810 */ /* 0x000fe20007ffe0ff */
[----:B------:R4:W-:Y:S02]  /*7020*/  RED.E.ADD.F32.FTZ.RN.STRONG.GPU [R6.64], R11 ;  /* 0x0000000b0600798e */ /* 0x0009e4000c10e784 */
[----:B------:R-:W-:Y:S03]  /*7030*/  IMAD.IADD R210, R238, 0x1, R210 ;  /* 0x00000001eed27824 */ /* 0x000fe600078e02d2 */
[----:B------:R-:W-:Y:S05]  /*7040*/  RED.E.ADD.F32.FTZ.RN.STRONG.GPU [R234.64+0x80], R16 ;  /* 0x00008010ea00798e */ /* 0x000fea000c10e784 */
[----:B-1----:R-:W3:Y:S05]  /*7050*/  LDL R199, [R1+0x10] ;  /* 0x0000100001c77983 */ /* 0x002eea0000100800 */
[----:B------:R-:W3:Y:S01]  /*7060*/  LDL R198, [R1+0x28] ;  /* 0x0000280001c67983 */ /* 0x000ee20000100800 */
[CC--:B------:R-:W-:Y:S04]  /*7070*/  LEA R4, P0, R208.reuse, R234.reuse, 0x2 ;  /* 0x000000ead0047211 */ /* 0x0c0fe800078010ff */
[----:B------:R-:W-:Y:S01]  /*7080*/  RED.E.ADD.F32.FTZ.RN.STRONG.GPU [R196.64+0x80], R17 ;  /* 0x00008011c400798e */ /* 0x000fe2000c10e784 */
[-C--:B------:R-:W-:Y:S02]  /*7090*/  LEA.HI.X.SX32 R5, R208, R235.reuse, 0x2, P0 ;  /* 0x000000ebd0057211 */ /* 0x080fe400000f16ff */
[C---:B------:R-:W-:Y:S02]  /*70a0*/  IADD3 R208, R209.reuse, 0x20, RZ ;  /* 0x00000020d1d07810 */ /* 0x040fe40007ffe0ff */
[----:B------:R-:W-:Y:S01]  /*70b0*/  IADD3 R209, R209, 0x20, RZ ;  /* 0x00000020d1d17810 */ /* 0x000fe20007ffe0ff */
[----:B------:R-:W-:Y:S01]  /*70c0*/  RED.E.ADD.F32.FTZ.RN.STRONG.GPU [R4.64], R18 ;  /* 0x000000120400798e */ /* 0x000fe2000c10e784 */
[-C--:B----4-:R-:W-:Y:S01]  /*70d0*/  LEA R6, P1, R210, R234.reuse, 0x2 ;  /* 0x000000ead2067211 */ /* 0x090fe200078210ff */
[C---:B------:R-:W-:Y:S02]  /*70e0*/  IMAD.IADD R208, R238.reuse, 0x1, R208 ;  /* 0x00000001eed07824 */ /* 0x040fe400078e02d0 */
[----:B------:R-:W-:Y:S01]  /*70f0*/  IMAD.IADD R209, R238, 0x1, R209 ;  /* 0x00000001eed17824 */ /* 0x000fe200078e02d1 */
[-C--:B------:R-:W-:Y:S01]  /*7100*/  LEA.HI.X.SX32 R7, R210, R235.reuse, 0x2, P1 ;  /* 0x000000ebd2077211 */ /* 0x080fe200008f16ff */
[C---:B------:R-:W-:Y:S02]  /*7110*/  IMAD.IADD R208, R238.reuse, 0x1, R208 ;  /* 0x00000001eed07824 */ /* 0x040fe400078e02d0 */
[C---:B------:R-:W-:Y:S02]  /*7120*/  IMAD.IADD R209, R238.reuse, 0x1, R209 ;  /* 0x00000001eed17824 */ /* 0x040fe400078e02d1 */
[----:B------:R-:W-:Y:S01]  /*7130*/  RED.E.ADD.F32.FTZ.RN.STRONG.GPU [R6.64], R19 ;  /* 0x000000130600798e */ /* 0x000fe2000c10e784 */
[----:B------:R-:W-:Y:S02]  /*7140*/  IMAD.IADD R208, R238, 0x1, R208 ;  /* 0x00000001eed07824 */ /* 0x000fe400078e02d0 */
[CC--:B------:R-:W-:Y:S03]  /*7150*/  LEA R10, P0, R209.reuse, R234.reuse, 0x2 ;  /* 0x000000ead10a7211 */ /* 0x0c0fe600078010ff */
[CC--:B------:R-:W-:Y:S02]  /*7160*/  LEA R8, P2, R208.reuse, R234.reuse, 0x2 ;  /* 0x000000ead0087211 */ /* 0x0c0fe400078410ff */
[-C--:B------:R-:W-:Y:S01]  /*7170*/  LEA.HI.X.SX32 R11, R209, R235.reuse, 0x2, P0 ;  /* 0x000000ebd10b7211 */ /* 0x080fe200000f16ff */
[----:B------:R-:W-:Y:S01]  /*7180*/  IMAD.MOV.U32 R209, RZ, RZ, c[0x0][0x22c] ;  /* 0x00008b00ffd17624 */ /* 0x000fe200078e00ff */
[-C--:B------:R-:W-:Y:S01]  /*7190*/  LEA.HI.X.SX32 R9, R208, R235.reuse, 0x2, P2 ;  /* 0x000000ebd0097211 */ /* 0x080fe200010f16ff */
[----:B------:R-:W-:Y:S02]  /*71a0*/  IMAD.MOV.U32 R208, RZ, RZ, c[0x0][0x22c] ;  /* 0x00008b00ffd07624 */ /* 0x000fe400078e00ff */
[----:B------:R1:W-:Y:S01]  /*71b0*/  RED.E.ADD.F32.FTZ.RN.STRONG.GPU [R10.64], R12 ;  /* 0x0000000c0a00798e */ /* 0x0003e2000c10e784 */
[----:B------:R-:W-:Y:S02]  /*71c0*/  IMAD R209, R209, c[0x0][0x1c0], RZ ;  /* 0x00007000d1d17a24 */ /* 0x000fe400078e02ff */
[----:B------:R-:W-:Y:S02]  /*71d0*/  IMAD R208, R208, c[0x0][0x1c0], RZ ;  /* 0x00007000d0d07a24 */ /* 0x000fe400078e02ff */
[----:B------:R4:W-:Y:S01]  /*71e0*/  RED.E.ADD.F32.FTZ.RN.STRONG.GPU [R8.64], R13 ;  /* 0x0000000d0800798e */ /* 0x0009e2000c10e784 */
[----:B------:R-:W-:Y:S02]  /*71f0*/  IMAD.SHL.U32 R209, R209, 0x10, RZ ;  /* 0x00000010d1d17824 */ /* 0x000fe400078e00ff */
[----:B------:R-:W-:Y:S03]  /*7200*/  IMAD.SHL.U32 R208, R208, 0x10, RZ ;  /* 0x00000010d0d07824 */ /* 0x000fe600078e00ff */
[C---:B------:R-:W-:Y:S02]  /*7210*/  IADD3 R202, R209.reuse, 0x40, RZ ;  /* 0x00000040d1ca7810 */ /* 0x040fe40007ffe0ff */
[----:B------:R-:W-:Y:S01]  /*7220*/  IADD3 R200, R208, 0x40, RZ ;  /* 0x00000040d0c87810 */ /* 0x000fe20007ffe0ff */
[----:B------:R-:W-:Y:S01]  /*7230*/  IMAD.MOV.U32 R208, RZ, RZ, c[0x0][0x22c] ;  /* 0x00008b00ffd07624 */ /* 0x000fe200078e00ff */
[----:B------:R-:W-:Y:S01]  /*7240*/  IADD3 R201, R209, 0x40, RZ ;  /* 0x00000040d1c97810 */ /* 0x000fe20007ffe0ff */
[----:B------:R-:W-:Y:S02]  /*7250*/  IMAD.IADD R202, R238, 0x1, R202 ;  /* 0x00000001eeca7824 */ /* 0x000fe400078e02ca */
[----:B------:R-:W-:Y:S02]  /*7260*/  IMAD R208, R208, c[0x0][0x1c0], RZ ;  /* 0x00007000d0d07a24 */ /* 0x000fe400078e02ff */
[----:B------:R-:W-:Y:S02]  /*7270*/  IMAD.IADD R201, R238, 0x1, R201 ;  /* 0x00000001eec97824 */ /* 0x000fe400078e02c9 */
[----:B------:R-:W-:Y:S02]  /*7280*/  IMAD.SHL.U32 R208, R208, 0x10, RZ ;  /* 0x00000010d0d07824 */ /* 0x000fe400078e00ff */
[----:B------:R-:W-:Y:S03]  /*7290*/  IMAD.IADD R201, R238, 0x1, R201 ;  /* 0x00000001eec97824 */ /* 0x000fe600078e02c9 */
[----:B-1----:R-:W-:Y:S01]  /*72a0*/  IADD3 R12, R208, 0x60, RZ ;  /* 0x00000060d00c7810 */ /* 0x002fe20007ffe0ff */
[----:B------:R-:W-:Y:S01]  /*72b0*/  IMAD.MOV.U32 R208, RZ, RZ, c[0x0][0x22c] ;  /* 0x00008b00ffd07624 */ /* 0x000fe200078e00ff */
[----:B----4-:R-:W4:Y:S03]  /*72c0*/  LDL R13, [R1+0x8] ;  /* 0x00000800010d7983 */ /* 0x010f260000100800 */
[----:B------:R-:W-:Y:S04]  /*72d0*/  IMAD R208, R208, c[0x0][0x1c0], RZ ;  /* 0x00007000d0d07a24 */ /* 0x000fe800078e02ff */
[----:B------:R-:W-:Y:S01]  /*72e0*/  IMAD.SHL.U32 R208, R208, 0x10, RZ ;  /* 0x00000010d0d07824 */ /* 0x000fe200078e00ff */
[CC--:B--2---:R-:W-:Y:S04]  /*72f0*/  LEA R4, P1, R205.reuse, R234.reuse, 0x2 ;  /* 0x000000eacd047211 */ /* 0x0c4fe800078210ff */
[-C--:B------:R-:W-:Y:S02]  /*7300*/  LEA.HI.X.SX32 R5, R205, R235.reuse, 0x2, P1 ;  /* 0x000000ebcd057211 */ /* 0x080fe400008f16ff */
[CC--:B---3--:R-:W-:Y:S03]  /*7310*/  LEA R6, P0, R204.reuse, R234.reuse, 0x2 ;  /* 0x000000eacc067211 */ /* 0x0c8fe600078010ff */
[----:B------:R1:W-:Y:S01]  /*7320*/  RED.E.ADD.F32.FTZ.RN.STRONG.GPU [R4.64], R14 ;  /* 0x0000000e0400798e */ /* 0x0003e2000c10e784 */
[-C--:B------:R-:W-:Y:S05]  /*7330*/  LEA.HI.X.SX32 R7, R204, R235.reuse, 0x2, P0 ;  /* 0x000000ebcc077211 */ /* 0x080fea00000f16ff */
[----:B------:R2:W-:Y:S05]  /*7340*/  RED.E.ADD.F32.FTZ.RN.STRONG.GPU [R6.64], R15 ;  /* 0x0000000f0600798e */ /* 0x0005ea000c10e784 */
[----:B------:R-:W-:Y:S05]  /*7350*/  RED.E.ADD.F32.FTZ.RN.STRONG.GPU [R234.64+0x100], R84 ;  /* 0x00010054ea00798e */ /* 0x000fea000c10e784 */
[----:B------:R-:W-:Y:S05]  /*7360*/  RED.E.ADD.F32.FTZ.RN.STRONG.GPU [R196.64+0x100], R85 ;  /* 0x00010055c400798e */ /* 0x000fea000c10e784 */
[----:B-1----:R-:W3:Y:S01]  /*7370*/  LDL R14, [R1+0x24] ;  /* 0x00002400010e7983 */ /* 0x002ee20000100800 */
[CC--:B------:R-:W-:Y:S04]  /*7380*/  LEA R4, P0, R200.reuse, R234.reuse, 0x2 ;  /* 0x000000eac8047211 */ /* 0x0c0fe800078010ff */
[-C--:B------:R-:W-:Y:S01]  /*7390*/  LEA.HI.X.SX32 R5, R200, R235.reuse, 0x2, P0 ;  /* 0x000000ebc8057211 */ /* 0x080fe200000f16ff */
[----:B--2---:R-:W2:Y:S01]  /*73a0*/  LDL R15, [R1+0xc] ;  /* 0x00000c00010f7983 */ /* 0x004ea20000100800 */
[----:B------:R-:W-:Y:S01]  /*73b0*/  IADD3 R200, R209, 0x40, RZ ;  /* 0x00000040d1c87810 */ /* 0x000fe20007ffe0ff */
[----:B------:R-:W-:Y:S01]  /*73c0*/  IMAD.MOV.U32 R209, RZ, RZ, c[0x0][0x22c] ;  /* 0x00008b00ffd17624 */ /* 0x000fe200078e00ff */
[-C--:B------:R-:W-:Y:S02]  /*73d0*/  LEA R6, P1, R202, R234.reuse, 0x2 ;  /* 0x000000eaca067211 */ /* 0x080fe400078210ff */
[----:B------:R1:W-:Y:S01]  /*73e0*/  RED.E.ADD.F32.FTZ.RN.STRONG.GPU [R4.64], R86 ;  /* 0x000000560400798e */ /* 0x0003e2000c10e784 */
[----:B------:R-:W-:Y:S01]  /*73f0*/  IMAD.IADD R200, R238, 0x1, R200 ;  /* 0x00000001eec87824 */ /* 0x000fe200078e02c8 */
[-C--:B------:R-:W-:Y:S01]  /*7400*/  LEA.HI.X.SX32 R7, R202, R235.reuse, 0x2, P1 ;  /* 0x000000ebca077211 */ /* 0x080fe200008f16ff */
[----:B------:R-:W-:Y:S01]  /*7410*/  IMAD R209, R209, c[0x0][0x1c0], RZ ;  /* 0x00007000d1d17a24 */ /* 0x000fe200078e02ff */
[CC--:B------:R-:W-:Y:S01]  /*7420*/  LEA R10, P0, R201.reuse, R234.reuse, 0x2 ;  /* 0x000000eac90a7211 */ /* 0x0c0fe200078010ff */
[C---:B------:R-:W-:Y:S02]  /*7430*/  IMAD.IADD R200, R238.reuse, 0x1, R200 ;  /* 0x00000001eec87824 */ /* 0x040fe400078e02c8 */
[----:B------:R1:W-:Y:S01]  /*7440*/  RED.E.ADD.F32.FTZ.RN.STRONG.GPU [R6.64], R87 ;  /* 0x000000570600798e */ /* 0x0003e2000c10e784 */
[-C--:B------:R-:W-:Y:S01]  /*7450*/  LEA.HI.X.SX32 R11, R201, R235.reuse, 0x2, P0 ;  /* 0x000000ebc90b7211 */ /* 0x080fe200000f16ff */
[----:B------:R-:W-:Y:S02]  /*7460*/  IMAD.IADD R200, R238, 0x1, R200 ;  /* 0x00000001eec87824 */ /* 0x000fe400078e02c8 */
[----:B------:R-:W-:Y:S02]  /*7470*/  IMAD.SHL.U32 R209, R209, 0x10, RZ ;  /* 0x00000010d1d17824 */ /* 0x000fe400078e00ff */
[----:B------:R-:W-:Y:S01]  /*7480*/  RED.E.ADD.F32.FTZ.RN.STRONG.GPU [R10.64], R88 ;  /* 0x000000580a00798e */ /* 0x000fe2000c10e784 */
[CC--:B------:R-:W-:Y:S02]  /*7490*/  LEA R8, P2, R200.reuse, R234.reuse, 0x2 ;  /* 0x000000eac8087211 */ /* 0x0c0fe400078410ff */
[C---:B------:R-:W-:Y:S02]  /*74a0*/  IADD3 R18, R209.reuse, 0x60, RZ ;  /* 0x00000060d1127810 */ /* 0x040fe40007ffe0ff */
[-C--:B------:R-:W-:Y:S02]  /*74b0*/  LEA.HI.X.SX32 R9, R200, R235.reuse, 0x2, P2 ;  /* 0x000000ebc8097211 */ /* 0x080fe400010f16ff */
[C---:B------:R-:W-:Y:S01]  /*74c0*/  IADD3 R17, R209.reuse, 0x60, RZ ;  /* 0x00000060d1117810 */ /* 0x040fe20007ffe0ff */
[C---:B------:R-:W-:Y:S01]  /*74d0*/  IMAD.IADD R18, R238.reuse, 0x1, R18 ;  /* 0x00000001ee127824 */ /* 0x040fe200078e0212 */
[----:B------:R-:W-:Y:S01]  /*74e0*/  IADD3 R16, R209, 0x60, RZ ;  /* 0x00000060d1107810 */ /* 0x000fe20007ffe0ff */
[----:B------:R1:W-:Y:S01]  /*74f0*/  RED.E.ADD.F32.FTZ.RN.STRONG.GPU [R8.64], R89 ;  /* 0x000000590800798e */ /* 0x0003e2000c10e784 */
[----:B------:R-:W-:Y:S02]  /*7500*/  IMAD.MOV.U32 R209, RZ, RZ, c[0x0][0x22c] ;  /* 0x00008b00ffd17624 */ /* 0x000fe400078e00ff */
[C---:B------:R-:W-:Y:S01]  /*7510*/  IMAD.IADD R17, R238.reuse, 0x1, R17 ;  /* 0x00000001ee117824 */ /* 0x040fe200078e0211 */
[CC--:B-1----:R-:W-:Y:S01]  /*7520*/  LEA R4, P1, R199.reuse, R234.reuse, 0x2 ;  /* 0x000000eac7047211 */ /* 0x0c2fe200078210ff */
[C---:B------:R-:W-:Y:S02]  /*7530*/  IMAD.IADD R16, R238.reuse, 0x1, R16 ;  /* 0x00000001ee107824 */ /* 0x040fe400078e0210 */
[C---:B------:R-:W-:Y:S01]  /*7540*/  IMAD.IADD R17, R238.reuse, 0x1, R17 ;  /* 0x00000001ee117824 */ /* 0x040fe200078e0211 */
[-C--:B------:R-:W-:Y:S01]  /*7550*/  LEA.HI.X.SX32 R5, R199, R235.reuse, 0x2, P1 ;  /* 0x000000ebc7057211 */ /* 0x080fe200008f16ff */
[----:B------:R-:W-:Y:S01]  /*7560*/  IMAD.IADD R16, R238, 0x1, R16 ;  /* 0x00000001ee107824 */ /* 0x000fe200078e0210 */
[-C--:B------:R-:W-:Y:S01]  /*7570*/  LEA R6, P0, R198, R234.reuse, 0x2 ;  /* 0x000000eac6067211 */ /* 0x080fe200078010ff */
[----:B------:R-:W-:Y:S02]  /*7580*/  IMAD R209, R209, c[0x0][0x1c0], RZ ;  /* 0x00007000d1d17a24 */ /* 0x000fe400078e02ff */
[----:B------:R1:W-:Y:S01]  /*7590*/  RED.E.ADD.F32.FTZ.RN.STRONG.GPU [R4.64], R90 ;  /* 0x0000005a0400798e */ /* 0x0003e2000c10e784 */
[----:B------:R-:W-:Y:S01]  /*75a0*/  IMAD.IADD R16, R238, 0x1, R16 ;  /* 0x00000001ee107824 */ /* 0x000fe200078e0210 */
[-C--:B------:R-:W-:Y:S01]  /*75b0*/  LEA.HI.X.SX32 R7, R198, R235.reuse, 0x2, P0 ;  /* 0x000000ebc6077211 */ /* 0x080fe200000f16ff */
[----:B------:R-:W-:Y:S04]  /*75c0*/  IMAD.SHL.U32 R209, R209, 0x10, RZ ;  /* 0x00000010d1d17824 */ /* 0x000fe800078e00ff */
[----:B------:R1:W-:Y:S05]  /*75d0*/  RED.E.ADD.F32.FTZ.RN.STRONG.GPU [R6.64], R91 ;  /* 0x0000005b0600798e */ /* 0x0003ea000c10e784 */
[----:B------:R-:W-:Y:S01]  /*75e0*/  RED.E.ADD.F32.FTZ.RN.STRONG.GPU [R234.64+0x180], R96 ;  /* 0x00018060ea00798e */ /* 0x000fe2000c10e784 */
[CC--:B------:R-:W-:Y:S04]  /*75f0*/  LEA R8, P2, R16.reuse, R234.reuse, 0x2 ;  /* 0x000000ea10087211 */ /* 0x0c0fe800078410ff */
[----:B------:R-:W-:Y:S01]  /*7600*/  RED.E.ADD.F32.FTZ.RN.STRONG.GPU [R196.64+0x180], R97 ;  /* 0x00018061c400798e */ /* 0x000fe2000c10e784 */
[-C--:B------:R-:W-:Y:S02]  /*7610*/  LEA.HI.X.SX32 R9, R16, R235.reuse, 0x2, P2 ;  /* 0x000000eb10097211 */ /* 0x080fe400010f16ff */
[----:B------:R-:W-:Y:S02]  /*7620*/  IADD3 R16, R209, 0x80, RZ ;  /* 0x00000080d1107810 */ /* 0x000fe40007ffe0ff */
[----:B------:R-:W-:Y:S03]  /*7630*/  LDSM.16.MT88.4 R88, [R2+0x6000] ;  /* 0x006000000258783b */ /* 0x000fe60000004200 */
[----:B------:R-:W-:Y:S01]  /*7640*/  IMAD.IADD R16, R238, 0x1, R16 ;  /* 0x00000001ee107824 */ /* 0x000fe200078e0210 */
[-C--:B-1----:R-:W-:Y:S03]  /*7650*/  LEA R4, P0, R12, R234.reuse, 0x2 ;  /* 0x000000ea0c047211 */ /* 0x082fe600078010ff */
[----:B------:R-:W-:Y:S01]  /*7660*/  IMAD.IADD R16, R238, 0x1, R16 ;  /* 0x00000001ee107824 */ /* 0x000fe200078e0210 */
[-C--:B------:R-:W-:Y:S02]  /*7670*/  LEA.HI.X.SX32 R5, R12, R235.reuse, 0x2, P0 ;  /* 0x000000eb0c057211 */ /* 0x080fe400000f16ff */
[----:B------:R-:W4:Y:S01]  /*7680*/  LDL R12, [R1+0x20] ;  /* 0x00002000010c7983 */ /* 0x000f220000100800 */
[CC--:B------:R-:W-:Y:S02]  /*7690*/  LEA R6, P1, R18.reuse, R234.reuse, 0x2 ;  /* 0x000000ea12067211 */ /* 0x0c0fe400078210ff */
[CC--:B------:R-:W-:Y:S02]  /*76a0*/  LEA R10, P0, R17.reuse, R234.reuse, 0x2 ;  /* 0x000000ea110a7211 */ /* 0x0c0fe400078010ff */
[----:B------:R-:W-:Y:S01]  /*76b0*/  RED.E.ADD.F32.FTZ.RN.STRONG.GPU [R4.64], R98 ;  /* 0x000000620400798e */ /* 0x000fe2000c10e784 */
[-C--:B------:R-:W-:Y:S02]  /*76c0*/  LEA.HI.X.SX32 R7, R18, R235.reuse, 0x2, P1 ;  /* 0x000000eb12077211 */ /* 0x080fe400008f16ff */
[-C--:B------:R-:W-:Y:S02]  /*76d0*/  LEA.HI.X.SX32 R11, R17, R235.reuse, 0x2, P0 ;  /* 0x000000eb110b7211 */ /* 0x080fe400000f16ff */
[----:B------:R-:W4:Y:S01]  /*76e0*/  LDL R17, [R1+0x4] ;  /* 0x0000040001117983 */ /* 0x000f220000100800 */
[----:B------:R-:W-:Y:S04]  /*76f0*/  IADD3 R18, R209, 0x80, RZ ;  /* 0x00000080d1127810 */ /* 0x000fe80007ffe0ff */
[----:B------:R3:W-:Y:S01]  /*7700*/  RED.E.ADD.F32.FTZ.RN.STRONG.GPU [R6.64], R99 ;  /* 0x000000630600798e */ /* 0x0007e2000c10e784 */
[----:B------:R-:W-:Y:S04]  /*7710*/  IMAD.IADD R18, R238, 0x1, R18 ;  /* 0x00000001ee127824 */ /* 0x000fe800078e0212 */
[----:B------:R-:W-:Y:S05]  /*7720*/  RED.E.ADD.F32.FTZ.RN.STRONG.GPU [R10.64], R92 ;  /* 0x0000005c0a00798e */ /* 0x000fea000c10e784 */
[----:B------:R1:W-:Y:S05]  /*7730*/  RED.E.ADD.F32.FTZ.RN.STRONG.GPU [R8.64], R93 ;  /* 0x0000005d0800798e */ /* 0x0003ea000c10e784 */
[----:B------:R-:W-:Y:S01]  /*7740*/  LDSM.16.MT88.4 R96, [R220+0x28800] ;  /* 0x02880000dc60783b */ /* 0x000fe20000004200 */
[CC--:B---3--:R-:W-:Y:S04]  /*7750*/  LEA R6, P0, R14.reuse, R234.reuse, 0x2 ;  /* 0x000000ea0e067211 */ /* 0x0c8fe800078010ff */
[-C--:B------:R-:W-:Y:S02]  /*7760*/  LEA.HI.X.SX32 R7, R14, R235.reuse, 0x2, P0 ;  /* 0x000000eb0e077211 */ /* 0x080fe400000f16ff */
[CC--:B--2---:R-:W-:Y:S02]  /*7770*/  LEA R4, P1, R15.reuse, R234.reuse, 0x2 ;  /* 0x000000ea0f047211 */ /* 0x0c4fe400078210ff */
[----:B------:R-:W-:Y:S01]  /*7780*/  IADD3 R14, R208, 0x80, RZ ;  /* 0x00000080d00e7810 */ /* 0x000fe20007ffe0ff */
[----:B------:R-:W-:Y:S01]  /*7790*/  IMAD.MOV.U32 R208, RZ, RZ, c[0x0][0x22c] ;  /* 0x00008b00ffd07624 */ /* 0x000fe200078e00ff */
[-C--:B------:R-:W-:Y:S02]  /*77a0*/  LEA.HI.X.SX32 R5, R15, R235.reuse, 0x2, P1 ;  /* 0x000000eb0f057211 */ /* 0x080fe400008f16ff */
[----:B------:R-:W-:Y:S01]  /*77b0*/  IADD3 R15, R209, 0x80, RZ ;  /* 0x00000080d10f7810 */ /* 0x000fe20007ffe0ff */
[----:B------:R-:W-:Y:S02]  /*77c0*/  IMAD R208, R208, c[0x0][0x1c0], RZ ;  /* 0x00007000d0d07a24 */ /* 0x000fe400078e02ff */
[----:B------:R2:W-:Y:S01]  /*77d0*/  RED.E.ADD.F32.FTZ.RN.STRONG.GPU [R4.64], R94 ;  /* 0x0000005e0400798e */ /* 0x0005e2000c10e784 */
[----:B------:R-:W-:Y:S02]  /*77e0*/  IMAD.MOV.U32 R209, RZ, RZ, c[0x0][0x22c] ;  /* 0x00008b00ffd17624 */ /* 0x000fe400078e00ff */
[----:B------:R-:W-:Y:S02]  /*77f0*/  IMAD.IADD R15, R238, 0x1, R15 ;  /* 0x00000001ee0f7824 */ /* 0x000fe400078e020f */
[----:B------:R3:W-:Y:S01]  /*7800*/  RED.E.ADD.F32.FTZ.RN.STRONG.GPU [R6.64], R95 ;  /* 0x0000005f0600798e */ /* 0x0007e2000c10e784 */
[----:B------:R-:W-:Y:S02]  /*7810*/  IMAD.SHL.U32 R208, R208, 0x10, RZ ;  /* 0x00000010d0d07824 */ /* 0x000fe400078e00ff */
[C---:B------:R-:W-:Y:S02]  /*7820*/  IMAD.IADD R15, R238.reuse, 0x1, R15 ;  /* 0x00000001ee0f7824 */ /* 0x040fe400078e020f */
[----:B------:R-:W-:Y:S01]  /*7830*/  RED.E.ADD.F32.FTZ.RN.STRONG.GPU [R234.64+0x200], R100 ;  /* 0x00020064ea00798e */ /* 0x000fe2000c10e784 */
[----:B------:R-:W-:Y:S02]  /*7840*/  IMAD R209, R209, c[0x0][0x1c0], RZ ;  /* 0x00007000d1d17a24 */ /* 0x000fe400078e02ff */
[----:B------:R-:W-:Y:S02]  /*7850*/  IMAD.IADD R15, R238, 0x1, R15 ;  /* 0x00000001ee0f7824 */ /* 0x000fe400078e020f */
[----:B------:R-:W-:Y:S01]  /*7860*/  RED.E.ADD.F32.FTZ.RN.STRONG.GPU [R196.64+0x200], R101 ;  /* 0x00020065c400798e */ /* 0x000fe2000c10e784 */
[----:B------:R-:W-:Y:S02]  /*7870*/  IMAD.SHL.U32 R209, R209, 0x10, RZ ;  /* 0x00000010d1d17824 */ /* 0x000fe400078e00ff */
[-C--:B-1----:R-:W-:Y:S02]  /*7880*/  LEA R8, P2, R15, R234.reuse, 0x2 ;  /* 0x000000ea0f087211 */ /* 0x082fe400078410ff */
[----:B------:R-:W-:Y:S01]  /*7890*/  LDSM.16.MT88.4 R92, [R2+0x800] ;  /* 0x00080000025c783b */ /* 0x000fe20000004200 */
[----:B------:R-:W-:Y:S02]  /*78a0*/  IADD3 R84, R209, 0xa0, RZ ;  /* 0x000000a0d1547810 */ /* 0x000fe40007ffe0ff */
[-C--:B------:R-:W-:Y:S02]  /*78b0*/  LEA.HI.X.SX32 R9, R15, R235.reuse, 0x2, P2 ;  /* 0x000000eb0f097211 */ /* 0x080fe400010f16ff */
[----:B------:R-:W-:Y:S01]  /*78c0*/  IADD3 R15, R208, 0xa0, RZ ;  /* 0x000000a0d00f7810 */ /* 0x000fe20007ffe0ff */
[----:B------:R-:W-:Y:S01]  /*78d0*/  IMAD.IADD R84, R238, 0x1, R84 ;  /* 0x00000001ee547824 */ /* 0x000fe200078e0254 */
[CC--:B--2---:R-:W-:Y:S01]  /*78e0*/  LEA R4, P0, R14.reuse, R234.reuse, 0x2 ;  /* 0x000000ea0e047211 */ /* 0x0c4fe200078010ff */
[----:B------:R-:W-:Y:S01]  /*78f0*/  IMAD.MOV.U32 R208, RZ, RZ, c[0x0][0x22c] ;  /* 0x00008b00ffd07624 */ /* 0x000fe200078e00ff */
[C---:B------:R-:W-:Y:S02]  /*7900*/  IADD3 R19, R209.reuse, 0xa0, RZ ;  /* 0x000000a0d1137810 */ /* 0x040fe40007ffe0ff */
[-C--:B------:R-:W-:Y:S01]  /*7910*/  LEA.HI.X.SX32 R5, R14, R235.reuse, 0x2, P0 ;  /* 0x000000eb0e057211 */ /* 0x080fe200000f16ff */
[----:B------:R-:W-:Y:S01]  /*7920*/  IMAD R208, R208, c[0x0][0x1c0], RZ ;  /* 0x00007000d0d07a24 */ /* 0x000fe200078e02ff */
[----:B------:R-:W2:Y:S01]  /*7930*/  LDL R14, [R1+0x1c] ;  /* 0x00001c00010e7983 */ /* 0x000ea20000100800 */
[-C--:B---3--:R-:W-:Y:S01]  /*7940*/  LEA R6, P1, R18, R234.reuse, 0x2 ;  /* 0x000000ea12067211 */ /* 0x088fe200078210ff */
[----:B------:R-:W-:Y:S01]  /*7950*/  IMAD.IADD R19, R238, 0x1, R19 ;  /* 0x00000001ee137824 */ /* 0x000fe200078e0213 */
[-C--:B------:R-:W-:Y:S01]  /*7960*/  LEA R10, P0, R16, R234.reuse, 0x2 ;  /* 0x000000ea100a7211 */ /* 0x080fe200078010ff */
[----:B------:R-:W-:Y:S01]  /*7970*/  IMAD.SHL.U32 R208, R208, 0x10, RZ ;  /* 0x00000010d0d07824 */ /* 0x000fe200078e00ff */
[----:B------:R4:W-:Y:S01]  /*7980*/  RED.E.ADD.F32.FTZ.RN.STRONG.GPU [R4.64], R102 ;  /* 0x000000660400798e */ /* 0x0009e2000c10e784 */
[-C--:B------:R-:W-:Y:S01]  /*7990*/  LEA.HI.X.SX32 R7, R18, R235.reuse, 0x2, P1 ;  /* 0x000000eb12077211 */ /* 0x080fe200008f16ff */
[----:B------:R-:W-:Y:S01]  /*79a0*/  IMAD.IADD R19, R238, 0x1, R19 ;  /* 0x00000001ee137824 */ /* 0x000fe200078e0213 */
[-C--:B------:R-:W-:Y:S02]  /*79b0*/  LEA.HI.X.SX32 R11, R16, R235.reuse, 0x2, P0 ;  /* 0x000000eb100b7211 */ /* 0x080fe400000f16ff */
[----:B------:R-:W3:Y:S01]  /*79c0*/  LDL R16, [R1] ;  /* 0x0000000001107983 */ /* 0x000ee20000100800 */
[----:B------:R-:W-:Y:S01]  /*79d0*/  IADD3 R18, R209, 0xa0, RZ ;  /* 0x000000a0d1127810 */ /* 0x000fe20007ffe0ff */
[----:B------:R-:W-:Y:S03]  /*79e0*/  IMAD.MOV.U32 R209, RZ, RZ, c[0x0][0x22c] ;  /* 0x00008b00ffd17624 */ /* 0x000fe600078e00ff */
[----:B------:R1:W-:Y:S01]  /*79f0*/  RED.E.ADD.F32.FTZ.RN.STRONG.GPU [R6.64], R103 ;  /* 0x000000670600798e */ /* 0x0003e2000c10e784 */
[C---:B------:R-:W-:Y:S02]  /*7a00*/  IMAD.IADD R18, R238.reuse, 0x1, R18 ;  /* 0x00000001ee127824 */ /* 0x040fe400078e0212 */
[----:B------:R-:W-:Y:S02]  /*7a10*/  IMAD R209, R209, c[0x0][0x1c0], RZ ;  /* 0x00007000d1d17a24 */ /* 0x000fe400078e02ff */
[----:B------:R-:W-:Y:S01]  /*7a20*/  RED.E.ADD.F32.FTZ.RN.STRONG.GPU [R10.64], R104 ;  /* 0x000000680a00798e */ /* 0x000fe2000c10e784 */
[C---:B------:R-:W-:Y:S02]  /*7a30*/  IMAD.IADD R18, R238.reuse, 0x1, R18 ;  /* 0x00000001ee127824 */ /* 0x040fe400078e0212 */
[----:B------:R-:W-:Y:S02]  /*7a40*/  IMAD.SHL.U32 R209, R209, 0x10, RZ ;  /* 0x00000010d1d17824 */ /* 0x000fe400078e00ff */
[----:B------:R1:W-:Y:S01]  /*7a50*/  RED.E.ADD.F32.FTZ.RN.STRONG.GPU [R8.64], R105 ;  /* 0x000000690800798e */ /* 0x0003e2000c10e784 */
[----:B------:R-:W-:Y:S04]  /*7a60*/  IMAD.IADD R18, R238, 0x1, R18 ;  /* 0x00000001ee127824 */ /* 0x000fe800078e0212 */
[----:B------:R-:W-:Y:S01]  /*7a70*/  LDSM.16.MT88.4 R100, [R2+0x2800] ;  /* 0x002800000264783b */ /* 0x000fe20000004200 */
[CC--:B----4-:R-:W-:Y:S04]  /*7a80*/  LEA R4, P1, R13.reuse, R234.reuse, 0x2 ;  /* 0x000000ea0d047211 */ /* 0x0d0fe800078210ff */
[-C--:B------:R-:W-:Y:S05]  /*7a90*/  LEA.HI.X.SX32 R5, R13, R235.reuse, 0x2, P1 ;  /* 0x000000eb0d057211 */ /* 0x080fea00008f16ff */
[----:B------:R4:W-:Y:S01]  /*7aa0*/  RED.E.ADD.F32.FTZ.RN.STRONG.GPU [R4.64], R106 ;  /* 0x0000006a0400798e */ /* 0x0009e2000c10e784 */
[CC--:B-1----:R-:W-:Y:S04]  /*7ab0*/  LEA R6, P0, R12.reuse, R234.reuse, 0x2 ;  /* 0x000000ea0c067211 */ /* 0x0c2fe800078010ff */
[-C--:B------:R-:W-:Y:S02]  /*7ac0*/  LEA.HI.X.SX32 R7, R12, R235.reuse, 0x2, P0 ;  /* 0x000000eb0c077211 */ /* 0x080fe400000f16ff */
[CC--:B------:R-:W-:Y:S03]  /*7ad0*/  LEA R12, P1, R84.reuse, R234.reuse, 0x2 ;  /* 0x000000ea540c7211 */ /* 0x0c0fe600078210ff */
[----:B------:R1:W-:Y:S01]  /*7ae0*/  RED.E.ADD.F32.FTZ.RN.STRONG.GPU [R6.64], R107 ;  /* 0x0000006b0600798e */ /* 0x0003e2000c10e784 */
[-C--:B------:R-:W-:Y:S02]  /*7af0*/  LEA.HI.X.SX32 R13, R84, R235.reuse, 0x2, P1 ;  /* 0x000000eb540d7211 */ /* 0x080fe400008f16ff */
[CC--:B------:R-:W-:Y:S02]  /*7b00*/  LEA R8, P2, R18.reuse, R234.reuse, 0x2 ;  /* 0x000000ea12087211 */ /* 0x0c0fe400078410ff */
[----:B------:R-:W-:Y:S02]  /*7b10*/  RED.E.ADD.F32.FTZ.RN.STRONG.GPU [R234.64+0x280], R112 ;  /* 0x00028070ea00798e */ /* 0x000fe4000c10e784 */
[-C--:B------:R-:W-:Y:S02]  /*7b20*/  LEA.HI.X.SX32 R9, R18, R235.reuse, 0x2, P2 ;  /* 0x000000eb12097211 */ /* 0x080fe400010f16ff */
[----:B------:R-:W-:Y:S01]  /*7b30*/  IADD3 R18, R208, 0xc0, RZ ;  /* 0x000000c0d0127810 */ /* 0x000fe20007ffe0ff */
[----:B------:R-:W-:Y:S04]  /*7b40*/  RED.E.ADD.F32.FTZ.RN.STRONG.GPU [R196.64+0x280], R113 ;  /* 0x00028071c400798e */ /* 0x000fe8000c10e784 */
[----:B------:R-:W-:Y:S01]  /*7b50*/  IMAD.IADD R18, R238, 0x1, R18 ;  /* 0x00000001ee127824 */ /* 0x000fe200078e0212 */
[----:B------:R-:W-:Y:S01]  /*7b60*/  LDSM.16.MT88.4 R84, [R2+0x4000] ;  /* 0x004000000254783b */ /* 0x000fe20000004200 */
[CC--:B----4-:R-:W-:Y:S04]  /*7b70*/  LEA R4, P0, R15.reuse, R234.reuse, 0x2 ;  /* 0x000000ea0f047211 */ /* 0x0d0fe800078010ff */
[----:B------:R-:W-:Y:S01]  /*7b80*/  LDSM.16.MT88.4 R104, [R2+0x4800] ;  /* 0x004800000268783b */ /* 0x000fe20000004200 */
[-C--:B------:R-:W-:Y:S02]  /*7b90*/  LEA.HI.X.SX32 R5, R15, R235.reuse, 0x2, P0 ;  /* 0x000000eb0f057211 */ /* 0x080fe400000f16ff */
[CC--:B------:R-:W-:Y:S02]  /*7ba0*/  LEA R10, P0, R19.reuse, R234.reuse, 0x2 ;  /* 0x000000ea130a7211 */ /* 0x0c0fe400078010ff */
[----:B------:R-:W4:Y:S02]  /*7bb0*/  LDL R15, [R1+0x18] ;  /* 0x00001800010f7983 */ /* 0x000f240000100800 */
[-C--:B------:R-:W-:Y:S02]  /*7bc0*/  LEA.HI.X.SX32 R11, R19, R235.reuse, 0x2, P0 ;  /* 0x000000eb130b7211 */ /* 0x080fe400000f16ff */
[CC--:B-1----:R-:W-:Y:S01]  /*7bd0*/  LEA R6, P1, R17.reuse, R234.reuse, 0x2 ;  /* 0x000000ea11067211 */ /* 0x0c2fe200078210ff */
[----:B------:R-:W-:Y:S03]  /*7be0*/  RED.E.ADD.F32.FTZ.RN.STRONG.GPU [R4.64], R114 ;  /* 0x000000720400798e */ /* 0x000fe6000c10e784 */
[-C--:B------:R-:W-:Y:S02]  /*7bf0*/  LEA.HI.X.SX32 R7, R17, R235.reuse, 0x2, P1 ;  /* 0x000000eb11077211 */ /* 0x080fe400008f16ff */
[----:B------:R-:W-:Y:S05]  /*7c00*/  RED.E.ADD.F32.FTZ.RN.STRONG.GPU [R12.64], R115 ;  /* 0x000000730c00798e */ /* 0x000fea000c10e784 */
[----:B------:R-:W-:Y:S05]  /*7c10*/  RED.E.ADD.F32.FTZ.RN.STRONG.GPU [R10.64], R108 ;  /* 0x0000006c0a00798e */ /* 0x000fea000c10e784 */
[----:B------:R-:W-:Y:S05]  /*7c20*/  RED.E.ADD.F32.FTZ.RN.STRONG.GPU [R8.64], R109 ;  /* 0x0000006d0800798e */ /* 0x000fea000c10e784 */
[----:B------:R1:W-:Y:S02]  /*7c30*/  RED.E.ADD.F32.FTZ.RN.STRONG.GPU [R6.64], R110 ;  /* 0x0000006e0600798e */ /* 0x0003e4000c10e784 */
[CC--:B-1----:R-:W-:Y:S04]  /*7c40*/  LEA R6, P1, R18.reuse, R234.reuse, 0x2 ;  /* 0x000000ea12067211 */ /* 0x0c2fe800078210ff */
[-C--:B------:R-:W-:Y:S02]  /*7c50*/  LEA.HI.X.SX32 R7, R18, R235.reuse, 0x2, P1 ;  /* 0x000000eb12077211 */ /* 0x080fe400008f16ff */
[CC--:B--2---:R-:W-:Y:S04]  /*7c60*/  LEA R4, P0, R14.reuse, R234.reuse, 0x2 ;  /* 0x000000ea0e047211 */ /* 0x0c4fe800078010ff */
[-C--:B------:R-:W-:Y:S02]  /*7c70*/  LEA.HI.X.SX32 R5, R14, R235.reuse, 0x2, P0 ;  /* 0x000000eb0e057211 */ /* 0x080fe400000f16ff */
[----:B------:R-:W-:Y:S01]  /*7c80*/  IADD3 R14, R209, 0xc0, RZ ;  /* 0x000000c0d10e7810 */ /* 0x000fe20007ffe0ff */
[----:B------:R-:W-:Y:S02]  /*7c90*/  IMAD.MOV.U32 R209, RZ, RZ, c[0x0][0x22c] ;  /* 0x00008b00ffd17624 */ /* 0x000fe400078e00ff */
[----:B------:R1:W-:Y:S01]  /*7ca0*/  RED.E.ADD.F32.FTZ.RN.STRONG.GPU [R4.64], R111 ;  /* 0x0000006f0400798e */ /* 0x0003e2000c10e784 */
[CC--:B------:R-:W-:Y:S01]  /*7cb0*/  LEA R8, P0, R14.reuse, R234.reuse, 0x2 ;  /* 0x000000ea0e087211 */ /* 0x0c0fe200078010ff */
[----:B------:R-:W-:Y:S03]  /*7cc0*/  IMAD R209, R209, c[0x0][0x1c0], RZ ;  /* 0x00007000d1d17a24 */ /* 0x000fe600078e02ff */
[----:B------:R-:W-:Y:S01]  /*7cd0*/  RED.E.ADD.F32.FTZ.RN.STRONG.GPU [R234.64+0x300], R116 ;  /* 0x00030074ea00798e */ /* 0x000fe2000c10e784 */
[-C--:B------:R-:W-:Y:S01]  /*7ce0*/  LEA.HI.X.SX32 R9, R14, R235.reuse, 0x2, P0 ;  /* 0x000000eb0e097211 */ /* 0x080fe200000f16ff */
[----:B------:R-:W-:Y:S01]  /*7cf0*/  IMAD.SHL.U32 R209, R209, 0x10, RZ ;  /* 0x00000010d1d17824 */ /* 0x000fe200078e00ff */
[----:B------:R-:W-:Y:S02]  /*7d00*/  IADD3 R14, R208, 0xc0, RZ ;  /* 0x000000c0d00e7810 */ /* 0x000fe40007ffe0ff */
[----:B------:R-:W-:Y:S02]  /*7d10*/  RED.E.ADD.F32.FTZ.RN.STRONG.GPU [R196.64+0x300], R117 ;  /* 0x00030075c400798e */ /* 0x000fe4000c10e784 */
[----:B------:R-:W-:Y:S01]  /*7d20*/  IADD3 R17, R209, 0xc0, RZ ;  /* 0x000000c0d1117810 */ /* 0x000fe20007ffe0ff */
[C---:B------:R-:W-:Y:S02]  /*7d30*/  IMAD.IADD R14, R238.reuse, 0x1, R14 ;  /* 0x00000001ee0e7824 */ /* 0x040fe400078e020e */
[----:B------:R3:W-:Y:S02]  /*7d40*/  RED.E.ADD.F32.FTZ.RN.STRONG.GPU [R8.64], R118 ;  /* 0x000000760800798e */ /* 0x0007e4000c10e784 */
[C---:B------:R-:W-:Y:S02]  /*7d50*/  IMAD.IADD R14, R238.reuse, 0x1, R14 ;  /* 0x00000001ee0e7824 */ /* 0x040fe400078e020e */
[C---:B------:R-:W-:Y:S01]  /*7d60*/  IMAD.IADD R17, R238.reuse, 0x1, R17 ;  /* 0x00000001ee117824 */ /* 0x040fe200078e0211 */
[----:B------:R-:W-:Y:S03]  /*7d70*/  RED.E.ADD.F32.FTZ.RN.STRONG.GPU [R6.64], R119 ;  /* 0x000000770600798e */ /* 0x000fe6000c10e784 */
[----:B------:R-:W-:Y:S02]  /*7d80*/  IMAD.IADD R17, R238, 0x1, R17 ;  /* 0x00000001ee117824 */ /* 0x000fe400078e0211 */
[----:B------:R-:W-:Y:S01]  /*7d90*/  LDSM.16.MT88.4 R108, [R2+0x6800] ;  /* 0x00680000026c783b */ /* 0x000fe20000004200 */
[-C--:B-1----:R-:W-:Y:S01]  /*7da0*/  LEA R4, P0, R14, R234.reuse, 0x2 ;  /* 0x000000ea0e047211 */ /* 0x082fe200078010ff */
[----:B------:R-:W-:Y:S03]  /*7db0*/  IMAD.IADD R17, R238, 0x1, R17 ;  /* 0x00000001ee117824 */ /* 0x000fe600078e0211 */
[-C--:B------:R-:W-:Y:S02]  /*7dc0*/  LEA.HI.X.SX32 R5, R14, R235.reuse, 0x2, P0 ;  /* 0x000000eb0e057211 */ /* 0x080fe400000f16ff */
[-C--:B------:R-:W-:Y:S02]  /*7dd0*/  LEA R10, P2, R17, R234.reuse, 0x2 ;  /* 0x000000ea110a7211 */ /* 0x080fe400078410ff */
[----:B------:R-:W-:Y:S01]  /*7de0*/  IADD3 R14, R209, 0xe0, RZ ;  /* 0x000000e0d10e7810 */ /* 0x000fe20007ffe0ff */
[----:B------:R1:W-:Y:S01]  /*7df0*/  RED.E.ADD.F32.FTZ.RN.STRONG.GPU [R4.64], R120 ;  /* 0x000000780400798e */ /* 0x0003e2000c10e784 */
[-C--:B------:R-:W-:Y:S02]  /*7e00*/  LEA.HI.X.SX32 R11, R17, R235.reuse, 0x2, P2 ;  /* 0x000000eb110b7211 */ /* 0x080fe400010f16ff */
[CC--:B---3--:R-:W-:Y:S03]  /*7e10*/  LEA R8, P1, R16.reuse, R234.reuse, 0x2 ;  /* 0x000000ea10087211 */ /* 0x0c8fe600078210ff */
[----:B------:R2:W-:Y:S01]  /*7e20*/  RED.E.ADD.F32.FTZ.RN.STRONG.GPU [R10.64], R121 ;  /* 0x000000790a00798e */ /* 0x0005e2000c10e784 */
[-C--:B------:R-:W-:Y:S02]  /*7e30*/  LEA.HI.X.SX32 R9, R16, R235.reuse, 0x2, P1 ;  /* 0x000000eb10097211 */ /* 0x080fe400008f16ff */
[----:B------:R-:W-:Y:S03]  /*7e40*/  IADD3 R16, R0, 0xe0, RZ ;  /* 0x000000e000107810 */ /* 0x000fe60007ffe0ff */
[----:B------:R3:W-:Y:S02]  /*7e50*/  RED.E.ADD.F32.FTZ.RN.STRONG.GPU [R8.64], R122 ;  /* 0x0000007a0800798e */ /* 0x0007e4000c10e784 */
[----:B------:R-:W-:Y:S01]  /*7e60*/  IMAD.IADD R16, R238, 0x1, R16 ;  /* 0x00000001ee107824 */ /* 0x000fe200078e0210 */
[CC--:B-1----:R-:W-:Y:S02]  /*7e70*/  LEA R4, P1, R14.reuse, R234.reuse, 0x2 ;  /* 0x000000ea0e047211 */ /* 0x0c2fe400078210ff */
[CC--:B----4-:R-:W-:Y:S02]  /*7e80*/  LEA R6, P0, R15.reuse, R234.reuse, 0x2 ;  /* 0x000000ea0f067211 */ /* 0x0d0fe400078010ff */
[-C--:B------:R-:W-:Y:S02]  /*7e90*/  LEA.HI.X.SX32 R5, R14, R235.reuse, 0x2, P1 ;  /* 0x000000eb0e057211 */ /* 0x080fe400008f16ff */
[-C--:B------:R-:W-:Y:S02]  /*7ea0*/  LEA.HI.X.SX32 R7, R15, R235.reuse, 0x2, P0 ;  /* 0x000000eb0f077211 */ /* 0x080fe400000f16ff */
[C---:B------:R-:W-:Y:S02]  /*7eb0*/  IADD3 R15, R0.reuse, 0xe0, RZ ;  /* 0x000000e0000f7810 */ /* 0x040fe40007ffe0ff */
[----:B------:R-:W-:Y:S01]  /*7ec0*/  IADD3 R14, R0, 0xe0, RZ ;  /* 0x000000e0000e7810 */ /* 0x000fe20007ffe0ff */
[----:B------:R1:W-:Y:S01]  /*7ed0*/  RED.E.ADD.F32.FTZ.RN.STRONG.GPU [R6.64], R123 ;  /* 0x0000007b0600798e */ /* 0x0003e2000c10e784 */
[-C--:B------:R-:W-:Y:S01]  /*7ee0*/  LEA R12, P0, R16, R234.reuse, 0x2 ;  /* 0x000000ea100c7211 */ /* 0x080fe200078010ff */
[C---:B------:R-:W-:Y:S02]  /*7ef0*/  IMAD.IADD R15, R238.reuse, 0x1, R15 ;  /* 0x00000001ee0f7824 */ /* 0x040fe400078e020f */
[C---:B------:R-:W-:Y:S01]  /*7f00*/  IMAD.IADD R14, R238.reuse, 0x1, R14 ;  /* 0x00000001ee0e7824 */ /* 0x040fe200078e020e */
[----:B------:R-:W-:Y:S01]  /*7f10*/  RED.E.ADD.F32.FTZ.RN.STRONG.GPU [R234.64+0x380], R128 ;  /* 0x00038080ea00798e */ /* 0x000fe2000c10e784 */
[----:B------:R-:W-:Y:S01]  /*7f20*/  IMAD.IADD R15, R238, 0x1, R15 ;  /* 0x00000001ee0f7824 */ /* 0x000fe200078e020f */
[-C--:B------:R-:W-:Y:S01]  /*7f30*/  LEA.HI.X.SX32 R13, R16, R235.reuse, 0x2, P0 ;  /* 0x000000eb100d7211 */ /* 0x080fe200000f16ff */
[C---:B------:R-:W-:Y:S02]  /*7f40*/  IMAD.IADD R14, R238.reuse, 0x1, R14 ;  /* 0x00000001ee0e7824 */ /* 0x040fe400078e020e */
[----:B------:R-:W-:Y:S01]  /*7f50*/  RED.E.ADD.F32.FTZ.RN.STRONG.GPU [R196.64+0x380], R129 ;  /* 0x00038081c400798e */ /* 0x000fe2000c10e784 */
[CC--:B--2---:R-:W-:Y:S01]  /*7f60*/  LEA R10, P3, R15.reuse, R234.reuse, 0x2 ;  /* 0x000000ea0f0a7211 */ /* 0x0c4fe200078610ff */
[C---:B------:R-:W-:Y:S02]  /*7f70*/  IMAD.IADD R14, R238.reuse, 0x1, R14 ;  /* 0x00000001ee0e7824 */ /* 0x040fe400078e020e */
[----:B------:R-:W-:Y:S01]  /*7f80*/  IMAD.IADD R0, R238, 0x1, R252 ;  /* 0x00000001ee007824 */ /* 0x000fe200078e02fc */
[----:B------:R2:W-:Y:S01]  /*7f90*/  RED.E.ADD.F32.FTZ.RN.STRONG.GPU [R4.64], R130 ;  /* 0x000000820400798e */ /* 0x0005e2000c10e784 */
[-C--:B------:R-:W-:Y:S02]  /*7fa0*/  LEA.HI.X.SX32 R11, R15, R235.reuse, 0x2, P3 ;  /* 0x000000eb0f0b7211 */ /* 0x080fe400018f16ff */
[CC--:B---3--:R-:W-:Y:S02]  /*7fb0*/  LEA R8, P2, R14.reuse, R234.reuse, 0x2 ;  /* 0x000000ea0e087211 */ /* 0x0c8fe400078410ff */
[----:B------:R-:W-:Y:S02]  /*7fc0*/  RED.E.ADD.F32.FTZ.RN.STRONG.GPU [R12.64], R131 ;  /* 0x000000830c00798e */ /* 0x000fe4000c10e784 */
[-C--:B------:R-:W-:Y:S03]  /*7fd0*/  LEA.HI.X.SX32 R9, R14, R235.reuse, 0x2, P2 ;  /* 0x000000eb0e097211 */ /* 0x080fe600010f16ff */
[----:B------:R-:W-:Y:S01]  /*7fe0*/  RED.E.ADD.F32.FTZ.RN.STRONG.GPU [R10.64], R124 ;  /* 0x0000007c0a00798e */ /* 0x000fe2000c10e784 */
[CC--:B-1----:R-:W-:Y:S04]  /*7ff0*/  LEA R6, P1, R252.reuse, R234.reuse, 0x2 ;  /* 0x000000eafc067211 */ /* 0x0c2fe800078210ff */
[----:B------:R-:W-:Y:S01]  /*8000*/  RED.E.ADD.F32.FTZ.RN.STRONG.GPU [R8.64], R125 ;  /* 0x0000007d0800798e */ /* 0x000fe2000c10e784 */
[-C--:B------:R-:W-:Y:S02]  /*8010*/  LEA.HI.X.SX32 R7, R252, R235.reuse, 0x2, P1 ;  /* 0x000000ebfc077211 */ /* 0x080fe400008f16ff */
[----:B------:R-:W-:Y:S01]  /*8020*/  PLOP3.LUT P1, PT, PT, PT, UP0, 0x80, 0x0 ;  /* 0x000000000000781c */ /* 0x000fe20003f2f008 */
[----:B------:R-:W-:Y:S01]  /*8030*/  @UP2 UIADD3 UR12, UP0, UR12, -0x100, URZ ;  /* 0xffffff000c0c2890 */ /* 0x000fe2000ff1e03f */
[----:B------:R-:W-:Y:S03]  /*8040*/  LDSM.16.MT88.4 R8, [R2] ;  /* 0x000000000208783b */ /* 0x000fe60000004200 */
[----:B------:R-:W-:Y:S02]  /*8050*/  @UP2 UIADD3.X UR11, UR11, -0x1, URZ, UP0, !UPT ;  /* 0xffffffff0b0b2890 */ /* 0x000fe400087fe43f */
[----:B------:R-:W-:Y:S01]  /*8060*/  RED.E.ADD.F32.FTZ.RN.STRONG.GPU [R6.64], R126 ;  /* 0x0000007e0600798e */ /* 0x000fe2000c10e784 */
[C---:B--2---:R-:W-:Y:S04]  /*8070*/  LEA R4, P0, R0.reuse, R234, 0x2 ;  /* 0x000000ea00047211 */ /* 0x044fe800078010ff */
[----:B------:R-:W-:Y:S01]  /*8080*/  LDSM.16.MT88.4 R12, [R220+0x28000] ;  /* 0x02800000dc0c783b */ /* 0x000fe20000004200 */
[----:B------:R-:W-:Y:S02]  /*8090*/  LEA.HI.X.SX32 R5, R0, R235, 0x2, P0 ;  /* 0x000000eb00057211 */ /* 0x000fe400000f16ff */
[----:B------:R-:W-:Y:S02]  /*80a0*/  PLOP3.LUT P0, PT, PT, PT, UP1, 0x80, 0x0 ;  /* 0x000000000000781c */ /* 0x000fe40003f0f018 */
[----:B------:R-:W-:Y:S01]  /*80b0*/  LDSM.16.MT88.4 R16, [R2+0x2000] ;  /* 0x002000000210783b */ /* 0x000fe20000004200 */
[C---:B------:R-:W-:Y:S02]  /*80c0*/  IADD3 R0, R2.reuse, -0x8000, RZ ;  /* 0xffff800002007810 */ /* 0x040fe40007ffe0ff */
[----:B------:R-:W-:Y:S02]  /*80d0*/  @P1 IADD3 R0, R2, 0x8000, RZ ;  /* 0x0000800002001810 */ /* 0x000fe40007ffe0ff */
        /* <DEDUP_REMOVED lines=361> */
.L_x_850:
        /* <DEDUP_REMOVED lines=19> */
.L_x_851:
        /* <DEDUP_REMOVED lines=58> */
.L_x_853:
[----:B-1-34-:R-:W-:Y:S05]  /*9c40*/  BSYNC B0 ;  /* 0x0000000000007941 */ /* 0x01afea0003800000 */
.L_x_852:
        /* <DEDUP_REMOVED lines=18> */
.L_x_855:
[----:B------:R-:W-:Y:S05]  /*9d70*/  BSYNC B0 ;  /* 0x0000000000007941 */ /* 0x000fea0003800000 */
.L_x_854:
        /* <DEDUP_REMOVED lines=27> */
.L_x_857:
[----:B------:R-:W-:Y:S05]  /*9f30*/  BSYNC B0 ;  /* 0x0000000000007941 */ /* 0x000fea0003800000 */
.L_x_856:
        /* <DEDUP_REMOVED lines=14> */
.L_x_840:
[----:B------:R-:W-:Y:S05]  /*a020*/  BSYNC B1 ;  /* 0x0000000000017941 */ /* 0x000fea0003800000 */
.L_x_826:
        /* <DEDUP_REMOVED lines=11> */
.L_x_858:
[----:B------:R-:W-:Y:S05]  /*a0e0*/  EXIT ;  /* 0x000000000000794d */ /* 0x000fea0003800000 */
.L_x_860:
        /* <DEDUP_REMOVED lines=9> */
.L_x_1042:


//--------------------- .text._ZN5flash44flash_bwd_dq_dk_dv_loop_seqk_parallel_kernelI23Flash_bwd_kernel_traitsILi256ELi64ELi64ELi8ELi4ELi2ELi2ELb0ELb0EN7cutlass10bfloat16_tE19Flash_kernel_traitsILi256ELi64ELi64ELi8ES3_EELb0ELb1ELb0ELb0ELb0ELb1ELb1EEEvNS_16Flash_bwd_paramsE --------------------------
	.section	.text._ZN5flash44flash_bwd_dq_dk_dv_loop_seqk_parallel_kernelI23Flash_bwd_kernel_traitsILi256ELi64ELi64ELi8ELi4ELi2ELi2ELb0ELb0EN7cutlass10bfloat16_tE19Flash_kernel_traitsILi256ELi64ELi64ELi8ES3_EELb0ELb1ELb0ELb0ELb0ELb1ELb1EEEvNS_16Flash_bwd_paramsE,"ax",@progbits
	.sectioninfo	@"SHI_REGISTERS=255"
	.align	128
        .global         _ZN5flash44flash_bwd_dq_dk_dv_loop_seqk_parallel_kernelI23Flash_bwd_kernel_traitsILi256ELi64ELi64ELi8ELi4ELi2ELi2ELb0ELb0EN7cutlass10bfloat16_tE19Flash_kernel_traitsILi256ELi64ELi64ELi8ES3_EELb0ELb1ELb0ELb0ELb0ELb1ELb1EEEvNS_16Flash_bwd_paramsE
        .type           _ZN5flash44flash_bwd_dq_dk_dv_loop_seqk_parallel_kernelI23Flash_bwd_kernel_traitsILi256ELi64ELi64ELi8ELi4ELi2ELi2ELb0ELb0EN7cutlass10bfloat16_tE19Flash_kernel_traitsILi256ELi64ELi64ELi8ES3_EELb0ELb1ELb0ELb0ELb0ELb1ELb1EEEvNS_16Flash_bwd_paramsE,@function
        .size           _ZN5flash44flash_bwd_dq_dk_dv_loop_seqk_parallel_kernelI23Flash_bwd_kernel_traitsILi256ELi64ELi64ELi8ELi4ELi2ELi2ELb0ELb0EN7cutlass10bfloat16_tE19Flash_kernel_traitsILi256ELi64ELi64ELi8ES3_EELb0ELb1ELb0ELb0ELb0ELb1ELb1EEEvNS_16Flash_bwd_paramsE,(.L_x_1043 - _ZN5flash44flash_bwd_dq_dk_dv_loop_seqk_parallel_kernelI23Flash_bwd_kernel_traitsILi256ELi64ELi64ELi8ELi4ELi2ELi2ELb0ELb0EN7cutlass10bfloat16_tE19Flash_kernel_traitsILi256ELi64ELi64ELi8ES3_EELb0ELb1ELb0ELb0ELb0ELb1ELb1EEEvNS_16Flash_bwd_paramsE)
        .other          _ZN5flash44flash_bwd_dq_dk_dv_loop_seqk_parallel_kernelI23Flash_bwd_kernel_traitsILi256ELi64ELi64ELi8ELi4ELi2ELi2ELb0ELb0EN7cutlass10bfloat16_tE19Flash_kernel_traitsILi256ELi64ELi64ELi8ES3_EELb0ELb1ELb0ELb0ELb0ELb1ELb1EEEvNS_16Flash_bwd_paramsE,@"STO_CUDA_ENTRY STV_DEFAULT"
_ZN5flash44flash_bwd_dq_dk_dv_loop_seqk_parallel_kernelI23Flash_bwd_kernel_traitsILi256ELi64ELi64ELi8ELi4ELi2ELi2ELb0ELb0EN7cutlass10bfloat16_tE19Flash_kernel_traitsILi256ELi64ELi64ELi8ES3_EELb0ELb1ELb0ELb0ELb0ELb1ELb1EEEvNS_16Flash_bwd_paramsE:
.text._ZN5flash44flash_bwd_dq_dk_dv_loop_seqk_parallel_kernelI23Flash_bwd_kernel_traitsILi256ELi64ELi64ELi8ELi4ELi2ELi2ELb0ELb0EN7cutlass10bfloat16_tE19Flash_kernel_traitsILi256ELi64ELi64ELi8ES3_EELb0ELb1ELb0ELb0ELb0ELb1ELb1EEEvNS_16Flash_bwd_paramsE:
        /* <DEDUP_REMOVED lines=185> */
.L_x_895:
        /* <DEDUP_REMOVED lines=53> */
.L_x_861:
        /* <DEDUP_REMOVED lines=59> */
.L_x_863:
        /* <DEDUP_REMOVED lines=18> */
.L_x_864:
        /* <DEDUP_REMOVED lines=69> */
.L_x_865:
[----:B------:R-:W-:Y:S02]  /*1800*/  UMOV UR8, UR50 ;  /* 0x0000003200087c82 */ /* 0x000fe40008000000 */
.L_x_866:
        /* <DEDUP_REMOVED lines=106> */
.L_x_868:
        /* <DEDUP_REMOVED lines=18> */
.L_x_869:
        /* <DEDUP_REMOVED lines=30> */
.L_x_871:
[----:B------:R-:W-:Y:S05]  /*21b0*/  BSYNC B0 ;  /* 0x0000000000007941 */ /* 0x000fea0003800000 */
.L_x_870:
        /* <DEDUP_REMOVED lines=17> */
.L_x_873:
[----:B------:R-:W-:Y:S05]  /*22d0*/  BSYNC B0 ;  /* 0x0000000000007941 */ /* 0x000fea0003800000 */
.L_x_872:
        /* <DEDUP_REMOVED lines=27> */
.L_x_875:
[----:B------:R-:W-:Y:S05]  /*2490*/  BSYNC B0 ;  /* 0x0000000000007941 */ /* 0x000fea0003800000 */
.L_x_874:
        /* <DEDUP_REMOVED lines=15> */
.L_x_867:
        /* <DEDUP_REMOVED lines=61> */
.L_x_878:
[----:B------:R-:W-:Y:S01]  /*2960*/  @!PT LDS RZ, [RZ] ;  /* 0x00000000fffff984 */ /* 0x000fe20000000800 */
[----:B------:R-:W-:Y:S01]  /*2970*/  @!PT LDS RZ, [RZ] ;  /* 0x00000000fffff984 */ /* 0x000fe20000000800 */
[----:B------:R-:W-:Y:S01]  /*2980*/  @!PT LDS RZ, [RZ] ;  /* 0x00000000fffff984 */ /* 0x000fe20000000800 */
[----:B-1----:R1:W-:Y:S04]  /*2990*/  LDGSTS.E.BYPASS.LTC128B.128 [R236], [R242.64] ;  /* 0x00000000f2ec7fae */ /* 0x0023e8000b901d44 */
[----:B------:R1:W-:Y:S04]  /*29a0*/  LDGSTS.E.BYPASS.LTC128B.128 [R236+0x2000], [R242.64+0x80] ;  /* 0x02000080f2ec7fae */ /* 0x0003e8000b901d44 */
[----:B------:R1:W-:Y:S04]  /*29b0*/  LDGSTS.E.BYPASS.LTC128B.128 [R236+0x4000], [R242.64+0x100] ;  /* 0x04000100f2ec7fae */ /* 0x0003e8000b901d44 */
[----:B------:R1:W-:Y:S02]  /*29c0*/  LDGSTS.E.BYPASS.LTC128B.128 [R236+0x6000], [R242.64+0x180] ;  /* 0x06000180f2ec7fae */ /* 0x0003e4000b901d44 */
.L_x_879:
[----:B------:R-:W-:Y:S05]  /*29d0*/  BSYNC B0 ;  /* 0x0000000000007941 */ /* 0x000fea0003800000 */
.L_x_877:
        /* <DEDUP_REMOVED lines=21> */
.L_x_881:
        /* <DEDUP_REMOVED lines=9> */
.L_x_882:
[----:B------:R-:W-:Y:S05]  /*2bc0*/  BSYNC B0 ;  /* 0x0000000000007941 */ /* 0x000fea0003800000 */
.L_x_880:
        /* <DEDUP_REMOVED lines=263> */
.L_x_885:
[----:B------:R-:W0:Y:S01]  /*3c40*/  LDGDEPBAR ;  /* 0x00000000000079af */ /* 0x000e220000000000 */
[C---:B------:R-:W-:Y:S01]  /*3c50*/  IADD3 R117, R219.reuse, R231, RZ ;  /* 0x000000e7db757210 */ /* 0x040fe20007ffe0ff */
[----:B------:R-:W-:Y:S01]  /*3c60*/  USHF.L.U32 UR7, UR6, 0x6, URZ ;  /* 0x0000000606077899 */ /* 0x000fe2000800063f */
[-C--:B------:R-:W-:Y:S01]  /*3c70*/  IADD3 R116, R219, R226.reuse, RZ ;  /* 0x000000e2db747210 */ /* 0x080fe20007ffe0ff */
[----:B------:R-:W-:Y:S01]  /*3c80*/  UISETP.GT.AND UP3, UPT, UR6, UR13, UPT ;  /* 0x0000000d0600728c */ /* 0x000fe2000bf64270 */
[----:B------:R-:W-:Y:S01]  /*3c90*/  IADD3 R0, R117, R226, RZ ;  /* 0x000000e275007210 */ /* 0x000fe20007ffe0ff */
[----:B------:R-:W2:Y:S01]  /*3ca0*/  LDL R119, [R1+0x38] ;  /* 0x0000380001777983 */ /* 0x000ea20000100800 */
[----:B------:R-:W-:Y:S01]  /*3cb0*/  UISETP.GE.AND UP0, UPT, UR7, UR15, UPT ;  /* 0x0000000f0700728c */ /* 0x000fe2000bf06270 */
[----:B-----5:R-:W-:Y:S02]  /*3cc0*/  FSETP.NEU.FTZ.AND P1, PT, R247, -INF , PT ;  /* 0xff800000f700780b */ /* 0x020fe40003f3d000 */
[----:B------:R-:W-:Y:S01]  /*3cd0*/  MOV R127, c[0x0][0x22c] ;  /* 0x00008b00007f7a02 */ /* 0x000fe20000000f00 */
[----:B------:R-:W-:Y:S01]  /*3ce0*/  UISETP.LT.AND UP0, UPT, UR14, UR16, UP0 ;  /* 0x000000100e00728c */ /* 0x000fe20008701270 */
[----:B------:R-:W3:Y:S03]  /*3cf0*/  LDL R118, [R1+0x3c] ;  /* 0x00003c0001767983 */ /* 0x000ee60000100800 */
[----:B------:R-:W-:Y:S02]  /*3d00*/  IMAD R127, R127, c[0x0][0x1c0], RZ ;  /* 0x000070007f7f7a24 */ /* 0x000fe400078e02ff */
[----:B------:R-:W-:Y:S03]  /*3d10*/  PLOP3.LUT P0, PT, PT, PT, UP0, 0x80, 0x0 ;  /* 0x000000000000781c */ /* 0x000fe60003f0f008 */
[----:B------:R-:W-:Y:S01]  /*3d20*/  LEA R127, -R127, RZ, 0x6 ;  /* 0x000000ff7f7f7211 */ /* 0x000fe200078e31ff */
        /* <DEDUP_REMOVED lines=8> */
[----:B------:R-:W-:Y:S06]  /*3db0*/  LDSM.16.M88.4 R100, [R116] ;  /* 0x000000007464783b */ /* 0x000fec0000000200 */
[----:B------:R-:W4:Y:S01]  /*3dc0*/  LDSM.16.M88.4 R104, [R218+0x18000] ;  /* 0x01800000da68783b */ /* 0x000f220000000200 */
[C---:B-1----:R-:W-:Y:S05]  /*3dd0*/  HMMA.16816.F32.BF16 R4, R16.reuse, R8, RZ ;  /* 0x000000081004723c */ /* 0x042fea00000418ff */
[----:B------:R-:W-:Y:S03]  /*3de0*/  LDSM.16.M88.4 R108, [R0] ;  /* 0x00000000006c783b */ /* 0x000fe60000000200 */
[C---:B------:R-:W-:Y:S03]  /*3df0*/  HMMA.16816.F32.BF16 R8, R16.reuse, R10, RZ ;  /* 0x0000000a1008723c */ /* 0x040fe600000418ff */
[----:B------:R-:W-:Y:S05]  /*3e00*/  LDSM.16.M88.4 R112, [R217+0x18000] ;  /* 0x01800000d970783b */ /* 0x000fea0000000200 */
[C---:B----4-:R-:W-:Y:S08]  /*3e10*/  HMMA.16816.F32.BF16 R12, R16.reuse, R84, RZ ;  /* 0x00000054100c723c */ /* 0x050ff000000418ff */
[----:B------:R-:W-:Y:S01]  /*3e20*/  HMMA.16816.F32.BF16 R16, R16, R86, RZ ;  /* 0x000000561010723c */ /* 0x000fe200000418ff */
[----:B------:R-:W1:Y:S07]  /*3e30*/  LDSM.16.M88.4 R84, [R218+0x18800] ;  /* 0x01880000da54783b */ /* 0x000e6e0000000200 */
[C---:B------:R-:W-:Y:S08]  /*3e40*/  HMMA.16816.F32.BF16 R4, R88.reuse, R92, R4 ;  /* 0x0000005c5804723c */ /* 0x040ff00000041804 */
[C---:B------:R-:W-:Y:S01]  /*3e50*/  HMMA.16816.F32.BF16 R8, R88.reuse, R94, R8 ;  /* 0x0000005e5808723c */ /* 0x040fe20000041808 */
[----:B------:R-:W-:Y:S07]  /*3e60*/  LDSM.16.M88.4 R92, [R219+0x2000] ;  /* 0x00200000db5c783b */ /* 0x000fee0000000200 */
[C---:B------:R-:W-:Y:S08]  /*3e70*/  HMMA.16816.F32.BF16 R12, R88.reuse, R96, R12 ;  /* 0x00000060580c723c */ /* 0x040ff0000004180c */
[----:B------:R-:W-:Y:S01]  /*3e80*/  HMMA.16816.F32.BF16 R16, R88, R98, R16 ;  /* 0x000000625810723c */ /* 0x000fe20000041810 */
[----:B------:R-:W4:Y:S06]  /*3e90*/  LDSM.16.M88.4 R88, [R217+0x18800] ;  /* 0x01880000d958783b */ /* 0x000f2c0000000200 */
        /* <DEDUP_REMOVED lines=11> */
[C---:B----4-:R-:W-:Y:S08]  /*3f50*/  HMMA.16816.F32.BF16 R12, R108.reuse, R88, R12 ;  /* 0x000000586c0c723c */ /* 0x050ff0000004180c */
        /* <DEDUP_REMOVED lines=30> */
[----:B------:R-:W3:Y:S01]  /*4140*/  LDSM.16.M88.4 R92, [R116+0x4000] ;  /* 0x00400000745c783b */ /* 0x000ee20000000200 */
[C---:B--2---:R-:W-:Y:S08]  /*4150*/  HMMA.16816.F32.BF16 R4, R100.reuse, R104, R4 ;  /* 0x000000686404723c */ /* 0x044ff00000041804 */
[C---:B------:R-:W-:Y:S01]  /*4160*/  HMMA.16816.F32.BF16 R8, R100.reuse, R106, R8 ;  /* 0x0000006a6408723c */ /* 0x040fe20000041808 */
[----:B------:R-:W-:Y:S07]  /*4170*/  LDSM.16.M88.4 R104, [R217+0x1c000] ;  /* 0x01c00000d968783b */ /* 0x000fee0000000200 */
[C---:B-1----:R-:W-:Y:S08]  /*4180*/  HMMA.16816.F32.BF16 R12, R100.reuse, R84, R12 ;  /* 0x00000054640c723c */ /* 0x042ff0000004180c */
[----:B------:R-:W-:Y:S01]  /*4190*/  HMMA.16816.F32.BF16 R16, R100, R86, R16 ;  /* 0x000000566410723c */ /* 0x000fe20000041810 */
[----:B------:R-:W1:Y:S06]  /*41a0*/  LDSM.16.M88.4 R84, [R218+0x1c800] ;  /* 0x01c80000da54783b */ /* 0x000e6c0000000200 */
[----:B------:R-:W2:Y:S01]  /*41b0*/  LDSM.16.M88.4 R100, [R0+0x4000] ;  /* 0x004000000064783b */ /* 0x000ea20000000200 */
[C---:B------:R-:W-:Y:S08]  /*41c0*/  HMMA.16816.F32.BF16 R4, R108.reuse, R112, R4 ;  /* 0x000000706c04723c */ /* 0x040ff00000041804 */
[C---:B------:R-:W-:Y:S01]  /*41d0*/  HMMA.16816.F32.BF16 R8, R108.reuse, R114, R8 ;  /* 0x000000726c08723c */ /* 0x040fe20000041808 */
[----:B------:R-:W-:Y:S07]  /*41e0*/  LDSM.16.M88.4 R112, [R3+0x1e000] ;  /* 0x01e000000370783b */ /* 0x000fee0000000200 */
[C---:B----4-:R-:W-:Y:S08]  /*41f0*/  HMMA.16816.F32.BF16 R12, R108.reuse, R88, R12 ;  /* 0x000000586c0c723c */ /* 0x050ff0000004180c */
[----:B------:R-:W-:Y:S01]  /*4200*/  HMMA.16816.F32.BF16 R16, R108, R90, R16 ;  /* 0x0000005a6c10723c */ /* 0x000fe20000041810 */
[----:B------:R-:W4:Y:S06]  /*4210*/  LDSM.16.M88.4 R88, [R217+0x1c800] ;  /* 0x01c80000d958783b */ /* 0x000f2c0000000200 */
[----:B------:R-:W4:Y:S01]  /*4220*/  LDSM.16.M88.4 R108, [R219+0x6000] ;  /* 0x00600000db6c783b */ /* 0x000f220000000200 */
[C---:B---3--:R-:W-:Y:S08]  /*4230*/  HMMA.16816.F32.BF16 R4, R92.reuse, R96, R4 ;  /* 0x000000605c04723c */ /* 0x048ff00000041804 */
[C---:B------:R-:W-:Y:S01]  /*4240*/  HMMA.16816.F32.BF16 R8, R92.reuse, R98, R8 ;  /* 0x000000625c08723c */ /* 0x040fe20000041808 */
[----:B------:R-:W-:Y:S07]  /*4250*/  LDSM.16.M88.4 R96, [R216+0x1e000] ;  /* 0x01e00000d860783b */ /* 0x000fee0000000200 */
[C---:B-1----:R-:W-:Y:S08]  /*4260*/  HMMA.16816.F32.BF16 R12, R92.reuse, R84, R12 ;  /* 0x000000545c0c723c */ /* 0x042ff0000004180c */
[----:B------:R-:W-:Y:S01]  /*4270*/  HMMA.16816.F32.BF16 R16, R92, R86, R16 ;  /* 0x000000565c10723c */ /* 0x000fe20000041810 */
[----:B------:R-:W1:Y:S06]  /*4280*/  LDSM.16.M88.4 R84, [R3+0x1e800] ;  /* 0x01e800000354783b */ /* 0x000e6c0000000200 */
[----:B------:R-:W3:Y:S01]  /*4290*/  LDSM.16.M88.4 R92, [R117+0x6000] ;  /* 0x00600000755c783b */ /* 0x000ee20000000200 */
[C---:B--2---:R-:W-:Y:S08]  /*42a0*/  HMMA.16816.F32.BF16 R4, R100.reuse, R104, R4 ;  /* 0x000000686404723c */ /* 0x044ff00000041804 */
[C---:B------:R-:W-:Y:S01]  /*42b0*/  HMMA.16816.F32.BF16 R8, R100.reuse, R106, R8 ;  /* 0x0000006a6408723c */ /* 0x040fe20000041808 */
[----:B------:R-:W-:Y:S07]  /*42c0*/  LDSM.16.M88.4 R104, [R218+0x1e000] ;  /* 0x01e00000da68783b */ /* 0x000fee0000000200 */
[C---:B----4-:R-:W-:Y:S08]  /*42d0*/  HMMA.16816.F32.BF16 R12, R100.reuse, R88, R12 ;  /* 0x00000058640c723c */ /* 0x050ff0000004180c */
        /* <DEDUP_REMOVED lines=9> */
[----:B------:R4:W1:Y:S01]  /*4370*/  LDSM.16.M88.4 R108, [R0+0x6000] ;  /* 0x00600000006c783b */ /* 0x0008620000000200 */
[C---:B---3--:R-:W-:Y:S08]  /*4380*/  HMMA.16816.F32.BF16 R4, R92.reuse, R96, R4 ;  /* 0x000000605c04723c */ /* 0x048ff00000041804 */
[C---:B------:R-:W-:Y:S08]  /*4390*/  HMMA.16816.F32.BF16 R8, R92.reuse, R98, R8 ;  /* 0x000000625c08723c */ /* 0x040ff00000041808 */
[C---:B--2---:R-:W-:Y:S01]  /*43a0*/  HMMA.16816.F32.BF16 R12, R92.reuse, R88, R12 ;  /* 0x000000585c0c723c */ /* 0x044fe2000004180c */
[----:B----4-:R-:W-:Y:S07]  /*43b0*/  MOV R0, UR22 ;  /* 0x0000001600007c02 */ /* 0x010fee0008000f00 */
[----:B------:R-:W-:Y:S01]  /*43c0*/  HMMA.16816.F32.BF16 R16, R92, R90, R16 ;  /* 0x0000005a5c10723c */ /* 0x000fe20000041810 */
[----:B------:R-:W2:Y:S03]  /*43d0*/  LDL R94, [R1+0x18] ;  /* 0x00001800015e7983 */ /* 0x000ea60000100800 */
[----:B------:R-:W-:Y:S03]  /*43e0*/  @!P0 LEA R0, R0, R118, 0x6 ;  /* 0x0000007600008211 */ /* 0x000fe600078e30ff */
        /* <DEDUP_REMOVED lines=36> */
[----:B------:R-:W-:Y:S02]  /*4630*/  FMUL.FTZ R5, R247, 1.4426950216293334961 ;  /* 0x3fb8aa3bf7057820 */ /* 0x000fe40000410000 */
[----:B------:R-:W-:Y:S03]  /*4640*/  FMUL.FTZ R19, R19, c[0x0][0x2ec] ;  /* 0x0000bb0013137a20 */ /* 0x000fe60000410000 */
[----:B------:R-:W-:Y:S01]  /*4650*/  FSEL R5, R5, RZ, P1 ;  /* 0x000000ff05057208 */ /* 0x000fe20000800000 */
[----:B------:R1:W1:Y:S01]  /*4660*/  MUFU.TANH R100, R8 ;  /* 0x0000000800647308 */ /* 0x0002620000002400 */
[----:B----4-:R-:W-:Y:S02]  /*4670*/  MOV R4, R103 ;  /* 0x0000006700047202 */ /* 0x010fe40000000f00 */
[----:B------:R-:W-:Y:S02]  /*4680*/  @!P0 FSEL R4, R103, -INF , !P2 ;  /* 0xff80000067048808 */ /* 0x000fe40005000000 */
[CC--:B------:R-:W-:Y:S05]  /*4690*/  @!P0 ISETP.GE.AND P2, PT, R0.reuse, R6.reuse, PT ;  /* 0x000000060000820c */ /* 0x0c0fea0003f46270 */
[----:B------:R4:W-:Y:S01]  /*46a0*/  MUFU.TANH R112, R11 ;  /* 0x0000000b00707308 */ /* 0x0009e20000002400 */
[----:B-1----:R-:W-:Y:S04]  /*46b0*/  @!P0 IADD3 R9, R0, 0x1, RZ ;  /* 0x0000000100098810 */ /* 0x002fe80007ffe0ff */
[----:B------:R-:W-:Y:S05]  /*46c0*/  @!P0 ISETP.GE.AND P1, PT, R9, R7, PT ;  /* 0x000000070900820c */ /* 0x000fea0003f26270 */
[----:B------:R1:W1:Y:S01]  /*46d0*/  MUFU.TANH R113, R10 ;  /* 0x0000000a00717308 */ /* 0x0002620000002400 */
[--C-:B------:R-:W-:Y:S01]  /*46e0*/  FFMA.FTZ R8, R4, c[0x0][0x23c], -R5.reuse ;  /* 0x00008f0004087a23 */ /* 0x100fe20000010805 */
        /* <DEDUP_REMOVED lines=11> */
[----:B------:R-:W-:Y:S02]  /*47a0*/  MOV R8, R115 ;  /* 0x0000007300087202 */ /* 0x000fe40000000f00 */
[----:B------:R-:W-:Y:S03]  /*47b0*/  @!P0 FSEL R8, R115, -INF , !P2 ;  /* 0xff80000073088808 */ /* 0x000fe60005000000 */
[----:B------:R-:W1:Y:S02]  /*47c0*/  MUFU.TANH R98, R13 ;  /* 0x0000000d00627308 */ /* 0x000e640000002400 */
        /* <DEDUP_REMOVED lines=9> */
[----:B------:R-:W2:Y:S01]  /*4860*/  MUFU.TANH R107, R14 ;  /* 0x0000000e006b7308 */ /* 0x000ea20000002400 */
[----:B----4-:R-:W-:Y:S04]  /*4870*/  @!P0 IADD3 R9, R0, 0x9, RZ ;  /* 0x0000000900098810 */ /* 0x010fe80007ffe0ff */
[----:B------:R-:W-:Y:S05]  /*4880*/  @!P0 ISETP.GE.AND P1, PT, R9, R7, PT ;  /* 0x000000070900820c */ /* 0x000fea0003f26270 */
[----:B------:R-:W4:Y:S01]  /*4890*/  MUFU.TANH R106, R15 ;  /* 0x0000000f006a7308 */ /* 0x000f220000002400 */
[--C-:B-1----:R-:W-:Y:S01]  /*48a0*/  FFMA.FTZ R11, R8, c[0x0][0x23c], -R5.reuse ;  /* 0x00008f00080b7a23 */ /* 0x102fe20000010805 */
[----:B------:R-:W-:Y:S02]  /*48b0*/  MOV R8, R99 ;  /* 0x0000006300087202 */ /* 0x000fe40000000f00 */
[----:B------:R-:W-:Y:S02]  /*48c0*/  @!P0 FSEL R8, R99, -INF , !P1 ;  /* 0xff80000063088808 */ /* 0x000fe40004800000 */
[-C--:B------:R-:W-:Y:S04]  /*48d0*/  @!P0 ISETP.GE.AND P1, PT, R10, R6.reuse, PT ;  /* 0x000000060a00820c */ /* 0x080fe80003f26270 */
        /* <DEDUP_REMOVED lines=17> */
[----:B------:R-:W-:Y:S04]  /*49f0*/  @!P0 IADD3 R9, R0, 0x11, RZ ;  /* 0x0000001100098810 */ /* 0x000fe80007ffe0ff */
[----:B------:R-:W-:Y:S03]  /*4a00*/  @!P0 ISETP.GE.AND P1, PT, R9, R7, PT ;  /* 0x000000070900820c */ /* 0x000fe60003f26270 */
[----:B------:R-:W3:Y:S01]  /*4a10*/  MUFU.TANH R96, R17 ;  /* 0x0000001100607308 */ /* 0x000ee20000002400 */
[--C-:B-1----:R-:W-:Y:S01]  /*4a20*/  FFMA.FTZ R11, R8, c[0x0][0x23c], -R5.reuse ;  /* 0x00008f00080b7a23 */ /* 0x102fe20000010805 */
[----:B------:R-:W-:Y:S02]  /*4a30*/  MOV R8, R98 ;  /* 0x0000006200087202 */ /* 0x000fe40000000f00 */
[----:B------:R-:W-:Y:S02]  /*4a40*/  @!P0 FSEL R8, R98, -INF , !P1 ;  /* 0xff80000062088808 */ /* 0x000fe40004800000 */
[-C--:B------:R-:W-:Y:S04]  /*4a50*/  @!P0 ISETP.GE.AND P1, PT, R10, R6.reuse, PT ;  /* 0x000000060a00820c */ /* 0x080fe80003f26270 */
[----:B------:R1:W-:Y:S01]  /*4a60*/  MUFU.EX2 R118, R11 ;  /* 0x0000000b00767308 */ /* 0x0003e20000000800 */
[--C-:B------:R-:W-:Y:S01]  /*4a70*/  FFMA.FTZ R10, R8, c[0x0][0x23c], -R5.reuse ;  /* 0x00008f00080a7a23 */ /* 0x100fe20000010805 */
[----:B--2---:R-:W-:Y:S02]  /*4a80*/  MOV R8, R107 ;  /* 0x0000006b00087202 */ /* 0x004fe40000000f00 */
        /* <DEDUP_REMOVED lines=15> */
[----:B------:R-:W-:Y:S02]  /*4b80*/  MOV R0, R96 ;  /* 0x0000006000007202 */ /* 0x000fe40000000f00 */
[----:B------:R-:W-:Y:S01]  /*4b90*/  @!P0 ISETP.GE.AND P1, PT, R9, R7, PT ;  /* 0x000000070900820c */ /* 0x000fe20003f26270 */
[--C-:B------:R-:W-:Y:S02]  /*4ba0*/  FFMA.FTZ R7, R8, c[0x0][0x23c], -R5.reuse ;  /* 0x00008f0008077a23 */ /* 0x100fe40000010805 */
[----:B------:R-:W3:Y:S01]  /*4bb0*/  MUFU.EX2 R122, R11 ;  /* 0x0000000b007a7308 */ /* 0x000ee20000000800 */
[----:B------:R-:W-:Y:S02]  /*4bc0*/  @!P0 FSEL R0, R96, -INF , !P1 ;  /* 0xff80000060008808 */ /* 0x000fe40004800000 */
[-C--:B------:R-:W-:Y:S03]  /*4bd0*/  @!P0 ISETP.GE.AND P1, PT, R10, R6.reuse, PT ;  /* 0x000000060a00820c */ /* 0x080fe60003f26270 */
[----:B------:R-:W-:Y:S01]  /*4be0*/  FFMA.FTZ R5, R0, c[0x0][0x23c], -R5 ;  /* 0x00008f0000057a23 */ /* 0x000fe20000010805 */
[----:B-1----:R-:W-:Y:S02]  /*4bf0*/  MOV R0, R105 ;  /* 0x0000006900007202 */ /* 0x002fe40000000f00 */
[----:B------:R-:W-:Y:S01]  /*4c00*/  @!P0 FSEL R0, R105, -INF , !P1 ;  /* 0xff80000069008808 */ /* 0x000fe20004800000 */
[----:B------:R1:W-:Y:S01]  /*4c10*/  MUFU.EX2 R108, R5 ;  /* 0x00000005006c7308 */ /* 0x0003e20000000800 */
[----:B------:R-:W-:Y:S02]  /*4c20*/  @!P0 ISETP.GE.AND P1, PT, R9, R6, PT ;  /* 0x000000060900820c */ /* 0x000fe40003f26270 */
[----:B------:R-:W-:Y:S07]  /*4c30*/  F2FP.BF16.PACK_AB R6, R111, R118 ;  /* 0x000000766f06723e */ /* 0x000fee00000010ff */
[----:B------:R4:W3:Y:S01]  /*4c40*/  MUFU.EX2 R109, R7 ;  /* 0x00000007006d7308 */ /* 0x0008e20000000800 */
[--C-:B-1----:R-:W-:Y:S01]  /*4c50*/  FFMA.FTZ R5, R0, c[0x0][0x23c], -R4.reuse ;  /* 0x00008f0000057a23 */ /* 0x102fe20000010804 */
[----:B--2---:R-:W-:Y:S02]  /*4c60*/  MOV R0, R104 ;  /* 0x0000006800007202 */ /* 0x004fe40000000f00 */
[----:B------:R-:W-:Y:S06]  /*4c70*/  @!P0 FSEL R0, R104, -INF , !P1 ;  /* 0xff80000068008808 */ /* 0x000fec0004800000 */
[----:B------:R1:W-:Y:S01]  /*4c80*/  MUFU.EX2 R120, R5 ;  /* 0x0000000500787308 */ /* 0x0003e20000000800 */
[----:B------:R-:W-:Y:S01]  /*4c90*/  IADD3 R94, P0, R94, UR11, RZ ;  /* 0x0000000b5e5e7c10 */ /* 0x000fe2000ff1e0ff */
[----:B------:R-:W-:Y:S01]  /*4ca0*/  FFMA.FTZ R4, R0, c[0x0][0x23c], -R4 ;  /* 0x00008f0000047a23 */ /* 0x000fe20000010804 */
[----:B------:R-:W-:Y:S02]  /*4cb0*/  F2FP.BF16.PACK_AB R0, R110, R116 ;  /* 0x000000746e00723e */ /* 0x000fe400000010ff */
[----:B----4-:R-:W-:Y:S02]  /*4cc0*/  F2FP.BF16.PACK_AB R7, R121, R124 ;  /* 0x0000007c7907723e */ /* 0x010fe400000010ff */
[----:B------:R-:W-:Y:S03]  /*4cd0*/  IADD3.X R95, R92, UR10, RZ, P0, !PT ;  /* 0x0000000a5c5f7c10 */ /* 0x000fe600087fe4ff */
[----:B------:R2:W2:Y:S01]  /*4ce0*/  MUFU.EX2 R119, R4 ;  /* 0x0000000400777308 */ /* 0x0004a20000000800 */
[C---:B------:R-:W-:Y:S01]  /*4cf0*/  LEA R234, P0, R127.reuse, R234, 0x2 ;  /* 0x000000ea7fea7211 */ /* 0x040fe200078010ff */
[----:B------:R-:W4:Y:S03]  /*4d00*/  LDG.E R92, [R94.64] ;  /* 0x000000045e5c7981 */ /* 0x000f26000c1e1900 */
[----:B------:R-:W-:Y:S02]  /*4d10*/  LEA.HI.X.SX32 R235, R127, R235, 0x2, P0 ;  /* 0x000000eb7feb7211 */ /* 0x000fe400000f16ff */
[----:B------:R-:W-:Y:S02]  /*4d20*/  PLOP3.LUT P0, PT, PT, PT, UP3, 0x80, 0x0 ;  /* 0x000000000000781c */ /* 0x000fe40003f0f038 */
        /* <DEDUP_REMOVED lines=9> */
[----:B-1----:R-:W-:Y:S05]  /*4dc0*/  F2FP.BF16.PACK_AB R4, R108, R109 ;  /* 0x0000006d6c04723e */ /* 0x002fea00000010ff */
[----:B------:R-:W-:Y:S01]  /*4dd0*/  STS [R245+0x2a000], R4 ;  /* 0x02a00004f5007388 */ /* 0x000fe20000000800 */
[----:B--2---:R-:W-:Y:S05]  /*4de0*/  F2FP.BF16.PACK_AB R0, R119, R120 ;  /* 0x000000787700723e */ /* 0x004fea00000010ff */
[----:B------:R1:W-:Y:S06]  /*4df0*/  STS [R245+0x2a400], R0 ;  /* 0x02a40000f5007388 */ /* 0x0003ec0000000800 */
[----:B------:R-:W-:Y:S06]  /*4e00*/  LDSM.16.M88.4 R16, [R222+0x10000] ;  /* 0x01000000de10783b */ /* 0x000fec0000000200 */
[----:B------:R-:W2:Y:S06]  /*4e10*/  LDSM.16.M88.4 R8, [R3+0x20000] ;  /* 0x020000000308783b */ /* 0x000eac0000000200 */
[----:B------:R-:W3:Y:S06]  /*4e20*/  LDSM.16.M88.4 R84, [R3+0x20800] ;  /* 0x020800000354783b */ /* 0x000eec0000000200 */
[----:B------:R-:W-:Y:S06]  /*4e30*/  LDSM.16.M88.4 R88, [R223+0x10000] ;  /* 0x01000000df58783b */ /* 0x000fec0000000200 */
[----:B-1----:R-:W4:Y:S01]  /*4e40*/  LDG.E R0, [R94.64+0x20] ;  /* 0x000020045e007981 */ /* 0x002f22000c1e1900 */
[C---:B--2---:R-:W-:Y:S08]  /*4e50*/  HMMA.16816.F32.BF16 R4, R16.reuse, R8, RZ ;  /* 0x000000081004723c */ /* 0x044ff000000418ff */
[C---:B------:R-:W-:Y:S08]  /*4e60*/  HMMA.16816.F32.BF16 R8, R16.reuse, R10, RZ ;  /* 0x0000000a1008723c */ /* 0x040ff000000418ff */
[C---:B---3--:R-:W-:Y:S08]  /*4e70*/  HMMA.16816.F32.BF16 R12, R16.reuse, R84, RZ ;  /* 0x00000054100c723c */ /* 0x048ff000000418ff */
        /* <DEDUP_REMOVED lines=102> */
[----:B------:R-:W1:Y:S11]  /*54e0*/  LDSM.16.M88.4 R88, [R217+0x26800] ;  /* 0x02680000d958783b */ /* 0x000e760000000200 */
[----:B------:R-:W-:Y:S04]  /*54f0*/  @!UPT UIADD3 URZ, URZ, URZ, URZ ;  /* 0x0000003f3f3ff290 */ /* 0x000fe8000fffe03f */
[C---:B----4-:R-:W-:Y:S02]  /*5500*/  FADD.FTZ R4, -R92.reuse, R4 ;  /* 0x000000045c047221 */ /* 0x050fe40000010100 */
[----:B------:R-:W-:Y:S02]  /*5510*/  FADD.FTZ R5, -R92, R5 ;  /* 0x000000055c057221 */ /* 0x000fe40000010100 */
[----:B------:R-:W-:Y:S02]  /*5520*/  FMUL.FTZ R93, R93, R4 ;  /* 0x000000045d5d7220 */ /* 0x000fe40000410000 */
[----:B------:R-:W-:Y:S02]  /*5530*/  FFMA.FTZ R4, -R101, R101, 1 ;  /* 0x3f80000065047423 */ /* 0x000fe40000010165 */
[----:B------:R-:W-:Y:S02]  /*5540*/  FMUL.FTZ R5, R117, R5 ;  /* 0x0000000575057220 */ /* 0x000fe40000410000 */
[----:B------:R-:W-:Y:S01]  /*5550*/  FADD.FTZ R10, -R0, R10 ;  /* 0x0000000a000a7221 */ /* 0x000fe20000010100 */
[C---:B-1----:R-:W-:Y:S07]  /*5560*/  HMMA.16816.F32.BF16 R12, R84.reuse, R88, R12 ;  /* 0x00000058540c723c */ /* 0x042fee000004180c */
[----:B------:R-:W-:Y:S01]  /*5570*/  FFMA.FTZ R88, -R103, R103, 1 ;  /* 0x3f80000067587423 */ /* 0x000fe20000010167 */
[----:B------:R-:W-:Y:S04]  /*5580*/  HMMA.16816.F32.BF16 R16, R84, R90, R16 ;  /* 0x0000005a5410723c */ /* 0x000fe80000041810 */
[----:B------:R-:W-:Y:S03]  /*5590*/  FMUL.FTZ R88, R88, c[0x0][0x2ec] ;  /* 0x0000bb0058587a20 */ /* 0x000fe60000410000 */
[----:B------:R-:W-:Y:S02]  /*55a0*/  FADD.FTZ R85, -R92, R8 ;  /* 0x000000085c557221 */ /* 0x000fe40000010100 */
[----:B------:R-:W-:Y:S03]  /*55b0*/  FMUL.FTZ R8, R4, c[0x0][0x2ec] ;  /* 0x0000bb0004087a20 */ /* 0x000fe60000410000 */
[----:B------:R-:W-:Y:S02]  /*55c0*/  FADD.FTZ R84, -R92, R9 ;  /* 0x000000095c547221 */ /* 0x000fe40000010100 */
[----:B------:R-:W-:Y:S02]  /*55d0*/  FMUL.FTZ R8, R5, R8 ;  /* 0x0000000805087220 */ /* 0x000fe40000410000 */
[----:B------:R-:W-:Y:S02]  /*55e0*/  FFMA.FTZ R4, -R100, R100, 1 ;  /* 0x3f80000064047423 */ /* 0x000fe40000010164 */
[----:B------:R-:W-:Y:S02]  /*55f0*/  FFMA.FTZ R5, -R99, R99, 1 ;  /* 0x3f80000063057423 */ /* 0x000fe40000010163 */
[----:B------:R-:W-:Y:S02]  /*5600*/  FMUL.FTZ R9, R116, R85 ;  /* 0x0000005574097220 */ /* 0x000fe40000410000 */
[----:B------:R-:W-:Y:S02]  /*5610*/  FMUL.FTZ R84, R110, R84 ;  /* 0x000000546e547220 */ /* 0x000fe40000410000 */
[C---:B------:R-:W-:Y:S02]  /*5620*/  FADD.FTZ R12, -R92.reuse, R12 ;  /* 0x0000000c5c0c7221 */ /* 0x040fe40000010100 */
[C---:B------:R-:W-:Y:S02]  /*5630*/  FADD.FTZ R13, -R92.reuse, R13 ;  /* 0x0000000d5c0d7221 */ /* 0x040fe40000010100 */
[C---:B------:R-:W-:Y:S02]  /*5640*/  FADD.FTZ R85, -R92.reuse, R16 ;  /* 0x000000105c557221 */ /* 0x040fe40000010100 */
[----:B------:R-:W-:Y:S02]  /*5650*/  FADD.FTZ R92, -R92, R17 ;  /* 0x000000115c5c7221 */ /* 0x000fe40000010100 */
[----:B------:R-:W-:Y:S02]  /*5660*/  FMUL.FTZ R17, R4, c[0x0][0x2ec] ;  /* 0x0000bb0004117a20 */ /* 0x000fe40000410000 */
[----:B------:R-:W-:Y:S02]  /*5670*/  FMUL.FTZ R16, R5, c[0x0][0x2ec] ;  /* 0x0000bb0005107a20 */ /* 0x000fe40000410000 */
[----:B------:R-:W-:Y:S02]  /*5680*/  FMUL.FTZ R17, R9, R17 ;  /* 0x0000001109117220 */ /* 0x000fe40000410000 */
[----:B------:R-:W-:Y:S02]  /*5690*/  FMUL.FTZ R16, R84, R16 ;  /* 0x0000001054107220 */ /* 0x000fe40000410000 */
[----:B------:R-:W-:Y:S02]  /*56a0*/  FFMA.FTZ R87, -R102, R102, 1 ;  /* 0x3f80000066577423 */ /* 0x000fe40000010166 */
[----:B------:R-:W-:Y:S02]  /*56b0*/  FFMA.FTZ R86, -R98, R98, 1 ;  /* 0x3f80000062567423 */ /* 0x000fe40000010162 */
[----:B------:R-:W-:Y:S02]  /*56c0*/  FMUL.FTZ R9, R109, R85 ;  /* 0x000000556d097220 */ /* 0x000fe40000410000 */
[----:B------:R-:W-:Y:S02]  /*56d0*/  FFMA.FTZ R85, -R97, R97, 1 ;  /* 0x3f80000061557423 */ /* 0x000fe40000010161 */
[----:B------:R-:W-:Y:S02]  /*56e0*/  FFMA.FTZ R84, -R96, R96, 1 ;  /* 0x3f80000060547423 */ /* 0x000fe40000010160 */
[----:B------:R-:W-:Y:S02]  /*56f0*/  FMUL.FTZ R4, R118, R12 ;  /* 0x0000000c76047220 */ /* 0x000fe40000410000 */
        /* <DEDUP_REMOVED lines=8> */
[C---:B------:R-:W-:Y:S02]  /*5780*/  FADD.FTZ R4, -R0.reuse, R6 ;  /* 0x0000000600047221 */ /* 0x040fe40000010100 */
[----:B------:R-:W-:Y:S02]  /*5790*/  FADD.FTZ R5, -R0, R7 ;  /* 0x0000000700057221 */ /* 0x000fe40000010100 */
[----:B------:R-:W-:Y:S02]  /*57a0*/  FMUL.FTZ R85, R9, R85 ;  /* 0x0000005509557220 */ /* 0x000fe40000410000 */
[----:B------:R-:W-:Y:S02]  /*57b0*/  FMUL.FTZ R84, R12, R84 ;  /* 0x000000540c547220 */ /* 0x000fe40000410000 */
[----:B------:R-:W-:Y:S02]  /*57c0*/  FFMA.FTZ R6, -R115, R115, 1 ;  /* 0x3f80000073067423 */ /* 0x000fe40000010173 */
[----:B------:R-:W-:Y:S02]  /*57d0*/  FFMA.FTZ R7, -R114, R114, 1 ;  /* 0x3f80000072077423 */ /* 0x000fe40000010172 */
[----:B------:R-:W-:Y:S02]  /*57e0*/  FADD.FTZ R12, -R0, R11 ;  /* 0x0000000b000c7221 */ /* 0x000fe40000010100 */
[----:B------:R-:W-:Y:S02]  /*57f0*/  FMUL.FTZ R11, R124, R10 ;  /* 0x0000000a7c0b7220 */ /* 0x000fe40000410000 */
[----:B------:R-:W-:Y:S02]  /*5800*/  FFMA.FTZ R10, -R113, R113, 1 ;  /* 0x3f800000710a7423 */ /* 0x000fe40000010171 */
[----:B------:R-:W-:Y:S02]  /*5810*/  FFMA.FTZ R9, -R112, R112, 1 ;  /* 0x3f80000070097423 */ /* 0x000fe40000010170 */
[----:B------:R-:W-:Y:S02]  /*5820*/  FMUL.FTZ R4, R126, R4 ;  /* 0x000000047e047220 */ /* 0x000fe40000410000 */
[----:B------:R-:W-:Y:S02]  /*5830*/  FMUL.FTZ R5, R125, R5 ;  /* 0x000000057d057220 */ /* 0x000fe40000410000 */
[----:B------:R-:W-:Y:S02]  /*5840*/  FMUL.FTZ R6, R6, c[0x0][0x2ec] ;  /* 0x0000bb0006067a20 */ /* 0x000fe40000410000 */
[----:B------:R-:W-:Y:S02]  /*5850*/  FMUL.FTZ R7, R7, c[0x0][0x2ec] ;  /* 0x0000bb0007077a20 */ /* 0x000fe40000410000 */
[----:B------:R-:W-:Y:S02]  /*5860*/  FMUL.FTZ R12, R121, R12 ;  /* 0x0000000c790c7220 */ /* 0x000fe40000410000 */
[----:B------:R-:W-:Y:S02]  /*5870*/  FADD.FTZ R14, -R0, R14 ;  /* 0x0000000e000e7221 */ /* 0x000fe40000010100 */
[----:B------:R-:W-:Y:S02]  /*5880*/  FMUL.FTZ R10, R10, c[0x0][0x2ec] ;  /* 0x0000bb000a0a7a20 */ /* 0x000fe40000410000 */
[----:B------:R-:W-:Y:S02]  /*5890*/  FMUL.FTZ R9, R9, c[0x0][0x2ec] ;  /* 0x0000bb0009097a20 */ /* 0x000fe40000410000 */
        /* <DEDUP_REMOVED lines=51> */
.L_x_883:
        /* <DEDUP_REMOVED lines=129> */
.L_x_884:
        /* <DEDUP_REMOVED lines=700> */
.L_x_886:
        /* <DEDUP_REMOVED lines=18> */
.L_x_887:
        /* <DEDUP_REMOVED lines=58> */
.L_x_889:
[----:B-1-34-:R-:W-:Y:S05]  /*9460*/  BSYNC B0 ;  /* 0x0000000000007941 */ /* 0x01afea0003800000 */
.L_x_888:
        /* <DEDUP_REMOVED lines=18> */
.L_x_891:
[----:B------:R-:W-:Y:S05]  /*9590*/  BSYNC B0 ;  /* 0x0000000000007941 */ /* 0x000fea0003800000 */
.L_x_890:
        /* <DEDUP_REMOVED lines=27> */
.L_x_893:
[----:B------:R-:W-:Y:S05]  /*9750*/  BSYNC B0 ;  /* 0x0000000000007941 */ /* 0x000fea0003800000 */
.L_x_892:
        /* <DEDUP_REMOVED lines=14> */
.L_x_876:
[----:B------:R-:W-:Y:S05]  /*9840*/  BSYNC B1 ;  /* 0x0000000000017941 */ /* 0x000fea0003800000 */
.L_x_862:
        /* <DEDUP_REMOVED lines=11> */
.L_x_894:
[----:B------:R-:W-:Y:S05]  /*9900*/  EXIT ;  /* 0x000000000000794d */ /* 0x000fea0003800000 */
.L_x_896:
        /* <DEDUP_REMOVED lines=15> */
.L_x_1043:


//--------------------- .text._ZN5flash44flash_bwd_dq_dk_dv_loop_seqk_parallel_kernelI23Flash_bwd_kernel_traitsILi256ELi64ELi64ELi8ELi4ELi2ELi2ELb0ELb0EN7cutlass10bfloat16_tE19Flash_kernel_traitsILi256ELi64ELi64ELi8ES3_EELb1ELb1ELb0ELb1ELb0ELb0ELb0EEEvNS_16Flash_bwd_paramsE --------------------------
	.section	.text._ZN5flash44flash_bwd_dq_dk_dv_loop_seqk_parallel_kernelI23Flash_bwd_kernel_traitsILi256ELi64ELi64ELi8ELi4ELi2ELi2ELb0ELb0EN7cutlass10bfloat16_tE19Flash_kernel_traitsILi256ELi64ELi64ELi8ES3_EELb1ELb1ELb0ELb1ELb0ELb0ELb0EEEvNS_16Flash_bwd_paramsE,"ax",@progbits
	.sectioninfo	@"SHI_REGISTERS=255"
	.align	128
        .global         _ZN5flash44flash_bwd_dq_dk_dv_loop_seqk_parallel_kernelI23Flash_bwd_kernel_traitsILi256ELi64ELi64ELi8ELi4ELi2ELi2ELb0ELb0EN7cutlass10bfloat16_tE19Flash_kernel_traitsILi256ELi64ELi64ELi8ES3_EELb1ELb1ELb0ELb1ELb0ELb0ELb0EEEvNS_16Flash_bwd_paramsE
        .type           _ZN5flash44flash_bwd_dq_dk_dv_loop_seqk_parallel_kernelI23Flash_bwd_kernel_traitsILi256ELi64ELi64ELi8ELi4ELi2ELi2ELb0ELb0EN7cutlass10bfloat16_tE19Flash_kernel_traitsILi256ELi64ELi64ELi8ES3_EELb1ELb1ELb0ELb1ELb0ELb0ELb0EEEvNS_16Flash_bwd_paramsE,@function
        .size           _ZN5flash44flash_bwd_dq_dk_dv_loop_seqk_parallel_kernelI23Flash_bwd_kernel_traitsILi256ELi64ELi64ELi8ELi4ELi2ELi2ELb0ELb0EN7cutlass10bfloat16_tE19Flash_kernel_traitsILi256ELi64ELi64ELi8ES3_EELb1ELb1ELb0ELb1ELb0ELb0ELb0EEEvNS_16Flash_bwd_paramsE,(.L_x_1044 - _ZN5flash44flash_bwd_dq_dk_dv_loop_seqk_parallel_kernelI23Flash_bwd_kernel_traitsILi256ELi64ELi64ELi8ELi4ELi2ELi2ELb0ELb0EN7cutlass10bfloat16_tE19Flash_kernel_traitsILi256ELi64ELi64ELi8ES3_EELb1ELb1ELb0ELb1ELb0ELb0ELb0EEEvNS_16Flash_bwd_paramsE)
        .other          _ZN5flash44flash_bwd_dq_dk_dv_loop_seqk_parallel_kernelI23Flash_bwd_kernel_traitsILi256ELi64ELi64ELi8ELi4ELi2ELi2ELb0ELb0EN7cutlass10bfloat16_tE19Flash_kernel_traitsILi256ELi64ELi64ELi8ES3_EELb1ELb1ELb0ELb1ELb0ELb0ELb0EEEvNS_16Flash_bwd_paramsE,@"STO_CUDA_ENTRY STV_DEFAULT"
_ZN5flash44flash_bwd_dq_dk_dv_loop_seqk_parallel_kernelI23Flash_bwd_kernel_traitsILi256ELi64ELi64ELi8ELi4ELi2ELi2ELb0ELb0EN7cutlass10bfloat16_tE19Flash_kernel_traitsILi256ELi64ELi64ELi8ES3_EELb1ELb1ELb0ELb1ELb0ELb0ELb0EEEvNS_16Flash_bwd_paramsE:
.text._ZN5flash44flash_bwd_dq_dk_dv_loop_seqk_parallel_kernelI23Flash_bwd_kernel_traitsILi256ELi64ELi64ELi8ELi4ELi2ELi2ELb0ELb0EN7cutlass10bfloat16_tE19Flash_kernel_traitsILi256ELi64ELi64ELi8ES3_EELb1ELb1ELb0ELb1ELb0ELb0ELb0EEEvNS_16Flash_bwd_paramsE:
        /* <DEDUP_REMOVED lines=58> */
[----:B------:R-:W-:Y:S01]  /*03a0*/  UIMAD UR7, UR33, UR11, UR35 ;  /* 0x0000000b210772a4 */ /* 0x000fe2000f8e0223 */
[----:B------:R-:W-:Y:S01]  /*03b0*/  LEA.HI R7, R12, R0, RZ, 0x2 ;  /* 0x000000000c077211 */ /* 0x000fe200078f10ff */
[----:B------:R-:W-:Y:S01]  /*03c0*/  @!UP5 UIMAD UR8, UR33, UR14, UR35 ;  /* 0x0000000e2108d2a4 */ /* 0x000fe2000f8e0223 */
[----:B------:R-:W-:Y:S01]  /*03d0*/  LEA.HI R4, R2, R5, RZ, 0x1 ;  /* 0x0000000502047211 */ /* 0x000fe200078f08ff */
[----:B------:R-:W-:Y:S01]  /*03e0*/  USHF.L.U32 UR46, UR47, 0x6, URZ ;  /* 0x000000062f2e7899 */ /* 0x000fe2000800063f */
[----:B------:R-:W-:Y:S01]  /*03f0*/  LOP3.LUT R2, R3, 0xfffffffe, RZ, 0xc0, !PT ;  /* 0xfffffffe03027812 */ /* 0x000fe200078ec0ff */
[----:B------:R-:W-:Y:S01]  /*0400*/  USHF.L.U32 UR41, UR6, 0x5, URZ ;  /* 0x0000000506297899 */ /* 0x000fe2000800063f */
        /* <DEDUP_REMOVED lines=13> */
[----:B------:R-:W-:Y:S01]  /*04e0*/  STL [R1+0xa0], R16 ;  /* 0x0000a01001007387 */ /* 0x000fe20000100800 */
[----:B------:R-:W-:Y:S01]  /*04f0*/  SHF.R.S32.HI R6, RZ, 0x7, R13 ;  /* 0x00000007ff067819 */ /* 0x000fe2000001140d */
[----:B------:R-:W-:Y:S01]  /*0500*/  ULDC UR58, c[0x0][0x1c8] ;  /* 0x00007200003a7ab9 */ /* 0x000fe20000000800 */
[----:B------:R-:W-:Y:S01]  /*0510*/  LOP3.LUT R0, R0, 0xfffffff8, RZ, 0xc0, !PT ;  /* 0xfffffff800007812 */ /* 0x000fe200078ec0ff */
[----:B------:R-:W-:Y:S01]  /*0520*/  ULDC.U8 UR10, c[0x0][0x3d0] ;  /* 0x0000f400000a7ab9 */ /* 0x000fe20000000000 */
[C---:B------:R-:W-:Y:S01]  /*0530*/  LOP3.LUT P4, RZ, R8.reuse, 0x4, RZ, 0xc0, !PT ;  /* 0x0000000408ff7812 */ /* 0x040fe2000788c0ff */
[----:B------:R-:W-:Y:S01]  /*0540*/  ULDC UR52, c[0x0][0x224] ;  /* 0x0000890000347ab9 */ /* 0x000fe20000000800 */
[----:B------:R-:W-:Y:S01]  /*0550*/  LOP3.LUT P3, RZ, R8, 0x2, RZ, 0xc0, !PT ;  /* 0x0000000208ff7812 */ /* 0x000fe2000786c0ff */
[----:B------:R-:W-:Y:S01]  /*0560*/  IMAD.IADD R4, R3, 0x1, -R0 ;  /* 0x0000000103047824 */ /* 0x000fe200078e0a00 */
[----:B------:R-:W-:Y:S01]  /*0570*/  LOP3.LUT R0, R2, 0x1c0, RZ, 0xc0, !PT ;  /* 0x000001c002007812 */ /* 0x000fe200078ec0ff */
[----:B------:R-:W-:Y:S01]  /*0580*/  @UP5 UIMAD UR56, UR33, UR51, URZ ;  /* 0x00000033213852a4 */ /* 0x000fe2000f8e023f */
[----:B------:R-:W-:Y:S01]  /*0590*/  SHF.R.S32.HI R3, RZ, 0x1f, R10 ;  /* 0x0000001fff037819 */ /* 0x000fe2000001140a */
[----:B------:R-:W-:Y:S01]  /*05a0*/  UMOV UR39, URZ ;  /* 0x0000003f00277c82 */ /* 0x000fe20008000000 */
[----:B------:R-:W-:Y:S01]  /*05b0*/  LOP3.LUT R2, R0, 0x38, R244, 0xf8, !PT ;  /* 0x0000003800027812 */ /* 0x000fe200078ef8f4 */
[----:B------:R-:W-:Y:S01]  /*05c0*/  ULDC.64 UR4, c[0x0][0x118] ;  /* 0x0000460000047ab9 */ /* 0x000fe20000000a00 */
[----:B------:R-:W-:Y:S01]  /*05d0*/  SHF.R.U32.HI R0, RZ, 0x3, R0 ;  /* 0x00000003ff007819 */ /* 0x000fe20000011600 */
[----:B------:R-:W-:Y:S01]  /*05e0*/  ULOP3.LUT UR58, UR35, UR58, URZ, 0x3c, !UPT ;  /* 0x0000003a233a7292 */ /* 0x000fe2000f8e3c3f */
[----:B------:R-:W-:Y:S01]  /*05f0*/  LEA.HI R246, R3, R10, RZ, 0x2 ;  /* 0x0000000a03f67211 */ /* 0x000fe200078f10ff */
[----:B------:R-:W-:Y:S01]  /*0600*/  UISETP.NE.AND UP6, UPT, UR10, URZ, UPT ;  /* 0x0000003f0a00728c */ /* 0x000fe2000bfc5270 */
[----:B------:R-:W-:Y:S01]  /*0610*/  LEA.HI R10, R5, R9, RZ, 0x3 ;  /* 0x00000009050a7211 */ /* 0x000fe200078f18ff */
[----:B------:R-:W-:Y:S01]  /*0620*/  IMAD.U32 R5, RZ, RZ, UR15 ;  /* 0x0000000fff057e24 */ /* 0x000fe2000f8e00ff */
[----:B------:R-:W-:Y:S01]  /*0630*/  LOP3.LUT R7, R2, R0, RZ, 0x3c, !PT ;  /* 0x0000000002077212 */ /* 0x000fe200078e3cff */
[----:B------:R-:W-:Y:S01]  /*0640*/  IMAD.SHL.U32 R0, R8, 0x40, RZ ;  /* 0x0000004008007824 */ /* 0x000fe200078e00ff */
[----:B------:R-:W-:Y:S01]  /*0650*/  LOP3.LUT R2, R10, 0xfffffff8, RZ, 0xc0, !PT ;  /* 0xfffffff80a027812 */ /* 0x000fe200078ec0ff */
[----:B------:R-:W-:Y:S01]  /*0660*/  USHF.R.S32.HI UR59, URZ, 0x1f, UR35 ;  /* 0x0000001f3f3b7899 */ /* 0x000fe20008011423 */
[----:B------:R-:W-:Y:S01]  /*0670*/  LOP3.LUT R3, R4, 0x1, RZ, 0xc0, !PT ;  /* 0x0000000104037812 */ /* 0x000fe200078ec0ff */
[----:B------:R-:W-:Y:S01]  /*0680*/  USHF.R.S32.HI UR61, URZ, 0x1f, UR33 ;  /* 0x0000001f3f3d7899 */ /* 0x000fe20008011421 */
[----:B------:R-:W-:Y:S01]  /*0690*/  LOP3.LUT R0, R0, 0x1c0, RZ, 0xc0, !PT ;  /* 0x000001c000007812 */ /* 0x000fe200078ec0ff */
[----:B------:R-:W-:Y:S01]  /*06a0*/  IMAD.IADD R17, R9, 0x1, -R2 ;  /* 0x0000000109117824 */ /* 0x000fe200078e0a02 */
[----:B------:R-:W-:Y:S01]  /*06b0*/  ISETP.NE.U32.AND P0, PT, R3, 0x1, PT ;  /* 0x000000010300780c */ /* 0x000fe20003f05070 */
[----:B------:R-:W-:Y:S01]  /*06c0*/  IMAD.SHL.U32 R2, R229, 0x10, RZ ;  /* 0x00000010e5027824 */ /* 0x000fe200078e00ff */
[----:B------:R-:W-:Y:S01]  /*06d0*/  LOP3.LUT R223, R0, 0x8, R11, 0xf8, !PT ;  /* 0x0000000800df7812 */ /* 0x000fe200078ef80b */
[C---:B------:R-:W-:Y:S01]  /*06e0*/  IMAD.SHL.U32 R3, R4.reuse, 0x40, RZ ;  /* 0x0000004004037824 */ /* 0x040fe200078e00ff */
[----:B------:R-:W-:Y:S01]  /*06f0*/  R2P PR, R4, 0x6 ;  /* 0x0000000604007804 */ /* 0x000fe20000000000 */
[----:B------:R-:W-:Y:S01]  /*0700*/  STL [R1+0xa4], R17 ;  /* 0x0000a41101007387 */ /* 0x000fe20000100800 */
[----:B------:R-:W-:Y:S01]  /*0710*/  LOP3.LUT R5, R0, 0x10, R2, 0xf8, !PT ;  /* 0x0000001000057812 */ /* 0x000fe200078ef802 */
[C---:B------:R-:W-:Y:S01]  /*0720*/  IMAD R2, R6.reuse, 0x800, R227 ;  /* 0x0000080006027824 */ /* 0x040fe200078e02e3 */
[----:B------:R-:W-:Y:S01]  /*0730*/  SHF.R.U32.HI R0, RZ, 0x3, R0 ;  /* 0x00000003ff007819 */ /* 0x000fe20000011600 */
[----:B------:R-:W-:Y:S01]  /*0740*/  USHF.R.S32.HI UR60, URZ, 0x1f, UR35 ;  /* 0x0000001f3f3c7899 */ /* 0x000fe20008011423 */
[----:B------:R-:W-:Y:S01]  /*0750*/  LOP3.LUT R5, R5, 0x8, R11, 0xf8, !PT ;  /* 0x0000000805057812 */ /* 0x000fe200078ef80b */
[----:B------:R-:W-:Y:S01]  /*0760*/  UIMAD.WIDE.U32 UR42, UR36, UR44, URZ ;  /* 0x0000002c242a72a5 */ /* 0x000fe2000f8e003f */
[----:B------:R-:W-:Y:S01]  /*0770*/  LOP3.LUT R223, R223, R0, RZ, 0x3c, !PT ;  /* 0x00000000dfdf7212 */ /* 0x000fe200078e3cff */
[----:B------:R-:W-:Y:S01]  /*0780*/  UIMAD UR53, UR37, UR44, URZ ;  /* 0x0000002c253572a4 */ /* 0x000fe2000f8e023f */
[----:B------:R-:W-:Y:S01]  /*0790*/  LOP3.LUT R227, R227, R5, R0, 0xf6, !PT ;  /* 0x00000005e3e37212 */ /* 0x000fe200078ef600 */
[----:B------:R-:W-:Y:S01]  /*07a0*/  IMAD.SHL.U32 R5, R6, 0x20, RZ ;  /* 0x0000002006057824 */ /* 0x000fe200078e00ff */
[----:B------:R-:W-:Y:S01]  /*07b0*/  LOP3.LUT R0, R3, 0x1c0, RZ, 0xc0, !PT ;  /* 0x000001c003007812 */ /* 0x000fe200078ec0ff */
[----:B------:R-:W-:Y:S01]  /*07c0*/  IMAD.IADD R223, R2, 0x1, R223 ;  /* 0x0000000102df7824 */ /* 0x000fe200078e02df */
[----:B------:R-:W-:Y:S01]  /*07d0*/  SHF.R.S32.HI R2, RZ, 0x6, R14 ;  /* 0x00000006ff027819 */ /* 0x000fe2000001140e */
[----:B------:R-:W-:Y:S01]  /*07e0*/  USHF.R.S32.HI UR55, URZ, 0x1f, UR48 ;  /* 0x0000001f3f377899 */ /* 0x000fe20008011430 */
[----:B------:R-:W-:Y:S01]  /*07f0*/  SHF.R.U32.HI R3, RZ, 0x3, R0 ;  /* 0x00000003ff037819 */ /* 0x000fe20000011600 */
[----:B------:R-:W-:Y:S01]  /*0800*/  IMAD.SHL.U32 R224, R223, 0x2, RZ ;  /* 0x00000002dfe07824 */ /* 0x000fe200078e00ff */
[----:B------:R-:W-:Y:S01]  /*0810*/  SEL R221, R221, 0xffffffe0, !P3 ;  /* 0xffffffe0dddd7807 */ /* 0x000fe20005800000 */
[----:B------:R-:W-:Y:S01]  /*0820*/  IMAD R4, R2, 0x200, R7 ;  /* 0x0000020002047824 */ /* 0x000fe200078e0207 */
[----:B------:R-:W-:Y:S01]  /*0830*/  SEL R226, R226, 0xffffffc0, !P4 ;  /* 0xffffffc0e2e27807 */ /* 0x000fe20006000000 */
[----:B------:R-:W-:Y:S01]  /*0840*/  IMAD.SHL.U32 R2, R2, 0x8, RZ ;  /* 0x0000000802027824 */ /* 0x000fe200078e00ff */
[----:B------:R-:W-:Y:S01]  /*0850*/  SEL R249, R249, 0x10, !P0 ;  /* 0x00000010f9f97807 */ /* 0x000fe20004000000 */
[C---:B------:R-:W-:Y:S01]  /*0860*/  IMAD R221, R223.reuse, 0x2, R221 ;  /* 0x00000002dfdd7824 */ /* 0x040fe200078e02dd */
[----:B------:R1:W-:Y:S01]  /*0870*/  STL [R1+0xa8], R4 ;  /* 0x0000a80401007387 */ /* 0x0003e20000100800 */
[----:B------:R-:W-:Y:S01]  /*0880*/  SHF.R.S32.HI R246, RZ, 0x2, R246 ;  /* 0x00000002fff67819 */ /* 0x000fe200000114f6 */
[--C-:B------:R-:W-:Y:S01]  /*0890*/  IMAD R223, R223, 0x2, R226.reuse ;  /* 0x00000002dfdf7824 */ /* 0x100fe200078e02e2 */
[----:B------:R-:W-:Y:S01]  /*08a0*/  LOP3.LUT R2, R2, 0x18, RZ, 0xc0, !PT ;  /* 0x0000001802027812 */ /* 0x000fe200078ec0ff */
[----:B------:R-:W-:Y:S01]  /*08b0*/  IMAD.IADD R222, R226, 0x1, R221 ;  /* 0x00000001e2de7824 */ /* 0x000fe200078e02dd */
[----:B------:R-:W-:Y:S01]  /*08c0*/  UIMAD UR52, UR7, UR52, URZ ;  /* 0x00000034073472a4 */ /* 0x000fe2000f8e023f */
[C---:B------:R-:W-:Y:S01]  /*08d0*/  IMAD R226, R227.reuse, 0x2, R226 ;  /* 0x00000002e3e27824 */ /* 0x040fe200078e02e2 */
[----:B------:R-:W-:Y:S01]  /*08e0*/  @!UP5 UIMAD UR51, UR8, UR51, URZ ;  /* 0x000000330833d2a4 */ /* 0x000fe2000f8e023f */
[----:B------:R-:W-:Y:S01]  /*08f0*/  IMAD R246, R16, 0x10, R246 ;  /* 0x0000001010f67824 */ /* 0x000fe200078e02f6 */
[----:B------:R-:W-:Y:S01]  /*0900*/  USHF.R.S32.HI UR50, URZ, 0x1f, UR46 ;  /* 0x0000001f3f327899 */ /* 0x000fe2000801142e */
[----:B------:R-:W-:Y:S01]  /*0910*/  IMAD.SHL.U32 R227, R227, 0x2, RZ ;  /* 0x00000002e3e37824 */ /* 0x000fe200078e00ff */
[----:B------:R-:W-:-:S02]  /*0920*/  USHF.R.S32.HI UR49, URZ, 0x1f, UR41 ;  /* 0x0000001f3f317899 */ /* 0x000fc40008011429 */
        /* <DEDUP_REMOVED lines=18> */
[----:B------:R-:W-:Y:S01]  /*0a50*/  LOP3.LUT R0, R4, 0xfffffe00, RZ, 0xc0, !PT ;  /* 0xfffffe0004007812 */ /* 0x000fe200078ec0ff */
[----:B------:R-:W-:Y:S01]  /*0a60*/  IMAD.IADD R250, R247, 0x1, R249 ;  /* 0x00000001f7fa7824 */ /* 0x000fe200078e02f9 */
[----:B------:R-:W-:-:S02]  /*0a70*/  LOP3.LUT R2, R3, R6, R2, 0x1e, !PT ;  /* 0x0000000603027212 */ /* 0x000fc400078e1e02 */
[----:B------:R-:W-:Y:S01]  /*0a80*/  LOP3.LUT R3, R5, R3, RZ, 0x3c, !PT ;  /* 0x0000000305037212 */ /* 0x000fe200078e3cff */
[--C-:B------:R-:W-:Y:S01]  /*0a90*/  IMAD R231, R16, 0x400, R0.reuse ;  /* 0x0000040010e77824 */ /* 0x100fe200078e0200 */
[----:B------:R-:W-:Y:S01]  /*0aa0*/  LOP3.LUT R230, R2, R0, RZ, 0xfc, !PT ;  /* 0x0000000002e67212 */ /* 0x000fe200078efcff */
[----:B------:R-:W-:Y:S01]  /*0ab0*/  IMAD R229, R229, 0x400, R0 ;  /* 0x00000400e5e57824 */ /* 0x000fe200078e0200 */
[C---:B------:R-:W-:Y:S01]  /*0ac0*/  IADD3 R2, R244.reuse, 0x80, RZ ;  /* 0x00000080f4027810 */ /* 0x040fe20007ffe0ff */
[----:B------:R-:W-:Y:S01]  /*0ad0*/  IMAD.IADD R231, R231, 0x1, R3 ;  /* 0x00000001e7e77824 */ /* 0x000fe200078e0203 */
[C---:B------:R-:W-:Y:S01]  /*0ae0*/  IADD3 R0, R244.reuse, 0xc0, RZ ;  /* 0x000000c0f4007810 */ /* 0x040fe20007ffe0ff */
[----:B------:R-:W-:Y:S01]  /*0af0*/  IMAD.IADD R229, R3, 0x1, R229 ;  /* 0x0000000103e57824 */ /* 0x000fe200078e02e5 */
[----:B------:R-:W-:Y:S02]  /*0b00*/  IADD3 R3, R244, 0x40, RZ ;  /* 0x00000040f4037810 */ /* 0x000fe40007ffe0ff */
[----:B------:R-:W-:-:S02]  /*0b10*/  IADD3 R248, R247, 0x20, RZ ;  /* 0x00000020f7f87810 */ /* 0x000fc40007ffe0ff */
[----:B------:R-:W-:Y:S01]  /*0b20*/  @P1 IADD3 R248, R247, -0x20, RZ ;  /* 0xffffffe0f7f81810 */ /* 0x000fe20007ffe0ff */
[----:B------:R-:W-:Y:S01]  /*0b30*/  STL [R1+0x4], R3 ;  /* 0x0000040301007387 */ /* 0x000fe20000100800 */
[----:B------:R-:W-:-:S03]  /*0b40*/  LEA R229, R229, 0x28000, 0x1 ;  /* 0x00028000e5e57811 */ /* 0x000fc600078e08ff */
[----:B------:R1:W-:Y:S01]  /*0b50*/  STL [R1], R2 ;  /* 0x0000000201007387 */ /* 0x0003e20000100800 */
[----:B------:R-:W-:-:S03]  /*0b60*/  IMAD.IADD R249, R249, 0x1, R248 ;  /* 0x00000001f9f97824 */ /* 0x000fc600078e02f8 */
[----:B------:R2:W-:Y:S01]  /*0b70*/  STL [R1+0x8], R0 ;  /* 0x0000080001007387 */ /* 0x0005e20000100800 */
[----:B-1----:R-:W-:-:S04]  /*0b80*/  LEA R2, R7, 0x18000, 0x1 ;  /* 0x0001800007027811 */ /* 0x002fc800078e08ff */
[C---:B--2---:R-:W-:Y:S01]  /*0b90*/  IADD3 R0, R2.reuse, 0x40, RZ ;  /* 0x0000004002007810 */ /* 0x044fe20007ffe0ff */
[----:B------:R1:W-:Y:S01]  /*0ba0*/  STL [R1+0x8c], R2 ;  /* 0x00008c0201007387 */ /* 0x0003e20000100800 */
[----:B------:R-:W-:-:S05]  /*0bb0*/  @P2 IADD3 R0, R2, -0x40, RZ ;  /* 0xffffffc002002810 */ /* 0x000fca0007ffe0ff */
[----:B------:R1:W-:Y:S02]  /*0bc0*/  STL [R1+0x90], R0 ;  /* 0x0000900001007387 */ /* 0x0003e40000100800 */
.L_x_943:
        /* <DEDUP_REMOVED lines=14> */
[----:B-12---:R-:W-:Y:S01]  /*0cb0*/  IMAD.U32 R2, RZ, RZ, UR6 ;  /* 0x00000006ff027e24 */ /* 0x006fe2000f8e00ff */
[----:B------:R-:W-:Y:S02]  /*0cc0*/  UISETP.NE.AND UP3, UPT, UR14, URZ, UPT ;  /* 0x0000003f0e00728c */ /* 0x000fe4000bf65270 */
[----:B------:R-:W-:Y:S01]  /*0cd0*/  UISETP.EQ.U32.AND UP4, UPT, URZ, UR8, UPT ;  /* 0x000000083f00728c */ /* 0x000fe2000bf82070 */
[----:B------:R-:W-:Y:S01]  /*0ce0*/  IMAD.U32 R3, RZ, RZ, UR7 ;  /* 0x00000007ff037e24 */ /* 0x000fe2000f8e00ff */
[----:B------:R-:W-:Y:S02]  /*0cf0*/  @UP2 UIADD3 UR6, UP0, UR13, UR10, URZ ;  /* 0x0000000a0d062290 */ /* 0x000fe4000ff1e03f */
[----:B------:R-:W-:Y:S02]  /*0d00*/  UISETP.EQ.OR.EX UP4, UPT, URZ, UR9, !UP3, UP4 ;  /* 0x000000093f00728c */ /* 0x000fe4000df82740 */
[----:B------:R-:W-:Y:S01]  /*0d10*/  @UP2 UIADD3.X UR7, UR12, UR11, URZ, UP0, !UPT ;  /* 0x0000000b0c072290 */ /* 0x000fe200087fe43f */
[----:B------:R1:W2:Y:S01]  /*0d20*/  @P2 LDG.E R7, [R2.64] ;  /* 0x0000000402072981 */ /* 0x0002a2000c1e1900 */
[----:B------:R-:W-:-:S02]  /*0d30*/  UIADD3 UR8, UP0, UR13, UR8, URZ ;  /* 0x000000080d087290 */ /* 0x000fc4000ff1e03f */
[----:B------:R-:W-:Y:S01]  /*0d40*/  PLOP3.LUT P1, PT, PT, PT, UP4, 0x80, 0x0 ;  /* 0x000000000000781c */ /* 0x000fe20003f2f048 */
[----:B------:R1:W3:Y:S01]  /*0d50*/  @P2 LDG.E R6, [R2.64+0x4] ;  /* 0x0000040402062981 */ /* 0x0002e2000c1e1900 */
[----:B------:R-:W-:Y:S01]  /*0d60*/  UIADD3.X UR9, UR12, UR9, URZ, UP0, !UPT ;  /* 0x000000090c097290 */ /* 0x000fe200087fe43f */
[----:B------:R-:W-:Y:S01]  /*0d70*/  PLOP3.LUT P0, PT, PT, PT, UP2, 0x80, 0x0 ;  /* 0x000000000000781c */ /* 0x000fe20003f0f028 */
[----:B------:R-:W-:Y:S02]  /*0d80*/  IMAD.U32 R4, RZ, RZ, UR6 ;  /* 0x00000006ff047e24 */ /* 0x000fe4000f8e00ff */
[----:B------:R-:W-:-:S10]  /*0d90*/  IMAD.U32 R5, RZ, RZ, UR7 ;  /* 0x00000007ff057e24 */ /* 0x000fd4000f8e00ff */
[----:B------:R-:W4:Y:S01]  /*0da0*/  @P0 LDG.E R4, [R4.64] ;  /* 0x0000000404040981 */ /* 0x000f22000c1e1900 */
[----:B-1----:R-:W-:Y:S02]  /*0db0*/  IMAD.U32 R2, RZ, RZ, UR8 ;  /* 0x00000008ff027e24 */ /* 0x002fe4000f8e00ff */
[----:B------:R-:W-:-:S05]  /*0dc0*/  IMAD.U32 R3, RZ, RZ, UR9 ;  /* 0x00000009ff037e24 */ /* 0x000fca000f8e00ff */
[----:B-----5:R-:W5:Y:S01]  /*0dd0*/  @!P1 LDG.E R0, [R2.64] ;  /* 0x0000000402009981 */ /* 0x020f62000c1e1900 */
        /* <DEDUP_REMOVED lines=11> */
[----:B--2---:R-:W1:Y:S08]  /*0e90*/  @P2 R2UR UR15, R7 ;  /* 0x00000000070f23c2 */ /* 0x004e7000000e0000 */
[----:B---3--:R-:W1:Y:S08]  /*0ea0*/  @P2 R2UR UR7, R6 ;  /* 0x00000000060723c2 */ /* 0x008e7000000e0000 */
[----:B----4-:R2:W3:Y:S08]  /*0eb0*/  @P0 R2UR UR22, R4 ;  /* 0x00000000041603c2 */ /* 0x0104f000000e0000 */
[----:B-----5:R4:W2:Y:S01]  /*0ec0*/  @!P1 R2UR UR30, R0 ;  /* 0x00000000001e93c2 */ /* 0x0208a200000e0000 */
[----:B------:R-:W-:-:S04]  /*0ed0*/  ISETP.NE.U32.AND P1, PT, RZ, c[0x0][0x248], PT ;  /* 0x00009200ff007a0c */ /* 0x000fc80003f25070 */
[----:B------:R-:W-:Y:S01]  /*0ee0*/  ISETP.NE.AND.EX P1, PT, RZ, c[0x0][0x24c], PT, P1 ;  /* 0x00009300ff007a0c */ /* 0x000fe20003f25310 */
[----:B-1----:R-:W-:-:S07]  /*0ef0*/  @UP1 UIADD3 UR19, UR7, -UR15, URZ ;  /* 0x8000000f07131290 */ /* 0x002fce000fffe03f */
[----:B------:R-:W-:Y:S01]  /*0f00*/  @!UP1 ULDC UR19, c[0x0][0x214] ;  /* 0x0000850000139ab9 */ /* 0x000fe20000000800 */
[----:B----4-:R-:W-:-:S04]  /*0f10*/  LEA.HI R0, R24, R25, RZ, 0x3 ;  /* 0x0000001918007211 */ /* 0x010fc800078f18ff */
[----:B------:R-:W-:Y:S01]  /*0f20*/  SHF.R.S32.HI R12, RZ, 0x3, R0 ;  /* 0x00000003ff0c7819 */ /* 0x000fe20000011400 */
[----:B------:R-:W-:-:S03]  /*0f30*/  IMAD.U32 R0, RZ, RZ, UR6 ;  /* 0x00000006ff007e24 */ /* 0x000fc6000f8e00ff */
[----:B------:R-:W-:Y:S02]  /*0f40*/  IADD3 R19, P0, R12, UR6, RZ ;  /* 0x000000060c137c10 */ /* 0x000fe4000ff1e0ff */
[----:B------:R-:W-:-:S04]  /*0f50*/  SHF.R.S32.HI R23, RZ, 0x1f, R12 ;  /* 0x0000001fff177819 */ /* 0x000fc8000001140c */
[----:B------:R-:W-:Y:S01]  /*0f60*/  LEA.HI.X.SX32 R20, R0, R23, 0x1, P0 ;  /* 0x0000001700147211 */ /* 0x000fe200000f0eff */
[----:B------:R-:W-:Y:S05]  /*0f70*/  @!P1 BRA `(.L_x_897) ;  /* 0x0000007000009947 */ /* 0x000fea0003800000 */
[----:B--23--:R-:W-:-:S13]  /*0f80*/  PLOP3.LUT P0, PT, PT, PT, UP3, 0x80, 0x0 ;  /* 0x000000000000781c */ /* 0x00cfda0003f0f038 */
[----:B------:R-:W2:Y:S04]  /*0f90*/  @P0 LDG.E R0, [R2.64+0x4] ;  /* 0x0000040402000981 */ /* 0x000ea8000c1e1900 */
[----:B------:R-:W3:Y:S01]  /*0fa0*/  @!P0 LDG.E R2, [R2.64] ;  /* 0x0000000402028981 */ /* 0x000ee2000c1e1900 */
[----:B--2---:R-:W1:Y:S02]  /*0fb0*/  @P0 R2UR UR6, R0 ;  /* 0x00000000000603c2 */ /* 0x004e6400000e0000 */
[----:B-1----:R-:W-:-:S11]  /*0fc0*/  @UP3 UIADD3 UR8, UR6, -UR30, URZ ;  /* 0x8000001e06083290 */ /* 0x002fd6000fffe03f */
[----:B---3--:R1:W2:Y:S01]  /*0fd0*/  @!P0 R2UR UR8, R2 ;  /* 0x00000000020883c2 */ /* 0x0082a200000e0000 */
[----:B------:R-:W-:-:S07]  /*0fe0*/  DEPBAR.LE SB1, 0x0, {2} ;  /* 0x000090040000791a */ /* 0x000fce0000000000 */
.L_x_897:
[----:B--23--:R-:W-:Y:S02]  /*0ff0*/  ULDC.64 UR6, c[0x0][0x258] ;  /* 0x0000960000067ab9 */ /* 0x00cfe40000000a00 */
        /* <DEDUP_REMOVED lines=58> */
.L_x_899:
        /* <DEDUP_REMOVED lines=43> */
.L_x_900:
        /* <DEDUP_REMOVED lines=45> */
.L_x_901:
[----:B------:R-:W-:-:S04]  /*1920*/  UMOV UR11, UR52 ;  /* 0x00000034000b7c82 */ /* 0x000fc80008000000 */
.L_x_902:
[----:B------:R-:W-:Y:S01]  /*1930*/  UIADD3 UR6, UP4, UP3, UR6, UR46, UR48 ;  /* 0x0000002e06067290 */ /* 0x000fe2000fb9e030 */
[----:B------:R-:W-:Y:S01]  /*1940*/  IMAD.U32 R17, RZ, RZ, UR5 ;  /* 0x00000005ff117e24 */ /* 0x000fe2000f8e00ff */
[----:B------:R-:W-:Y:S01]  /*1950*/  LEA.HI R0, R24, R25, RZ, 0x5 ;  /* 0x0000001918007211 */ /* 0x000fe200078f28ff */
[----:B------:R-:W-:Y:S01]  /*1960*/  IMAD.U32 R16, RZ, RZ, UR4 ;  /* 0x00000004ff107e24 */ /* 0x000fe2000f8e00ff */
[----:B------:R-:W-:Y:S01]  /*1970*/  UIADD3 UR15, UP2, UP1, UR16, UR6, UR17 ;  /* 0x00000006100f7290 */ /* 0x000fe2000f95e011 */
[----:B------:R-:W-:Y:S01]  /*1980*/  SHF.R.S32.HI R245, RZ, 0x1f, R244 ;  /* 0x0000001ffff57819 */ /* 0x000fe200000114f4 */
[----:B------:R-:W-:Y:S01]  /*1990*/  UIADD3.X UR6, UR9, UR50, UR55, UP4, UP3 ;  /* 0x0000003209067290 */ /* 0x000fe2000a7e6437 */
[----:B------:R-:W-:Y:S01]  /*19a0*/  LOP3.LUT R2, R0, 0xffffffe0, RZ, 0xc0, !PT ;  /* 0xffffffe000027812 */ /* 0x000fe200078ec0ff */
[----:B------:R-:W-:Y:S01]  /*19b0*/  ULDC.64 UR4, c[0x0][0x3c8] ;  /* 0x0000f20000047ab9 */ /* 0x000fe20000000a00 */
[----:B------:R-:W-:Y:S01]  /*19c0*/  SHF.R.S32.HI R0, RZ, 0x5, R0 ;  /* 0x00000005ff007819 */ /* 0x000fe20000011400 */
[----:B------:R-:W-:Y:S01]  /*19d0*/  UIADD3.X UR12, UR10, UR6, UR12, UP2, UP1 ;  /* 0x000000060a0c7290 */ /* 0x000fe200097e240c */
[----:B------:R-:W-:Y:S01]  /*19e0*/  IADD3 R9, P0, R12, UR13, RZ ;  /* 0x0000000d0c097c10 */ /* 0x000fe2000ff1e0ff */
[----:B------:R-:W-:Y:S01]  /*19f0*/  IMAD.IADD R21, R25, 0x1, -R2 ;  /* 0x0000000119157824 */ /* 0x000fe200078e0a02 */
[----:B------:R-:W-:Y:S01]  /*1a00*/  ULDC.64 UR6, c[0x0][0x1a8] ;  /* 0x00006a0000067ab9 */ /* 0x000fe20000000a00 */
[----:B------:R-:W-:Y:S01]  /*1a10*/  IADD3 R2, P2, R244, UR21, RZ ;  /* 0x00000015f4027c10 */ /* 0x000fe2000ff5e0ff */
[----:B------:R-:W-:Y:S01]  /*1a20*/  UIMAD UR6, UR59, UR6, URZ ;  /* 0x000000063b0672a4 */ /* 0x000fe2000f8e023f */
[----:B------:R-:W-:Y:S01]  /*1a30*/  IMAD R0, R0, UR47, R21 ;  /* 0x0000002f00007c24 */ /* 0x000fe2000f8e0215 */
[----:B------:R-:W-:Y:S01]  /*1a40*/  IADD3.X R13, R23, UR32, RZ, P0, !PT ;  /* 0x00000020170d7c10 */ /* 0x000fe200087fe4ff */
[----:B------:R-:W-:Y:S01]  /*1a50*/  IMAD.U32 R4, RZ, RZ, UR13 ;  /* 0x0000000dff047e24 */ /* 0x000fe2000f8e00ff */
[----:B------:R-:W-:Y:S01]  /*1a60*/  UIMAD UR9, UR35, UR7, UR6 ;  /* 0x00000007230972a4 */ /* 0x000fe2000f8e0206 */
[----:B------:R-:W-:Y:S01]  /*1a70*/  IADD3.X R3, R245, UR24, RZ, P2, !PT ;  /* 0x00000018f5037c10 */ /* 0x000fe200097fe4ff */
[----:B------:R-:W-:Y:S01]  /*1a80*/  IMAD.U32 R7, RZ, RZ, UR35 ;  /* 0x00000023ff077e24 */ /* 0x000fe2000f8e00ff */
[----:B------:R-:W-:Y:S01]  /*1a90*/  ULDC.64 UR6, c[0x0][0x370] ;  /* 0x0000dc0000067ab9 */ /* 0x000fe20000000a00 */
[----:B------:R-:W-:Y:S01]  /*1aa0*/  IADD3 R8, P0, R0, UR15, RZ ;  /* 0x0000000f00087c10 */ /* 0x000fe2000ff1e0ff */
[----:B------:R-:W-:Y:S01]  /*1ab0*/  UIMAD UR6, UR32, UR6, URZ ;  /* 0x00000006200672a4 */ /* 0x000fe2000f8e023f */
[----:B------:R-:W-:Y:S01]  /*1ac0*/  IMAD.WIDE.U32 R2, R4, c[0x0][0x370], R2 ;  /* 0x0000dc0004027a25 */ /* 0x000fe200078e0002 */
[----:B------:R-:W-:Y:S01]  /*1ad0*/  UIADD3 UR14, UR13, UR14, URZ ;  /* 0x0000000e0d0e7290 */ /* 0x000fe2000fffe03f */
[----:B------:R-:W-:Y:S01]  /*1ae0*/  LEA.HI.X.SX32 R15, R0, UR12, 0x1, P0 ;  /* 0x0000000c000f7c11 */ /* 0x000fe200080f0eff */
[----:B------:R-:W-:Y:S01]  /*1af0*/  UIMAD UR10, UR13, UR7, UR6 ;  /* 0x000000070d0a72a4 */ /* 0x000fe2000f8e0206 */
[----:B------:R-:W-:Y:S01]  /*1b00*/  IMAD R0, R13, c[0x0][0x190], RZ ;  /* 0x000064000d007a24 */ /* 0x000fe200078e02ff */
[----:B------:R-:W-:Y:S01]  /*1b10*/  BSSY B1, `(.L_x_898) ;  /* 0x0000a83000017945 */ /* 0x000fe20003800000 */
        /* <DEDUP_REMOVED lines=8> */
[----:B------:R-:W-:Y:S02]  /*1ba0*/  IMAD.WIDE.U32 R2, R7, c[0x0][0x378], R2 ;  /* 0x0000de0007027a25 */ /* 0x000fe400078e0002 */
[----:B------:R-:W-:Y:S01]  /*1bb0*/  UMOV UR11, 0x4 ;  /* 0x00000004000b7882 */ /* 0x000fe20000000000 */
[----:B------:R-:W-:Y:S01]  /*1bc0*/  IADD3.X R7, R5, UR29, R18, P0, !PT ;  /* 0x0000001d05077c10 */ /* 0x000fe200087fe412 */
[----:B------:R-:W-:Y:S01]  /*1bd0*/  UIMAD.WIDE UR6, UR6, UR11, UR4 ;  /* 0x0000000b060672a5 */ /* 0x000fe2000f8e0204 */
[C---:B------:R-:W-:Y:S01]  /*1be0*/  LEA R234, P0, R8.reuse, c[0x0][0x350], 0x2 ;  /* 0x0000d40008ea7a11 */ /* 0x040fe200078010ff */
[----:B------:R-:W-:Y:S01]  /*1bf0*/  IMAD.U32 R10, RZ, RZ, UR35 ;  /* 0x00000023ff0a7e24 */ /* 0x000fe2000f8e00ff */
[----:B------:R-:W-:Y:S01]  /*1c00*/  ULDC UR5, c[0x0][0x2e8] ;  /* 0x0000ba0000057ab9 */ /* 0x000fe20000000800 */
[----:B------:R-:W-:Y:S01]  /*1c10*/  IADD3 R5, R3, UR8, RZ ;  /* 0x0000000803057c10 */ /* 0x000fe2000fffe0ff */
[----:B------:R-:W-:Y:S01]  /*1c20*/  IMAD R0, R23, c[0x0][0x370], RZ ;  /* 0x0000dc0017007a24 */ /* 0x000fe200078e02ff */
[----:B------:R-:W-:Y:S01]  /*1c30*/  LEA.HI.X R235, R8, c[0x0][0x354], R15, 0x2, P0 ;  /* 0x0000d50008eb7a11 */ /* 0x000fe200000f140f */
[----:B------:R-:W-:Y:S01]  /*1c40*/  UMOV UR16, UR6 ;  /* 0x0000000600107c82 */ /* 0x000fe20008000000 */
[----:B------:R-:W-:Y:S01]  /*1c50*/  IMAD.MOV.U32 R4, RZ, RZ, R2 ;  /* 0x000000ffff047224 */ /* 0x000fe200078e0002 */
[----:B------:R-:W-:Y:S01]  /*1c60*/  UIADD3 UR6, -UR18, UR19, UR20 ;  /* 0x0000001312067290 */ /* 0x000fe2000fffe114 */
[----:B------:R-:W-:Y:S01]  /*1c70*/  IMAD.WIDE.U32 R10, R10, c[0x0][0x1a8], R6 ;  /* 0x00006a000a0a7a25 */ /* 0x000fe200078e0006 */
[----:B------:R-:W-:-:S02]  /*1c80*/  UMOV UR13, UR7 ;  /* 0x00000007000d7c82 */ /* 0x000fc40008000000 */
[----:B------:R-:W-:Y:S01]  /*1c90*/  UIADD3 UR6, UR6, -UR5, URZ ;  /* 0x8000000506067290 */ /* 0x000fe2000fffe03f */
[C---:B------:R-:W-:Y:S01]  /*1ca0*/  IMAD R0, R12.reuse, c[0x0][0x374], R0 ;  /* 0x0000dd000c007a24 */ /* 0x040fe200078e0200 */
[----:B------:R-:W-:Y:S01]  /*1cb0*/  IADD3 R15, R11, UR9, RZ ;  /* 0x000000090b0f7c10 */ /* 0x000fe2000fffe0ff */
[----:B------:R-:W-:Y:S01]  /*1cc0*/  IMAD.WIDE.U32 R4, R12, c[0x0][0x370], R4 ;  /* 0x0000dc000c047a25 */ /* 0x000fe200078e0004 */
[----:B------:R-:W-:Y:S01]  /*1cd0*/  USHF.R.S32.HI UR17, URZ, 0x1f, UR6 ;  /* 0x0000001f3f117899 */ /* 0x000fe20008011406 */
[----:B------:R-:W-:Y:S01]  /*1ce0*/  LEA R241, P3, R10, c[0x0][0x160], 0x1 ;  /* 0x000058000af17a11 */ /* 0x000fe200078608ff */
[----:B------:R-:W-:Y:S01]  /*1cf0*/  ULDC.64 UR4, c[0x0][0x200] ;  /* 0x0000800000047ab9 */ /* 0x000fe20000000a00 */
[----:B------:R-:W-:Y:S01]  /*1d00*/  IMAD.IADD R8, R5, 0x1, R0 ;  /* 0x0000000105087824 */ /* 0x000fe200078e0200 */
[----:B------:R-:W-:Y:S01]  /*1d10*/  ULEA.HI UR17, UR17, UR6, URZ, 0x6 ;  /* 0x0000000611117291 */ /* 0x000fe2000f8f303f */
[----:B------:R-:W-:Y:S01]  /*1d20*/  LEA R240, P2, R4, c[0x0][0x330], 0x1 ;  /* 0x0000cc0004f07a11 */ /* 0x000fe200078408ff */
[----:B------:R-:W-:Y:S01]  /*1d30*/  UIMAD.WIDE UR14, UR14, UR11, UR4 ;  /* 0x0000000b0e0e72a5 */ /* 0x000fe2000f8e0204 */
[----:B------:R1:W2:Y:S01]  /*1d40*/  R2UR UR5, R17 ;  /* 0x00000000110573c2 */ /* 0x0002a200000e0000 */
[----:B------:R-:W-:Y:S01]  /*1d50*/  USHF.R.S32.HI UR17, URZ, 0x6, UR17 ;  /* 0x000000063f117899 */ /* 0x000fe20008011411 */
[----:B------:R-:W-:Y:S01]  /*1d60*/  LEA.HI.X R242, R10, c[0x0][0x164], R15, 0x1, P3 ;  /* 0x000059000af27a11 */ /* 0x000fe200018f0c0f */
[----:B------:R-:W-:Y:S01]  /*1d70*/  UIADD3 UR7, UR34, -0x1, URZ ;  /* 0xffffffff22077890 */ /* 0x000fe2000fffe03f */
[----:B------:R-:W-:Y:S01]  /*1d80*/  LEA.HI.X R243, R4, c[0x0][0x334], R8, 0x1, P2 ;  /* 0x0000cd0004f37a11 */ /* 0x000fe200010f0c08 */
[----:B------:R-:W-:-:S03]  /*1d90*/  UISETP.LT.AND UP1, UPT, URZ, UR17, UPT ;  /* 0x000000113f00728c */ /* 0x000fc6000bf21270 */
[----:B------:R1:W3:Y:S01]  /*1da0*/  R2UR UR4, R16 ;  /* 0x00000000100473c2 */ /* 0x0002e200000e0000 */
[----:B------:R-:W-:-:S04]  /*1db0*/  USEL UR17, URZ, UR17, !UP1 ;  /* 0x000000113f117287 */ /* 0x000fc8000c800000 */
[----:B------:R-:W-:-:S06]  /*1dc0*/  UISETP.GT.AND UP1, UPT, UR34, UR17, UPT ;  /* 0x000000112200728c */ /* 0x000fcc000bf24270 */
[----:B------:R-:W-:-:S13]  /*1dd0*/  PLOP3.LUT P0, PT, PT, PT, UP1, 0x80, 0x0 ;  /* 0x000000000000781c */ /* 0x000fda0003f0f018 */
        /* <DEDUP_REMOVED lines=19> */
.L_x_904:
        /* <DEDUP_REMOVED lines=18> */
.L_x_905:
[----:B------:R1:W5:Y:S04]  /*2030*/  LDL R13, [R1+0x4] ;  /* 0x00000400010d7983 */ /* 0x0003680000100800 */
[----:B------:R1:W5:Y:S04]  /*2040*/  LDL R11, [R1] ;  /* 0x00000000010b7983 */ /* 0x0003680000100800 */
[----:B------:R1:W5:Y:S01]  /*2050*/  LDL R10, [R1+0x8] ;  /* 0x00000800010a7983 */ /* 0x0003620000100800 */
[----:B------:R-:W-:Y:S01]  /*2060*/  USHF.R.S32.HI UR10, URZ, 0x1f, UR20 ;  /* 0x0000001f3f0a7899 */ /* 0x000fe20008011414 */
[----:B------:R-:W-:Y:S01]  /*2070*/  IMAD.U32 R9, RZ, RZ, UR20 ;  /* 0x00000014ff097e24 */ /* 0x000fe2000f8e00ff */
[----:B------:R-:W-:Y:S01]  /*2080*/  ULDC.64 UR6, c[0x0][0x3a0] ;  /* 0x0000e80000067ab9 */ /* 0x000fe20000000a00 */
[----:B------:R-:W-:Y:S01]  /*2090*/  BSSY B0, `(.L_x_906) ;  /* 0x0000020000007945 */ /* 0x000fe20003800000 */
[----:B------:R-:W-:Y:S01]  /*20a0*/  UIMAD UR6, UR10, UR6, URZ ;  /* 0x000000060a0672a4 */ /* 0x000fe2000f8e023f */
[----:B------:R-:W-:Y:S01]  /*20b0*/  IMAD.WIDE.U32 R2, R9, c[0x0][0x3a0], R244 ;  /* 0x0000e80009027a25 */ /* 0x000fe200078e00f4 */
[----:B------:R-:W-:-:S02]  /*20c0*/  ULDC.64 UR8, c[0x0][0x3b8] ;  /* 0x0000ee0000087ab9 */ /* 0x000fc40000000a00 */
[----:B------:R-:W-:Y:S02]  /*20d0*/  UIMAD UR7, UR20, UR7, UR6 ;  /* 0x00000007140772a4 */ /* 0x000fe4000f8e0206 */
        /* <DEDUP_REMOVED lines=11> */
[----:B-1----:R-:W-:Y:S01]  /*2190*/  IMAD R0, R23, c[0x0][0x3a0], RZ ;  /* 0x0000e80017007a24 */ /* 0x002fe200078e02ff */
[----:B------:R-:W-:Y:S01]  /*21a0*/  ISETP.GE.AND P4, PT, R244, c[0x0][0x220], PT ;  /* 0x00008800f4007a0c */ /* 0x000fe20003f86270 */
[----:B------:R-:W-:Y:S01]  /*21b0*/  IMAD.MOV.U32 R2, RZ, RZ, R4 ;  /* 0x000000ffff027224 */ /* 0x000fe200078e0004 */
[----:B-----5:R-:W-:Y:S01]  /*21c0*/  ISETP.GE.AND P3, PT, R13, c[0x0][0x220], PT ;  /* 0x000088000d007a0c */ /* 0x020fe20003f66270 */
        /* <DEDUP_REMOVED lines=12> */
.L_x_907:
[----:B-1----:R-:W-:Y:S05]  /*2290*/  BSYNC B0 ;  /* 0x0000000000007941 */ /* 0x002fea0003800000 */
.L_x_906:
[----:B------:R-:W-:Y:S01]  /*22a0*/  IADD3 R0, R12, 0x20, RZ ;  /* 0x000000200c007810 */ /* 0x000fe20007ffe0ff */
[----:B------:R-:W-:Y:S03]  /*22b0*/  BSSY B0, `(.L_x_908) ;  /* 0x0000014000007945 */ /* 0x000fe60003800000 */
[----:B------:R-:W-:-:S13]  /*22c0*/  ISETP.GE.AND P4, PT, R0, UR6, PT ;  /* 0x0000000600007c0c */ /* 0x000fda000bf86270 */
[----:B------:R-:W-:Y:S05]  /*22d0*/  @P4 BRA `(.L_x_909) ;  /* 0x0000011000004947 */ /* 0x000fea0003800000 */
[----:B------:R-:W-:Y:S01]  /*22e0*/  IADD3 R0, P0, R12, 0x20, RZ ;  /* 0x000000200c007810 */ /* 0x000fe20007f1e0ff */
[----:B------:R-:W-:Y:S01]  /*22f0*/  IMAD.MOV.U32 R5, RZ, RZ, R8 ;  /* 0x000000ffff057224 */ /* 0x000fe200078e0008 */
[----:B------:R-:W-:Y:S02]  /*2300*/  ISETP.GE.AND P3, PT, R244, c[0x0][0x220], PT ;  /* 0x00008800f4007a0c */ /* 0x000fe40003f66270 */
[----:B-----5:R-:W-:Y:S01]  /*2310*/  ISETP.GE.AND P2, PT, R13, c[0x0][0x220], PT ;  /* 0x000088000d007a0c */ /* 0x020fe20003f46270 */
        /* <DEDUP_REMOVED lines=13> */
.L_x_909:
[----:B------:R-:W-:Y:S05]  /*23f0*/  BSYNC B0 ;  /* 0x0000000000007941 */ /* 0x000fea0003800000 */
.L_x_908:
        /* <DEDUP_REMOVED lines=31> */
.L_x_911:
[----:B------:R-:W-:Y:S05]  /*25f0*/  BSYNC B0 ;  /* 0x0000000000007941 */ /* 0x000fea0003800000 */
.L_x_910:
[----:B------:R-:W-:Y:S05]  /*2600*/  @P4 BRA `(.L_x_912) ;  /* 0x00009d3000004947 */ /* 0x000fea0003800000 */
[----:B------:R-:W-:Y:S01]  /*2610*/  IADD3 R0, P0, R12, 0x20, RZ ;  /* 0x000000200c007810 */ /* 0x000fe20007f1e0ff */
[----:B------:R-:W-:Y:S01]  /*2620*/  IMAD.MOV.U32 R5, RZ, RZ, R8 ;  /* 0x000000ffff057224 */ /* 0x000fe200078e0008 */
[----:B------:R-:W-:-:S02]  /*2630*/  ISETP.GE.AND P2, PT, R244, c[0x0][0x220], PT ;  /* 0x00008800f4007a0c */ /* 0x000fc40003f46270 */
[----:B-----5:R-:W-:Y:S01]  /*2640*/  ISETP.GE.AND P1, PT, R13, c[0x0][0x220], PT ;  /* 0x000088000d007a0c */ /* 0x020fe20003f26270 */
        /* <DEDUP_REMOVED lines=15> */
.L_x_903:
        /* <DEDUP_REMOVED lines=16> */
[----:B------:R-:W2:Y:S04]  /*2840*/  LDL R27, [R1+0x4] ;  /* 0x00000400011b7983 */ /* 0x000ea80000100800 */
[----:B------:R-:W3:Y:S04]  /*2850*/  LDL R26, [R1] ;  /* 0x00000000011a7983 */ /* 0x000ee80000100800 */
[----:B------:R-:W4:Y:S01]  /*2860*/  LDL R17, [R1+0x8] ;  /* 0x0000080001117983 */ /* 0x000f220000100800 */
[----:B------:R-:W-:Y:S01]  /*2870*/  MOV R3, UR24 ;  /* 0x0000001800037c02 */ /* 0x000fe20008000f00 */
[----:B------:R-:W-:Y:S01]  /*2880*/  IMAD R0, R13, c[0x0][0x370], RZ ;  /* 0x0000dc000d007a24 */ /* 0x000fe200078e02ff */
[----:B------:R-:W-:Y:S01]  /*2890*/  MOV R6, UR35 ;  /* 0x0000002300067c02 */ /* 0x000fe20008000f00 */
[----:B------:R-:W-:Y:S01]  /*28a0*/  IMAD.U32 R2, RZ, RZ, UR21 ;  /* 0x00000015ff027e24 */ /* 0x000fe2000f8e00ff */
[----:B------:R-:W-:Y:S01]  /*28b0*/  ISETP.GE.AND P4, PT, R244, c[0x0][0x220], PT ;  /* 0x00008800f4007a0c */ /* 0x000fe20003f86270 */
[----:B------:R-:W-:-:S02]  /*28c0*/  IMAD R0, R9, c[0x0][0x374], R0 ;  /* 0x0000dd0009007a24 */ /* 0x000fc400078e0200 */
[----:B------:R-:W-:-:S04]  /*28d0*/  IMAD.WIDE.U32 R2, R9, c[0x0][0x370], R2 ;  /* 0x0000dc0009027a25 */ /* 0x000fc800078e0002 */
        /* <DEDUP_REMOVED lines=13> */
[----:B------:R1:W-:Y:S01]  /*29b0*/  @!P4 LDGSTS.E.BYPASS.LTC128B.128 [R237+0x10000], [R6.64] ;  /* 0x1000000006edcfae */ /* 0x0003e2000b901d44 */
[----:B--2---:R-:W-:Y:S02]  /*29c0*/  ISETP.GE.AND P3, PT, R27, c[0x0][0x220], PT ;  /* 0x000088001b007a0c */ /* 0x004fe40003f66270 */
[----:B---3--:R-:W-:Y:S02]  /*29d0*/  ISETP.GE.AND P2, PT, R26, c[0x0][0x220], PT ;  /* 0x000088001a007a0c */ /* 0x008fe40003f46270 */
[----:B----4-:R-:W-:-:S09]  /*29e0*/  ISETP.GE.AND P1, PT, R17, c[0x0][0x220], PT ;  /* 0x0000880011007a0c */ /* 0x010fd20003f26270 */
        /* <DEDUP_REMOVED lines=16> */
.L_x_914:
[----:B------:R-:W-:Y:S05]  /*2af0*/  BSYNC B0 ;  /* 0x0000000000007941 */ /* 0x000fea0003800000 */
.L_x_913:
        /* <DEDUP_REMOVED lines=9> */
[----:B-12---:R-:W2:Y:S04]  /*2b90*/  LDL R2, [R1+0x4] ;  /* 0x0000040001027983 */ /* 0x006ea80000100800 */
[----:B------:R-:W4:Y:S04]  /*2ba0*/  LDL R0, [R1] ;  /* 0x0000000001007983 */ /* 0x000f280000100800 */
[----:B------:R-:W5:Y:S01]  /*2bb0*/  LDL R26, [R1+0x8] ;  /* 0x00000800011a7983 */ /* 0x000f620000100800 */
[----:B------:R-:W-:Y:S01]  /*2bc0*/  ISETP.GE.AND P4, PT, R244, c[0x0][0x220], PT ;  /* 0x00008800f4007a0c */ /* 0x000fe20003f86270 */
[----:B------:R-:W-:-:S12]  /*2bd0*/  IMAD.WIDE.U32 R6, R13, c[0x0][0x370], RZ ;  /* 0x0000dc000d067a25 */ /* 0x000fd800078e00ff */
[----:B------:R-:W-:Y:S01]  /*2be0*/  @!P4 IMAD.MOV.U32 R3, RZ, RZ, c[0x0][0x374] ;  /* 0x0000dd00ff03c624 */ /* 0x000fe200078e00ff */
[----:B------:R1:W-:Y:S01]  /*2bf0*/  @P4 STS.128 [R237+0x11000], RZ ;  /* 0x011000ffed004388 */ /* 0x0003e20000000c00 */
[----:B--2---:R-:W-:Y:S01]  /*2c00*/  ISETP.GE.AND P3, PT, R2, c[0x0][0x220], PT ;  /* 0x0000880002007a0c */ /* 0x004fe20003f66270 */
[----:B------:R-:W-:Y:S01]  /*2c10*/  @!P4 IMAD.MOV.U32 R2, RZ, RZ, c[0x0][0x370] ;  /* 0x0000dc00ff02c624 */ /* 0x000fe200078e00ff */
[----:B----4-:R-:W-:Y:S02]  /*2c20*/  ISETP.GE.AND P2, PT, R0, c[0x0][0x220], PT ;  /* 0x0000880000007a0c */ /* 0x010fe40003f46270 */
[----:B------:R-:W-:Y:S01]  /*2c30*/  IADD3 R0, P1, R4, R6, RZ ;  /* 0x0000000604007210 */ /* 0x000fe20007f3e0ff */
[----:B------:R-:W-:Y:S01]  /*2c40*/  IMAD R4, R13, c[0x0][0x374], RZ ;  /* 0x0000dd000d047a24 */ /* 0x000fe200078e02ff */
[----:B------:R-:W-:-:S04]  /*2c50*/  @!P4 LEA R6, P0, R2, R240, 0x6 ;  /* 0x000000f00206c211 */ /* 0x000fc800078030ff */
[----:B------:R-:W-:Y:S02]  /*2c60*/  IADD3.X R8, R8, R7, R4, P1, !PT ;  /* 0x0000000708087210 */ /* 0x000fe40000ffe404 */
        /* <DEDUP_REMOVED lines=8> */
[----:B-----5:R-:W-:Y:S01]  /*2cf0*/  ISETP.GE.AND P0, PT, R26, c[0x0][0x220], PT ;  /* 0x000088001a007a0c */ /* 0x020fe20003f06270 */
        /* <DEDUP_REMOVED lines=19> */
.L_x_916:
[----:B------:R-:W-:Y:S05]  /*2e30*/  BSYNC B0 ;  /* 0x0000000000007941 */ /* 0x000fea0003800000 */
.L_x_915:
        /* <DEDUP_REMOVED lines=23> */
.L_x_918:
[----:B-1----:R-:W4:Y:S04]  /*2fb0*/  LDL R7, [R1+0x4] ;  /* 0x0000040001077983 */ /* 0x002f280000100800 */
[----:B------:R-:W5:Y:S04]  /*2fc0*/  LDL R6, [R1] ;  /* 0x0000000001067983 */ /* 0x000f680000100800 */
[----:B--2---:R-:W2:Y:S01]  /*2fd0*/  LDL R8, [R1+0x8] ;  /* 0x0000080001087983 */ /* 0x004ea20000100800 */
[----:B------:R-:W-:Y:S01]  /*2fe0*/  IMAD.U32 R2, RZ, RZ, UR31 ;  /* 0x0000001fff027e24 */ /* 0x000fe2000f8e00ff */
[----:B------:R-:W-:Y:S01]  /*2ff0*/  ISETP.GE.AND P1, PT, R244, c[0x0][0x220], PT ;  /* 0x00008800f4007a0c */ /* 0x000fe20003f26270 */
[----:B------:R-:W-:Y:S01]  /*3000*/  IMAD.U32 R3, RZ, RZ, UR29 ;  /* 0x0000001dff037e24 */ /* 0x000fe2000f8e00ff */
[----:B------:R-:W-:Y:S01]  /*3010*/  MOV R0, 0x2 ;  /* 0x0000000200007802 */ /* 0x000fe20000000f00 */
[----:B------:R-:W-:-:S02]  /*3020*/  IMAD.U32 R4, RZ, RZ, UR35 ;  /* 0x00000023ff047e24 */ /* 0x000fc4000f8e00ff */
[----:B------:R-:W-:-:S05]  /*3030*/  IMAD.WIDE.U32 R2, R9, c[0x0][0x190], R2 ;  /* 0x0000640009027a25 */ /* 0x000fca00078e0002 */
[----:B------:R-:W-:-:S03]  /*3040*/  IADD3 R3, R18, R3, RZ ;  /* 0x0000000312037210 */ /* 0x000fc60007ffe0ff */
[----:B------:R1:W-:Y:S02]  /*3050*/  @P1 STS [R236], RZ ;  /* 0x000000ffec001388 */ /* 0x0003e40000000800 */
[----:B------:R-:W-:Y:S02]  /*3060*/  IMAD.WIDE.U32 R4, R4, c[0x0][0x1a8], R2 ;  /* 0x00006a0004047a25 */ /* 0x000fe400078e0002 */
[----:B------:R1:W-:Y:S02]  /*3070*/  @P1 STS [R236+0x4], RZ ;  /* 0x000004ffec001388 */ /* 0x0003e40000000800 */
[----:B------:R-:W-:Y:S01]  /*3080*/  IMAD.WIDE R2, R244, R0, c[0x0][0x160] ;  /* 0x00005800f4027625 */ /* 0x000fe200078e0200 */
[----:B------:R-:W-:Y:S01]  /*3090*/  IADD3 R0, R5, UR9, RZ ;  /* 0x0000000905007c10 */ /* 0x000fe2000fffe0ff */
[----:B------:R1:W-:Y:S03]  /*30a0*/  @P1 STS [R236+0x8], RZ ;  /* 0x000008ffec001388 */ /* 0x0003e60000000800 */
[C---:B------:R-:W-:Y:S01]  /*30b0*/  LEA R2, P4, R4.reuse, R2, 0x1 ;  /* 0x0000000204027211 */ /* 0x040fe200078808ff */
[----:B------:R1:W-:Y:S03]  /*30c0*/  @P1 STS [R236+0xc], RZ ;  /* 0x00000cffec001388 */ /* 0x0003e60000000800 */
[----:B------:R-:W-:-:S02]  /*30d0*/  LEA.HI.X R3, R4, R3, R0, 0x1, P4 ;  /* 0x0000000304037211 */ /* 0x000fc400020f0c00 */
[----:B----4-:R-:W-:Y:S02]  /*30e0*/  ISETP.GE.AND P3, PT, R7, c[0x0][0x220], PT ;  /* 0x0000880007007a0c */ /* 0x010fe40003f66270 */
[----:B------:R-:W-:Y:S02]  /*30f0*/  @!P1 MOV R7, R242 ;  /* 0x000000f200079202 */ /* 0x000fe40000000f00 */
[----:B-----5:R-:W-:Y:S01]  /*3100*/  ISETP.GE.AND P2, PT, R6, c[0x0][0x220], PT ;  /* 0x0000880006007a0c */ /* 0x020fe20003f46270 */
[----:B------:R-:W-:-:S05]  /*3110*/  @!P1 IMAD.MOV.U32 R6, RZ, RZ, R241 ;  /* 0x000000ffff069224 */ /* 0x000fca00078e00f1 */
[----:B------:R-:W-:Y:S01]  /*3120*/  @!PT LDS RZ, [RZ] ;  /* 0x00000000fffff984 */ /* 0x000fe20000000800 */
[----:B------:R-:W-:Y:S01]  /*3130*/  @!PT LDS RZ, [RZ] ;  /* 0x00000000fffff984 */ /* 0x000fe20000000800 */
[----:B------:R-:W-:Y:S01]  /*3140*/  @!PT LDS RZ, [RZ] ;  /* 0x00000000fffff984 */ /* 0x000fe20000000800 */
[----:B------:R1:W-:Y:S01]  /*3150*/  @!P1 LDGSTS.E.BYPASS.LTC128B.128 [R236], [R6.64] ;  /* 0x0000000006ec9fae */ /* 0x0003e2000b901d44 */
[----:B--2---:R-:W-:-:S03]  /*3160*/  ISETP.GE.AND P1, PT, R8, c[0x0][0x220], PT ;  /* 0x0000880008007a0c */ /* 0x004fc60003f26270 */
        /* <DEDUP_REMOVED lines=25> */
.L_x_919:
[----:B------:R-:W-:Y:S05]  /*3300*/  BSYNC B0 ;  /* 0x0000000000007941 */ /* 0x000fea0003800000 */
.L_x_917:
[----:B------:R-:W-:Y:S01]  /*3310*/  BSSY B0, `(.L_x_920) ;  /* 0x0000049000007945 */ /* 0x000fe20003800000 */
[----:B-1----:R-:W-:-:S02]  /*3320*/  IMAD R4, R13, c[0x0][0x194], RZ ;  /* 0x000065000d047a24 */ /* 0x002fc400078e02ff */
        /* <DEDUP_REMOVED lines=19> */
.L_x_921:
[----:B------:R-:W5:Y:S04]  /*3460*/  LDL R0, [R1] ;  /* 0x0000000001007983 */ /* 0x000f680000100800 */
[----:B--2---:R-:W2:Y:S04]  /*3470*/  LDL R2, [R1+0x4] ;  /* 0x0000040001027983 */ /* 0x004ea80000100800 */
[----:B---3--:R-:W3:Y:S01]  /*3480*/  LDL R13, [R1+0x8] ;  /* 0x00000800010d7983 */ /* 0x008ee20000100800 */
[----:B------:R-:W-:-:S13]  /*3490*/  ISETP.GE.AND P4, PT, R244, c[0x0][0x220], PT ;  /* 0x00008800f4007a0c */ /* 0x000fda0003f86270 */
[----:B------:R-:W-:Y:S01]  /*34a0*/  @!P4 IMAD.MOV.U32 R3, RZ, RZ, c[0x0][0x194] ;  /* 0x00006500ff03c624 */ /* 0x000fe200078e00ff */
[----:B------:R1:W-:Y:S04]  /*34b0*/  @P4 STS [R236+0x1000], RZ ;  /* 0x001000ffec004388 */ /* 0x0003e80000000800 */
[----:B------:R1:W-:Y:S04]  /*34c0*/  @P4 STS [R236+0x1004], RZ ;  /* 0x001004ffec004388 */ /* 0x0003e80000000800 */
[----:B------:R1:W-:Y:S04]  /*34d0*/  @P4 STS [R236+0x1008], RZ ;  /* 0x001008ffec004388 */ /* 0x0003e80000000800 */
[----:B------:R1:W-:Y:S01]  /*34e0*/  @P4 STS [R236+0x100c], RZ ;  /* 0x00100cffec004388 */ /* 0x0003e20000000800 */
[----:B-----5:R-:W-:-:S02]  /*34f0*/  ISETP.GE.AND P2, PT, R0, c[0x0][0x220], PT ;  /* 0x0000880000007a0c */ /* 0x020fc40003f46270 */
[----:B--2---:R-:W-:Y:S01]  /*3500*/  ISETP.GE.AND P3, PT, R2, c[0x0][0x220], PT ;  /* 0x0000880002007a0c */ /* 0x004fe20003f66270 */
[----:B------:R-:W-:Y:S01]  /*3510*/  @!P4 IMAD.MOV.U32 R2, RZ, RZ, c[0x0][0x190] ;  /* 0x00006400ff02c624 */ /* 0x000fe200078e00ff */
[----:B------:R-:W-:-:S04]  /*3520*/  IADD3 R0, P5, R10, R8, RZ ;  /* 0x000000080a007210 */ /* 0x000fc80007fbe0ff */
[C---:B------:R-:W-:Y:S02]  /*3530*/  @!P4 LEA R6, P1, R2.reuse, R241, 0x6 ;  /* 0x000000f10206c211 */ /* 0x040fe400078230ff */
        /* <DEDUP_REMOVED lines=8> */
[----:B------:R-:W-:-:S02]  /*35c0*/  @!P2 LEA.HI.X R3, R0, c[0x0][0x164], R8, 0x1, P1 ;  /* 0x000059000003aa11 */ /* 0x000fc400008f0c08 */
[----:B---3--:R-:W-:Y:S02]  /*35d0*/  ISETP.GE.AND P1, PT, R13, c[0x0][0x220], PT ;  /* 0x000088000d007a0c */ /* 0x008fe40003f26270 */
[----:B------:R-:W-:Y:S01]  /*35e0*/  @!P3 LEA.HI.X R5, R0, c[0x0][0x164], R8, 0x1, P5 ;  /* 0x000059000005ba11 */ /* 0x000fe200028f0c08 */
        /* <DEDUP_REMOVED lines=21> */
[----:B-1----:R-:W-:-:S04]  /*3740*/  LEA R2, P1, R0, c[0x0][0x160], 0x1 ;  /* 0x0000580000027a11 */ /* 0x002fc800078208ff */
[----:B------:R-:W-:-:S05]  /*3750*/  LEA.HI.X R3, R0, c[0x0][0x164], R8, 0x1, P1 ;  /* 0x0000590000037a11 */ /* 0x000fca00008f0c08 */
[----:B------:R-:W-:Y:S01]  /*3760*/  @!PT LDS RZ, [RZ] ;  /* 0x00000000fffff984 */ /* 0x000fe20000000800 */
[----:B------:R-:W-:Y:S01]  /*3770*/  @!PT LDS RZ, [RZ] ;  /* 0x00000000fffff984 */ /* 0x000fe20000000800 */
[----:B------:R-:W-:Y:S01]  /*3780*/  @!PT LDS RZ, [RZ] ;  /* 0x00000000fffff984 */ /* 0x000fe20000000800 */
[----:B------:R1:W-:Y:S04]  /*3790*/  LDGSTS.E.BYPASS.LTC128B.128 [R236+0x7000], [R2.64+0x180] ;  /* 0x0700018002ec7fae */ /* 0x0003e8000b901d44 */
.L_x_922:
[----:B------:R-:W-:Y:S05]  /*37a0*/  BSYNC B0 ;  /* 0x0000000000007941 */ /* 0x000fea0003800000 */
.L_x_920:
[C---:B------:R-:W-:Y:S01]  /*37b0*/  IADD3 R0, R246.reuse, 0x8, RZ ;  /* 0x00000008f6007810 */ /* 0x040fe20007ffe0ff */
[----:B------:R-:W-:Y:S01]  /*37c0*/  USHF.R.S32.HI UR8, URZ, 0x1f, UR20 ;  /* 0x0000001f3f087899 */ /* 0x000fe20008011414 */
[----:B------:R-:W-:Y:S01]  /*37d0*/  ISETP.GE.AND P2, PT, R246, UR6, PT ;  /* 0x00000006f6007c0c */ /* 0x000fe2000bf46270 */
[----:B-12---:R-:W-:Y:S01]  /*37e0*/  IMAD.MOV.U32 R2, RZ, RZ, 0x4 ;  /* 0x00000004ff027424 */ /* 0x006fe200078e00ff */
[----:B------:R-:W-:Y:S01]  /*37f0*/  ISETP.GE.AND P1, PT, R0, UR6, PT ;  /* 0x0000000600007c0c */ /* 0x000fe2000bf26270 */
[----:B------:R-:W-:Y:S01]  /*3800*/  UIADD3 UR6, -UR20, UR18, URZ ;  /* 0x0000001214067290 */ /* 0x000fe2000fffe13f */
[----:B------:R-:W-:Y:S01]  /*3810*/  MOV R251, 0x7f800000 ;  /* 0x7f80000000fb7802 */ /* 0x000fe20000000f00 */
[----:B------:R-:W-:Y:S01]  /*3820*/  ULDC.64 UR10, c[0x0][0x198] ;  /* 0x00006600000a7ab9 */ /* 0x000fe20000000a00 */
[----:B------:R-:W-:Y:S01]  /*3830*/  IMAD.MOV.U32 R252, RZ, RZ, 0x7f800000 ;  /* 0x7f800000fffc7424 */ /* 0x000fe200078e00ff */
[----:B------:R-:W-:Y:S01]  /*3840*/  UIMAD UR9, UR8, UR10, URZ ;  /* 0x0000000a080972a4 */ /* 0x000fe2000f8e023f */
[----:B------:R-:W-:Y:S01]  /*3850*/  IMAD.WIDE R2, R246, R2, UR14 ;  /* 0x0000000ef6027e25 */ /* 0x000fe2000f8e0202 */
[----:B------:R-:W-:-:S02]  /*3860*/  ISETP.GE.AND P6, PT, R12, UR6, PT ;  /* 0x000000060c007c0c */ /* 0x000fc4000bfc6270 */
[----:B------:R-:W-:Y:S01]  /*3870*/  MOV R16, UR20 ;  /* 0x0000001400107c02 */ /* 0x000fe20008000f00 */
[----:B------:R-:W-:Y:S01]  /*3880*/  UIMAD UR9, UR20, UR11, UR9 ;  /* 0x0000000b140972a4 */ /* 0x000fe2000f8e0209 */
[----:B------:R1:W5:Y:S04]  /*3890*/  @!P2 LDG.E R251, [R2.64] ;  /* 0x0000000402fba981 */ /* 0x000368000c1e1900 */
[----:B------:R1:W5:Y:S01]  /*38a0*/  @!P1 LDG.E R252, [R2.64+0x20] ;  /* 0x0000200402fc9981 */ /* 0x000362000c1e1900 */
[----:B------:R-:W-:-:S04]  /*38b0*/  IMAD.U32 R0, RZ, RZ, UR9 ;  /* 0x00000009ff007e24 */ /* 0x000fc8000f8e00ff */
[----:B------:R2:W-:Y:S04]  /*38c0*/  @P6 STS.128 [R237+0x18000], RZ ;  /* 0x018000ffed006388 */ /* 0x0005e80000000c00 */
[----:B------:R2:W-:Y:S04]  /*38d0*/  @P6 STS.128 [R237+0x1a000], RZ ;  /* 0x01a000ffed006388 */ /* 0x0005e80000000c00 */
[----:B------:R2:W-:Y:S04]  /*38e0*/  @P6 STS.128 [R237+0x1c000], RZ ;  /* 0x01c000ffed006388 */ /* 0x0005e80000000c00 */
[----:B------:R2:W-:Y:S01]  /*38f0*/  @P6 STS.128 [R237+0x1e000], RZ ;  /* 0x01e000ffed006388 */ /* 0x0005e20000000c00 */
[----:B-1----:R-:W-:-:S05]  /*3900*/  IMAD.WIDE.U32 R2, R16, c[0x0][0x198], R244 ;  /* 0x0000660010027a25 */ /* 0x002fca00078e00f4 */
[----:B------:R-:W-:-:S04]  /*3910*/  IADD3 R2, P1, R2, UR26, RZ ;  /* 0x0000001a02027c10 */ /* 0x000fc8000ff3e0ff */
[----:B------:R-:W-:Y:S01]  /*3920*/  IADD3.X R3, R3, UR28, R0, P1, !PT ;  /* 0x0000001c03037c10 */ /* 0x000fe20008ffe400 */
[----:B------:R-:W-:Y:S01]  /*3930*/  IMAD R0, R22, c[0x0][0x1b0], RZ ;  /* 0x00006c0016007a24 */ /* 0x000fe200078e02ff */
[----:B------:R-:W-:Y:S03]  /*3940*/  BSSY B0, `(.L_x_923) ;  /* 0x0000035000007945 */ /* 0x000fe60003800000 */
[C---:B------:R-:W-:Y:S02]  /*3950*/  IMAD R13, R14.reuse, c[0x0][0x1b4], R0 ;  /* 0x00006d000e0d7a24 */ /* 0x040fe400078e0200 */
[----:B------:R-:W-:-:S05]  /*3960*/  IMAD.WIDE.U32 R8, R14, c[0x0][0x1b0], R2 ;  /* 0x00006c000e087a25 */ /* 0x000fca00078e0002 */
[----:B------:R-:W-:Y:S01]  /*3970*/  IADD3 R15, R9, R13, RZ ;  /* 0x0000000d090f7210 */ /* 0x000fe20007ffe0ff */
[----:B------:R-:W-:Y:S05]  /*3980*/  @P6 BRA `(.L_x_924) ;  /* 0x0000030000006947 */ /* 0x000fea0003800000 */
[----:B--2---:R-:W2:Y:S04]  /*3990*/  LDL R27, [R1+0x4] ;  /* 0x00000400011b7983 */ /* 0x004ea80000100800 */
[----:B---3--:R-:W3:Y:S04]  /*39a0*/  LDL R26, [R1] ;  /* 0x00000000011a7983 */ /* 0x008ee80000100800 */
[----:B----4-:R-:W4:Y:S01]  /*39b0*/  LDL R18, [R1+0x8] ;  /* 0x0000080001127983 */ /* 0x010f220000100800 */
[----:B------:R-:W-:Y:S01]  /*39c0*/  ISETP.GE.AND P4, PT, R244, c[0x0][0x220], PT ;  /* 0x00008800f4007a0c */ /* 0x000fe20003f86270 */
[----:B------:R-:W-:-:S02]  /*39d0*/  IMAD.U32 R2, RZ, RZ, UR26 ;  /* 0x0000001aff027e24 */ /* 0x000fc4000f8e00ff */
[----:B------:R-:W-:Y:S02]  /*39e0*/  IMAD.U32 R3, RZ, RZ, UR28 ;  /* 0x0000001cff037e24 */ /* 0x000fe4000f8e00ff */
        /* <DEDUP_REMOVED lines=16> */
[----:B------:R-:W-:Y:S02]  /*3af0*/  IADD3 R0, R13, R5, RZ ;  /* 0x000000050d007210 */ /* 0x000fe40007ffe0ff */
[C---:B------:R-:W-:Y:S01]  /*3b00*/  LEA R2, P5, R4.reuse, R2, 0x1 ;  /* 0x0000000204027211 */ /* 0x040fe200078a08ff */
[----:B------:R-:W-:Y:S01]  /*3b10*/  @!PT LDS RZ, [RZ] ;  /* 0x00000000fffff984 */ /* 0x000fe20000000800 */
[----:B------:R-:W-:Y:S01]  /*3b20*/  @!PT LDS RZ, [RZ] ;  /* 0x00000000fffff984 */ /* 0x000fe20000000800 */
[----:B------:R-:W-:Y:S01]  /*3b30*/  @!PT LDS RZ, [RZ] ;  /* 0x00000000fffff984 */ /* 0x000fe20000000800 */
[----:B------:R1:W-:Y:S03]  /*3b40*/  @!P4 LDGSTS.E.BYPASS.LTC128B.128 [R237+0x18000], [R10.64] ;  /* 0x180000000aedcfae */ /* 0x0003e6000b901d44 */
[----:B------:R-:W-:Y:S02]  /*3b50*/  LEA.HI.X R3, R4, R3, R0, 0x1, P5 ;  /* 0x0000000304037211 */ /* 0x000fe400028f0c00 */
[----:B--2---:R-:W-:-:S02]  /*3b60*/  ISETP.GE.AND P3, PT, R27, c[0x0][0x220], PT ;  /* 0x000088001b007a0c */ /* 0x004fc40003f66270 */
        /* <DEDUP_REMOVED lines=18> */
.L_x_924:
[----:B--2---:R-:W-:Y:S05]  /*3c90*/  BSYNC B0 ;  /* 0x0000000000007941 */ /* 0x004fea0003800000 */
.L_x_923:
[----:B------:R-:W-:Y:S01]  /*3ca0*/  ISETP.GE.AND P5, PT, R17, UR6, PT ;  /* 0x0000000611007c0c */ /* 0x000fe2000bfa6270 */
[----:B------:R-:W-:-:S12]  /*3cb0*/  BSSY B0, `(.L_x_925) ;  /* 0x0000039000007945 */ /* 0x000fd80003800000 */
[----:B------:R2:W-:Y:S04]  /*3cc0*/  @P5 STS.128 [R237+0x19000], RZ ;  /* 0x019000ffed005388 */ /* 0x0005e80000000c00 */
[----:B------:R2:W-:Y:S04]  /*3cd0*/  @P5 STS.128 [R237+0x1b000], RZ ;  /* 0x01b000ffed005388 */ /* 0x0005e80000000c00 */
[----:B------:R2:W-:Y:S04]  /*3ce0*/  @P5 STS.128 [R237+0x1d000], RZ ;  /* 0x01d000ffed005388 */ /* 0x0005e80000000c00 */
[----:B------:R2:W-:Y:S01]  /*3cf0*/  @P5 STS.128 [R237+0x1f000], RZ ;  /* 0x01f000ffed005388 */ /* 0x0005e20000000c00 */
[----:B------:R-:W-:Y:S05]  /*3d00*/  @P5 BRA `(.L_x_926) ;  /* 0x0000033000005947 */ /* 0x000fea0003800000 */
[----:B--2---:R-:W2:Y:S04]  /*3d10*/  LDL R18, [R1+0x4] ;  /* 0x0000040001127983 */ /* 0x004ea80000100800 */
[----:B-1-3--:R-:W3:Y:S04]  /*3d20*/  LDL R11, [R1] ;  /* 0x00000000010b7983 */ /* 0x00aee80000100800 */
[----:B----4-:R-:W4:Y:S01]  /*3d30*/  LDL R10, [R1+0x8] ;  /* 0x00000800010a7983 */ /* 0x010f220000100800 */
[----:B------:R-:W-:Y:S01]  /*3d40*/  IADD3 R0, P1, R19, 0x20, RZ ;  /* 0x0000002013007810 */ /* 0x000fe20007f3e0ff */
[----:B------:R-:W-:Y:S01]  /*3d50*/  IMAD.U32 R3, RZ, RZ, UR28 ;  /* 0x0000001cff037e24 */ /* 0x000fe2000f8e00ff */
[----:B------:R-:W-:Y:S01]  /*3d60*/  MOV R2, UR26 ;  /* 0x0000001a00027c02 */ /* 0x000fe20008000f00 */
[----:B------:R-:W-:Y:S01]  /*3d70*/  IMAD.MOV.U32 R9, RZ, RZ, R15 ;  /* 0x000000ffff097224 */ /* 0x000fe200078e000f */
[----:B------:R-:W-:Y:S01]  /*3d80*/  ISETP.GE.AND P4, PT, R244, c[0x0][0x220], PT ;  /* 0x00008800f4007a0c */ /* 0x000fe20003f86270 */
[----:B------:R-:W-:Y:S01]  /*3d90*/  IMAD.X R4, RZ, RZ, R20, P1 ;  /* 0x000000ffff047224 */ /* 0x000fe200008e0614 */
[----:B------:R-:W-:Y:S01]  /*3da0*/  MOV R7, 0x2 ;  /* 0x0000000200077802 */ /* 0x000fe20000000f00 */
[----:B------:R-:W-:-:S04]  /*3db0*/  IMAD.WIDE.U32 R2, R0, c[0x0][0x198], R2 ;  /* 0x0000660000027a25 */ /* 0x000fc800078e0002 */
        /* <DEDUP_REMOVED lines=15> */
[----:B------:R-:W-:-:S04]  /*3eb0*/  LEA.HI.X R3, R4, R3, R5, 0x1, P2 ;  /* 0x0000000304037211 */ /* 0x000fc800010f0c05 */
[----:B------:R-:W-:-:S05]  /*3ec0*/  @!P4 LEA.HI.X R7, R8, c[0x0][0x16c], R0, 0x1, P1 ;  /* 0x00005b000807ca11 */ /* 0x000fca00008f0c00 */
        /* <DEDUP_REMOVED lines=23> */
.L_x_926:
[----:B------:R-:W-:Y:S05]  /*4040*/  BSYNC B0 ;  /* 0x0000000000007941 */ /* 0x000fea0003800000 */
.L_x_925:
        /* <DEDUP_REMOVED lines=17> */
[----:B------:R-:W2:Y:S04]  /*4160*/  LDL R26, [R1+0x4] ;  /* 0x00000400011a7983 */ /* 0x000ea80000100800 */
        /* <DEDUP_REMOVED lines=47> */
.L_x_928:
[----:B------:R-:W-:Y:S05]  /*4460*/  BSYNC B0 ;  /* 0x0000000000007941 */ /* 0x000fea0003800000 */
.L_x_927:
[----:B------:R1:W-:Y:S01]  /*4470*/  @P5 STS.128 [R237+0x21000], RZ ;  /* 0x021000ffed005388 */ /* 0x0003e20000000c00 */
[----:B------:R-:W-:Y:S03]  /*4480*/  BSSY B0, `(.L_x_929) ;  /* 0x0000037000007945 */ /* 0x000fe60003800000 */
[----:B------:R1:W-:Y:S04]  /*4490*/  @P5 STS.128 [R237+0x23000], RZ ;  /* 0x023000ffed005388 */ /* 0x0003e80000000c00 */
[----:B------:R1:W-:Y:S04]  /*44a0*/  @P5 STS.128 [R237+0x25000], RZ ;  /* 0x025000ffed005388 */ /* 0x0003e80000000c00 */
[----:B------:R1:W-:Y:S01]  /*44b0*/  @P5 STS.128 [R237+0x27000], RZ ;  /* 0x027000ffed005388 */ /* 0x0003e20000000c00 */
[----:B------:R-:W-:Y:S05]  /*44c0*/  @P5 BRA `(.L_x_930) ;  /* 0x0000032000005947 */ /* 0x000fea0003800000 */
[----:B-12---:R-:W2:Y:S04]  /*44d0*/  LDL R11, [R1+0x4] ;  /* 0x00000400010b7983 */ /* 0x006ea80000100800 */
[----:B---3--:R-:W3:Y:S04]  /*44e0*/  LDL R7, [R1] ;  /* 0x0000000001077983 */ /* 0x008ee80000100800 */
[----:B----4-:R-:W4:Y:S01]  /*44f0*/  LDL R10, [R1+0x8] ;  /* 0x00000800010a7983 */ /* 0x010f220000100800 */
[----:B------:R-:W-:Y:S01]  /*4500*/  IADD3 R0, P1, R19, 0x20, RZ ;  /* 0x0000002013007810 */ /* 0x000fe20007f3e0ff */
[----:B------:R-:W-:Y:S01]  /*4510*/  IMAD.U32 R3, RZ, RZ, UR27 ;  /* 0x0000001bff037e24 */ /* 0x000fe2000f8e00ff */
        /* <DEDUP_REMOVED lines=8> */
[----:B------:R-:W-:-:S04]  /*45a0*/  IMAD.WIDE.U32 R2, R0, c[0x0][0x1a0], R2 ;  /* 0x0000680000027a25 */ /* 0x000fc800078e0002 */
[----:B------:R-:W-:Y:S02]  /*45b0*/  IMAD R0, R0, c[0x0][0x1a4], R5 ;  /* 0x0000690000007a24 */ /* 0x000fe400078e0205 */
        /* <DEDUP_REMOVED lines=10> */
[----:B------:R-:W-:-:S04]  /*4660*/  LEA R2, P5, R4, R2, 0x1 ;  /* 0x0000000204027211 */ /* 0x000fc800078a08ff */
[----:B------:R-:W-:Y:S02]  /*4670*/  LEA.HI.X R3, R4, R3, R5, 0x1, P5 ;  /* 0x0000000304037211 */ /* 0x000fe400028f0c05 */
[----:B--2---:R-:W-:Y:S02]  /*4680*/  ISETP.GE.AND P3, PT, R11, c[0x0][0x220], PT ;  /* 0x000088000b007a0c */ /* 0x004fe40003f66270 */
[----:B---3--:R-:W-:Y:S02]  /*4690*/  ISETP.GE.AND P2, PT, R7, c[0x0][0x220], PT ;  /* 0x0000880007007a0c */ /* 0x008fe40003f46270 */
[----:B------:R-:W-:Y:S02]  /*46a0*/  @!P4 LEA.HI.X R7, R8, c[0x0][0x174], R0, 0x1, P6 ;  /* 0x00005d000807ca11 */ /* 0x000fe400030f0c00 */
[----:B----4-:R-:W-:-:S03]  /*46b0*/  ISETP.GE.AND P1, PT, R10, c[0x0][0x220], PT ;  /* 0x000088000a007a0c */ /* 0x010fc60003f26270 */
        /* <DEDUP_REMOVED lines=19> */
.L_x_930:
[----:B------:R-:W-:Y:S05]  /*47f0*/  BSYNC B0 ;  /* 0x0000000000007941 */ /* 0x000fea0003800000 */
.L_x_929:
[----:B------:R-:W-:Y:S01]  /*4800*/  ULDC.64 UR10, c[0x0][0x318] ;  /* 0x0000c600000a7ab9 */ /* 0x000fe20000000a00 */
[----:B------:R-:W-:Y:S01]  /*4810*/  IMAD.MOV.U32 R8, RZ, RZ, c[0x0][0x308] ;  /* 0x0000c200ff087624 */ /* 0x000fe200078e00ff */
[----:B------:R-:W-:Y:S01]  /*4820*/  UISETP.NE.U32.AND UP1, UPT, URZ, UR10, UPT ;  /* 0x0000000a3f00728c */ /* 0x000fe2000bf25070 */
[----:B------:R-:W-:Y:S01]  /*4830*/  MOV R9, c[0x0][0x30c] ;  /* 0x0000c30000097a02 */ /* 0x000fe20000000f00 */
[----:B------:R-:W-:Y:S01]  /*4840*/  ULDC.64 UR20, c[0x0][0x320] ;  /* 0x0000c80000147ab9 */ /* 0x000fe20000000a00 */
[----:B-1----:R-:W1:Y:S01]  /*4850*/  S2R R6, SR_TID.X ;  /* 0x0000000000067919 */ /* 0x002e620000002100 */
[----:B------:R-:W-:Y:S01]  /*4860*/  UISETP.NE.AND.EX UP1, UPT, URZ, UR11, UPT, UP1 ;  /* 0x0000000b3f00728c */ /* 0x000fe2000bf25310 */
[----:B------:R-:W-:Y:S01]  /*4870*/  LEA.HI R0, R24, R25, RZ, 0x7 ;  /* 0x0000001918007211 */ /* 0x000fe200078f38ff */
[----:B------:R-:W-:Y:S01]  /*4880*/  IMAD.U32 R4, RZ, RZ, UR23 ;  /* 0x00000017ff047e24 */ /* 0x000fe2000f8e00ff */
[----:B------:R-:W0:Y:S03]  /*4890*/  LDGDEPBAR ;  /* 0x00000000000079af */ /* 0x000e260000000000 */
[----:B------:R-:W-:-:S05]  /*48a0*/  PLOP3.LUT P1, PT, PT, PT, UP1, 0x80, 0x0 ;  /* 0x000000000000781c */ /* 0x000fca0003f2f018 */
[----:B------:R-:W-:Y:S02]  /*48b0*/  @UP1 UMOV UR8, UR35 ;  /* 0x0000002300081c82 */ /* 0x000fe40008000000 */
[----:B------:R-:W-:Y:S02]  /*48c0*/  @UP1 UMOV UR9, UR59 ;  /* 0x0000003b00091c82 */ /* 0x000fe40008000000 */
[----:B------:R-:W-:Y:S02]  /*48d0*/  @UP1 UIMAD.WIDE.U32 UR8, UR33, UR20, UR8 ;  /* 0x00000014210812a5 */ /* 0x000fe4000f8e0008 */
[----:B------:R-:W-:Y:S02]  /*48e0*/  @UP1 UIMAD UR20, UR38, UR20, URZ ;  /* 0x00000014261412a4 */ /* 0x000fe4000f8e023f */
[----:B------:R-:W-:Y:S02]  /*48f0*/  @UP1 ULEA UR10, UP0, UR8, UR10, 0x2 ;  /* 0x0000000a080a1291 */ /* 0x000fe4000f80103f */
[----:B------:R-:W-:-:S04]  /*4900*/  @UP1 UIMAD UR21, UR33, UR21, UR20 ;  /* 0x00000015211512a4 */ /* 0x000fc8000f8e0214 */
[----:B------:R-:W-:Y:S01]  /*4910*/  @UP1 UIADD3 UR21, UR9, UR21, URZ ;  /* 0x0000001509151290 */ /* 0x000fe2000fffe03f */
[----:B--2---:R-:W-:-:S03]  /*4920*/  IMAD.U32 R2, RZ, RZ, UR10 ;  /* 0x0000000aff027e24 */ /* 0x004fc6000f8e00ff */
[----:B------:R-:W-:-:S06]  /*4930*/  @UP1 ULEA.HI.X UR11, UR8, UR11, UR21, 0x2, UP0 ;  /* 0x0000000b080b1291 */ /* 0x000fcc00080f1415 */
[----:B------:R-:W-:-:S05]  /*4940*/  IMAD.U32 R3, RZ, RZ, UR11 ;  /* 0x0000000bff037e24 */ /* 0x000fca000f8e00ff */
[----:B---3--:R2:W3:Y:S04]  /*4950*/  @P1 LDG.E R5, [R2.64] ;  /* 0x0000000402051981 */ /* 0x0084e8000c1e1900 */
[----:B--2-4-:R2:W4:Y:S04]  /*4960*/  LDG.E.64 R2, [R8.64+0x8] ;  /* 0x0000080408027981 */ /* 0x014528000c1e1b00 */
[----:B--2---:R-:W2:Y:S01]  /*4970*/  LDG.E.64 R8, [R8.64] ;  /* 0x0000000408087981 */ /* 0x004ea2000c1e1b00 */
[----:B------:R-:W3:Y:S01]  /*4980*/  @P1 MUFU.RCP R10, c[0x0][0x238] ;  /* 0x00008e00000a1b08 */ /* 0x000ee20000001000 */
[----:B------:R-:W-:Y:S01]  /*4990*/  SHF.R.S32.HI R0, RZ, 0x7, R0 ;  /* 0x00000007ff007819 */ /* 0x000fe20000011400 */
[----:B-1----:R-:W-:Y:S01]  /*49a0*/  IMAD.SHL.U32 R6, R6, 0x2, RZ ;  /* 0x0000000206067824 */ /* 0x002fe200078e00ff */
[----:B------:R-:W-:Y:S01]  /*49b0*/  MOV R238, R236 ;  /* 0x000000ec00ee7202 */ /* 0x000fe20000000f00 */
        /* <DEDUP_REMOVED lines=8> */
[----:B------:R-:W-:Y:S01]  /*4a40*/  CS2R R186, SRZ ;  /* 0x0000000000ba7805 */ /* 0x000fe2000001ff00 */
[----:B------:R-:W-:Y:S01]  /*4a50*/  MOV R6, UR23 ;  /* 0x0000001700067c02 */ /* 0x000fe20008000f00 */
[----:B------:R-:W-:Y:S01]  /*4a60*/  CS2R R184, SRZ ;  /* 0x0000000000b87805 */ /* 0x000fe2000001ff00 */
        /* <DEDUP_REMOVED lines=64> */
[----:B------:R1:W3:Y:S01]  /*4e70*/  @P1 R2UR UR8, R0 ;  /* 0x00000000000813c2 */ /* 0x0002e200000e0000 */
[----:B----4-:R-:W-:Y:S02]  /*4e80*/  IADD3 R5, P3, P2, R2, UR41, R21 ;  /* 0x0000002902057c10 */ /* 0x010fe4000fa7e015 */
[----:B------:R-:W-:Y:S01]  /*4e90*/  IADD3 R2, R230, 0x4000, RZ ;  /* 0x00004000e6027810 */ /* 0x000fe20007ffe0ff */
[----:B------:R-:W-:Y:S01]  /*4ea0*/  CS2R R20, SRZ ;  /* 0x0000000000147805 */ /* 0x000fe2000001ff00 */
[----:B-1----:R-:W-:Y:S01]  /*4eb0*/  IADD3.X R0, R3, UR49, R4, P3, P2 ;  /* 0x0000003103007c10 */ /* 0x002fe20009fe4404 */
[----:B------:R-:W-:Y:S01]  /*4ec0*/  IMAD.WIDE.U32 R4, R5, -0x2daee0ad, RZ ;  /* 0xd2511f5305047825 */ /* 0x000fe200078e00ff */
[----:B------:R-:W-:Y:S01]  /*4ed0*/  SEL R2, R2, R230, !P0 ;  /* 0x000000e602027207 */ /* 0x000fe20004000000 */
[----:B---3--:R-:W-:Y:S02]  /*4ee0*/  @UP1 UMOV UR6, UR8 ;  /* 0x0000000800061c82 */ /* 0x008fe40008000000 */
[----:B------:R1:W-:Y:S02]  /*4ef0*/  STL [R1+0x94], R0 ;  /* 0x0000940001007387 */ /* 0x0003e40000100800 */
[----:B------:R-:W-:-:S02]  /*4f00*/  IMAD.SHL.U32 R220, R2, 0x2, RZ ;  /* 0x0000000202dc7824 */ /* 0x000fc400078e00ff */
[----:B------:R-:W3:Y:S01]  /*4f10*/  I2F R2, R12 ;  /* 0x0000000c00027306 */ /* 0x000ee20000201400 */
[----:B--2---:R-:W2:Y:S08]  /*4f20*/  R2UR UR12, R9 ;  /* 0x00000000090c73c2 */ /* 0x004eb000000e0000 */
[----:B------:R4:W4:Y:S01]  /*4f30*/  R2UR UR11, R8 ;  /* 0x00000000080b73c2 */ /* 0x00092200000e0000 */
[----:B-1----:R-:W-:-:S04]  /*4f40*/  IADD3 R0, R231, 0x4000, RZ ;  /* 0x00004000e7007810 */ /* 0x002fc80007ffe0ff */
[----:B------:R-:W-:-:S05]  /*4f50*/  SEL R0, R0, R231, !P0 ;  /* 0x000000e700007207 */ /* 0x000fca0004000000 */
[----:B------:R-:W-:Y:S01]  /*4f60*/  IMAD.SHL.U32 R225, R0, 0x2, RZ ;  /* 0x0000000200e17824 */ /* 0x000fe200078e00ff */
[----:B------:R-:W-:-:S05]  /*4f70*/  IADD3 R0, R12, 0x19, RZ ;  /* 0x000000190c007810 */ /* 0x000fca0007ffe0ff */
[----:B------:R-:W-:Y:S01]  /*4f80*/  STL [R1+0x4c], R0 ;  /* 0x00004c0001007387 */ /* 0x000fe20000100800 */
[----:B--2---:R-:W-:-:S03]  /*4f90*/  LOP3.LUT R11, R11, UR12, RZ, 0x3c, !PT ;  /* 0x0000000c0b0b7c12 */ /* 0x004fc6000f8e3cff */
[----:B---3--:R1:W-:Y:S01]  /*4fa0*/  STL [R1+0x6c], R2 ;  /* 0x00006c0201007387 */ /* 0x0083e20000100800 */
[----:B------:R-:W-:Y:S01]  /*4fb0*/  LOP3.LUT R11, R11, R5, RZ, 0x3c, !PT ;  /* 0x000000050b0b7212 */ /* 0x000fe200078e3cff */
[----:B-1----:R1:W2:Y:S02]  /*4fc0*/  I2F R2, R0 ;  /* 0x0000000000027306 */ /* 0x0022a40000201400 */
[----:B-1----:R-:W-:-:S05]  /*4fd0*/  IADD3 R0, R12, 0x18, RZ ;  /* 0x000000180c007810 */ /* 0x002fca0007ffe0ff */
[----:B------:R-:W-:Y:S04]  /*4fe0*/  STL [R1+0x48], R0 ;  /* 0x0000480001007387 */ /* 0x000fe80000100800 */
[----:B--2---:R1:W-:Y:S02]  /*4ff0*/  STL [R1+0x88], R2 ;  /* 0x0000880201007387 */ /* 0x0043e40000100800 */
        /* <DEDUP_REMOVED lines=9> */
[----:B-1----:R-:W-:-:S06]  /*5090*/  IADD3 R0, R12, 0x9, RZ ;  /* 0x000000090c007810 */ /* 0x002fcc0007ffe0ff */
[----:B------:R-:W1:Y:S01]  /*50a0*/  I2F R3, R0 ;  /* 0x0000000000037306 */ /* 0x000e620000201400 */
[----:B------:R3:W-:Y:S04]  /*50b0*/  STL [R1+0x18], R0 ;  /* 0x0000180001007387 */ /* 0x0007e80000100800 */
[----:B--2---:R2:W-:Y:S04]  /*50c0*/  STL [R1+0x7c], R2 ;  /* 0x00007c0201007387 */ /* 0x0045e80000100800 */
[----:B-1----:R1:W-:Y:S01]  /*50d0*/  STL [R1+0x78], R3 ;  /* 0x0000780301007387 */ /* 0x0023e20000100800 */
[----:B---3--:R-:W-:-:S02]  /*50e0*/  MOV R0, c[0x0][0x22c] ;  /* 0x00008b0000007a02 */ /* 0x008fc40000000f00 */
[----:B--2---:R-:W-:-:S03]  /*50f0*/  IADD3 R2, R12, 0x8, RZ ;  /* 0x000000080c027810 */ /* 0x004fc60007ffe0ff */
[----:B------:R-:W-:Y:S02]  /*5100*/  IMAD R0, R0, c[0x0][0x1c0], RZ ;  /* 0x0000700000007a24 */ /* 0x000fe400078e02ff */
[----:B------:R2:W-:Y:S02]  /*5110*/  STL [R1+0x14], R2 ;  /* 0x0000140201007387 */ /* 0x0005e40000100800 */
[C---:B----4-:R-:W-:Y:S02]  /*5120*/  IMAD.SHL.U32 R8, R0.reuse, 0x10, RZ ;  /* 0x0000001000087824 */ /* 0x050fe400078e00ff */
[----:B------:R-:W-:Y:S01]  /*5130*/  IMAD.SHL.U32 R239, R0, 0x8, RZ ;  /* 0x0000000800ef7824 */ /* 0x000fe200078e00ff */
[----:B-1----:R-:W1:Y:S02]  /*5140*/  I2F R3, R2 ;  /* 0x0000000200037306 */ /* 0x002e640000201400 */
[C---:B------:R-:W-:Y:S02]  /*5150*/  IADD3 R7, R8.reuse, 0x20, RZ ;  /* 0x0000002008077810 */ /* 0x040fe40007ffe0ff */
[----:B------:R-:W-:-:S02]  /*5160*/  IADD3 R6, R8, 0x40, RZ ;  /* 0x0000004008067810 */ /* 0x000fc40007ffe0ff */
[C---:B------:R-:W-:Y:S02]  /*5170*/  IADD3 R7, R239.reuse, R7, RZ ;  /* 0x00000007ef077210 */ /* 0x040fe40007ffe0ff */
[----:B------:R-:W-:Y:S01]  /*5180*/  IADD3 R0, R8, 0xe0, RZ ;  /* 0x000000e008007810 */ /* 0x000fe20007ffe0ff */
[C---:B------:R-:W-:Y:S02]  /*5190*/  IMAD.IADD R6, R239.reuse, 0x1, R6 ;  /* 0x00000001ef067824 */ /* 0x040fe400078e0206 */
[C---:B------:R-:W-:Y:S01]  /*51a0*/  IMAD.IADD R7, R239.reuse, 0x1, R7 ;  /* 0x00000001ef077824 */ /* 0x040fe200078e0207 */
[C---:B------:R-:W-:Y:S01]  /*51b0*/  IADD3 R0, R239.reuse, R0, RZ ;  /* 0x00000000ef007210 */ /* 0x040fe20007ffe0ff */
[C---:B------:R-:W-:Y:S02]  /*51c0*/  IMAD.IADD R6, R239.reuse, 0x1, R6 ;  /* 0x00000001ef067824 */ /* 0x040fe400078e0206 */
[C---:B------:R-:W-:Y:S01]  /*51d0*/  IMAD.IADD R7, R239.reuse, 0x1, R7 ;  /* 0x00000001ef077824 */ /* 0x040fe200078e0207 */
[----:B-1----:R-:W-:Y:S02]  /*51e0*/  STL [R1+0x74], R3 ;  /* 0x0000740301007387 */ /* 0x002fe40000100800 */
[C---:B------:R-:W-:Y:S01]  /*51f0*/  IADD3 R6, R239.reuse, R6, RZ ;  /* 0x00000006ef067210 */ /* 0x040fe20007ffe0ff */
[C---:B------:R-:W-:Y:S01]  /*5200*/  IMAD.IADD R0, R239.reuse, 0x1, R0 ;  /* 0x00000001ef007824 */ /* 0x040fe200078e0200 */
[----:B--2---:R-:W-:Y:S01]  /*5210*/  IADD3 R2, R12, 0x1, RZ ;  /* 0x000000010c027810 */ /* 0x004fe20007ffe0ff */
[----:B------:R1:W-:Y:S01]  /*5220*/  STL.64 [R1+0x98], R4 ;  /* 0x0000980401007387 */ /* 0x0003e20000100a00 */
[C---:B------:R-:W-:Y:S01]  /*5230*/  IADD3 R7, R239.reuse, R7, RZ ;  /* 0x00000007ef077210 */ /* 0x040fe20007ffe0ff */
[----:B------:R-:W-:-:S02]  /*5240*/  IMAD.IADD R6, R239, 0x1, R6 ;  /* 0x00000001ef067824 */ /* 0x000fc400078e0206 */
[----:B------:R2:W-:Y:S01]  /*5250*/  STL [R1+0x10], R2 ;  /* 0x0000100201007387 */ /* 0x0005e20000100800 */
[----:B------:R-:W-:-:S05]  /*5260*/  IMAD.IADD R0, R239, 0x1, R0 ;  /* 0x00000001ef007824 */ /* 0x000fca00078e0200 */
[----:B------:R-:W-:Y:S02]  /*5270*/  IADD3 R0, R239, R0, RZ ;  /* 0x00000000ef007210 */ /* 0x000fe40007ffe0ff */
[C---:B-1----:R-:W-:Y:S01]  /*5280*/  IADD3 R5, R8.reuse, 0x60, RZ ;  /* 0x0000006008057810 */ /* 0x042fe20007ffe0ff */
[----:B--2---:R-:W1:Y:S01]  /*5290*/  I2F R2, R2 ;  /* 0x0000000200027306 */ /* 0x004e620000201400 */
[----:B------:R-:W-:-:S03]  /*52a0*/  IADD3 R4, R8, 0x80, RZ ;  /* 0x0000008008047810 */ /* 0x000fc60007ffe0ff */
[C---:B------:R-:W-:Y:S01]  /*52b0*/  IMAD.IADD R5, R239.reuse, 0x1, R5 ;  /* 0x00000001ef057824 */ /* 0x040fe200078e0205 */
[----:B------:R-:W-:-:S04]  /*52c0*/  IADD3 R4, R239, R4, RZ ;  /* 0x00000004ef047210 */ /* 0x000fc80007ffe0ff */
[C---:B------:R-:W-:Y:S01]  /*52d0*/  IADD3 R5, R239.reuse, R5, RZ ;  /* 0x00000005ef057210 */ /* 0x040fe20007ffe0ff */
[----:B------:R-:W-:-:S04]  /*52e0*/  IMAD.IADD R4, R239, 0x1, R4 ;  /* 0x00000001ef047824 */ /* 0x000fc800078e0204 */
[C---:B------:R-:W-:Y:S02]  /*52f0*/  IMAD.IADD R5, R239.reuse, 0x1, R5 ;  /* 0x00000001ef057824 */ /* 0x040fe400078e0205 */
[C---:B------:R-:W-:Y:S01]  /*5300*/  IMAD.IADD R4, R239.reuse, 0x1, R4 ;  /* 0x00000001ef047824 */ /* 0x040fe200078e0204 */
[----:B-1----:R1:W-:Y:S01]  /*5310*/  STL [R1+0x70], R2 ;  /* 0x0000700201007387 */ /* 0x0023e20000100800 */
[----:B------:R-:W-:-:S03]  /*5320*/  IMAD.IADD R5, R239, 0x1, R5 ;  /* 0x00000001ef057824 */ /* 0x000fc600078e0205 */
[----:B------:R-:W-:Y:S01]  /*5330*/  IADD3 R4, R239, R4, RZ ;  /* 0x00000004ef047210 */ /* 0x000fe20007ffe0ff */
[----:B-1----:R-:W-:-:S05]  /*5340*/  IMAD.WIDE.U32 R2, R11, -0x326172a9, RZ ;  /* 0xcd9e8d570b027825 */ /* 0x002fca00078e00ff */
[----:B------:R1:W-:Y:S04]  /*5350*/  STL.64 [R1+0x20], R2 ;  /* 0x0000200201007387 */ /* 0x0003e80000100a00 */
[----:B------:R2:W-:Y:S04]  /*5360*/  STL [R1+0x3c], R7 ;  /* 0x00003c0701007387 */ /* 0x0005e80000100800 */
[----:B------:R-:W-:Y:S04]  /*5370*/  STL [R1+0x38], R6 ;  /* 0x0000380601007387 */ /* 0x000fe80000100800 */
[----:B------:R3:W-:Y:S04]  /*5380*/  STL [R1+0x34], R5 ;  /* 0x0000340501007387 */ /* 0x0007e80000100800 */
[----:B------:R4:W-:Y:S01]  /*5390*/  STL [R1+0x30], R4 ;  /* 0x0000300401007387 */ /* 0x0009e20000100800 */
[----:B-1----:R-:W-:-:S02]  /*53a0*/  IADD3 R3, R8, 0xa0, RZ ;  /* 0x000000a008037810 */ /* 0x002fc40007ffe0ff */
[----:B------:R-:W-:Y:S01]  /*53b0*/  IADD3 R2, R8, 0xc0, RZ ;  /* 0x000000c008027810 */ /* 0x000fe20007ffe0ff */
[C---:B--2---:R-:W-:Y:S02]  /*53c0*/  IMAD.IADD R7, R239.reuse, 0x1, R7 ;  /* 0x00000001ef077824 */ /* 0x044fe400078e0207 */
[C---:B------:R-:W-:Y:S02]  /*53d0*/  IMAD.IADD R3, R239.reuse, 0x1, R3 ;  /* 0x00000001ef037824 */ /* 0x040fe400078e0203 */
[C---:B------:R-:W-:Y:S02]  /*53e0*/  IMAD.IADD R2, R239.reuse, 0x1, R2 ;  /* 0x00000001ef027824 */ /* 0x040fe400078e0202 */
[C---:B------:R-:W-:Y:S01]  /*53f0*/  IMAD.IADD R3, R239.reuse, 0x1, R3 ;  /* 0x00000001ef037824 */ /* 0x040fe200078e0203 */
[C---:B---3--:R-:W-:Y:S01]  /*5400*/  IADD3 R5, R239.reuse, R5, RZ ;  /* 0x00000005ef057210 */ /* 0x048fe20007ffe0ff */
[C---:B------:R-:W-:Y:S01]  /*5410*/  IMAD.IADD R6, R239.reuse, 0x1, R6 ;  /* 0x00000001ef067824 */ /* 0x040fe200078e0206 */
[----:B------:R-:W-:-:S02]  /*5420*/  IADD3 R2, R239, R2, RZ ;  /* 0x00000002ef027210 */ /* 0x000fc40007ffe0ff */
[C---:B------:R-:W-:Y:S01]  /*5430*/  IADD3 R3, R239.reuse, R3, RZ ;  /* 0x00000003ef037210 */ /* 0x040fe20007ffe0ff */
[C---:B----4-:R-:W-:Y:S02]  /*5440*/  IMAD.IADD R4, R239.reuse, 0x1, R4 ;  /* 0x00000001ef047824 */ /* 0x050fe400078e0204 */
[C---:B------:R-:W-:Y:S02]  /*5450*/  IMAD.IADD R2, R239.reuse, 0x1, R2 ;  /* 0x00000001ef027824 */ /* 0x040fe400078e0202 */
[C---:B------:R-:W-:Y:S02]  /*5460*/  IMAD.IADD R3, R239.reuse, 0x1, R3 ;  /* 0x00000001ef037824 */ /* 0x040fe400078e0203 */
[----:B------:R-:W-:-:S03]  /*5470*/  IMAD.IADD R2, R239, 0x1, R2 ;  /* 0x00000001ef027824 */ /* 0x000fc600078e0202 */
[----:B------:R1:W-:Y:S04]  /*5480*/  STL [R1+0x2c], R3 ;  /* 0x00002c0301007387 */ /* 0x0003e80000100800 */
[----:B------:R-:W-:Y:S04]  /*5490*/  STL [R1+0x68], R7 ;  /* 0x0000680701007387 */ /* 0x000fe80000100800 */
[----:B------:R2:W-:Y:S04]  /*54a0*/  STL [R1+0x28], R2 ;  /* 0x0000280201007387 */ /* 0x0005e80000100800 */
[----:B------:R-:W-:Y:S04]  /*54b0*/  STL [R1+0x64], R6 ;  /* 0x0000640601007387 */ /* 0x000fe80000100800 */
[----:B------:R3:W-:Y:S04]  /*54c0*/  STL [R1+0x1c], R0 ;  /* 0x00001c0001007387 */ /* 0x0007e80000100800 */
[----:B------:R4:W-:Y:S04]  /*54d0*/  STL [R1+0x60], R5 ;  /* 0x0000600501007387 */ /* 0x0009e80000100800 */
[----:B------:R4:W-:Y:S01]  /*54e0*/  STL [R1+0x5c], R4 ;  /* 0x00005c0401007387 */ /* 0x0009e20000100800 */
[----:B-1----:R-:W-:-:S05]  /*54f0*/  IMAD.IADD R3, R239, 0x1, R3 ;  /* 0x00000001ef037824 */ /* 0x002fca00078e0203 */
[----:B------:R4:W-:Y:S01]  /*5500*/  STL [R1+0x58], R3 ;  /* 0x0000580301007387 */ /* 0x0009e20000100800 */
[C---:B--2---:R-:W-:Y:S01]  /*5510*/  IADD3 R2, R239.reuse, R2, RZ ;  /* 0x00000002ef027210 */ /* 0x044fe20007ffe0ff */
[----:B---3--:R-:W-:-:S05]  /*5520*/  IMAD.IADD R0, R239, 0x1, R0 ;  /* 0x00000001ef007824 */ /* 0x008fca00078e0200 */
[----:B------:R4:W-:Y:S04]  /*5530*/  STL [R1+0x50], R0 ;  /* 0x0000500001007387 */ /* 0x0009e80000100800 */
[----:B------:R4:W-:Y:S02]  /*5540*/  STL [R1+0x54], R2 ;  /* 0x0000540201007387 */ /* 0x0009e40000100800 */
.L_x_933:
[----:B----4-:R-:W2:Y:S01]  /*5550*/  LDL R0, [R1+0xa4] ;  /* 0x0000a40001007983 */ /* 0x010ea20000100800 */
[----:B------:R-:W-:Y:S02]  /*5560*/  USHF.L.U32 UR8, UR23, 0x6, URZ ;  /* 0x0000000617087899 */ /* 0x000fe4000800063f */
[----:B------:R-:W-:Y:S02]  /*5570*/  USHF.L.U32 UR9, UR7, 0x6, URZ ;  /* 0x0000000607097899 */ /* 0x000fe4000800063f */
[----:B------:R-:W0:Y:S01]  /*5580*/  LDGDEPBAR ;  /* 0x00000000000079af */ /* 0x000e220000000000 */
[----:B------:R-:W-:Y:S02]  /*5590*/  UIADD3 UR10, UR19, 0x40, UR8 ;  /* 0x00000040130a7890 */ /* 0x000fe4000fffe008 */
[----:B------:R-:W-:Y:S02]  /*55a0*/  UIADD3 UR8, UR8, 0x40, URZ ;  /* 0x0000004008087890 */ /* 0x000fe4000fffe03f */
[----:B------:R-:W3:Y:S01]  /*55b0*/  LDL R122, [R1+0xa0] ;  /* 0x0000a000017a7983 */ /* 0x000ee20000100800 */
[----:B------:R-:W-:Y:S02]  /*55c0*/  UIADD3 UR10, UR10, -UR18, URZ ;  /* 0x800000120a0a7290 */ /* 0x000fe4000fffe03f */
[----:B------:R-:W-:Y:S02]  /*55d0*/  UISETP.GT.AND UP2, UPT, UR7, UR17, UPT ;  /* 0x000000110700728c */ /* 0x000fe4000bf44270 */
[----:B------:R-:W4:Y:S01]  /*55e0*/  LDL R114, [R1+0x94] ;  /* 0x0000940001727983 */ /* 0x000f220000100800 */
[----:B------:R-:W-:Y:S04]  /*55f0*/  UISETP.GE.AND UP0, UPT, UR9, UR10, UPT ;  /* 0x0000000a0900728c */ /* 0x000fe8000bf06270 */
[----:B------:R-:W3:Y:S01]  /*5600*/  LDL R113, [R1+0x6c] ;  /* 0x00006c0001717983 */ /* 0x000ee20000100800 */
[----:B------:R-:W-:Y:S02]  /*5610*/  UISETP.LT.AND UP0, UPT, UR8, UR18, UP0 ;  /* 0x000000120800728c */ /* 0x000fe40008701270 */
[----:B------:R-:W-:Y:S02]  /*5620*/  UIADD3 UR8, UR11, -0x61c88647, URZ ;  /* 0x9e3779b90b087890 */ /* 0x000fe4000fffe03f */
[----:B------:R-:W3:Y:S05]  /*5630*/  LDL.64 R118, [R1+0x20] ;  /* 0x0000200001767983 */ /* 0x000eea0000100a00 */
[----:B------:R-:W3:Y:S05]  /*5640*/  LDL R112, [R1+0xc] ;  /* 0x00000c0001707983 */ /* 0x000eea0000100800 */
[----:B------:R-:W3:Y:S05]  /*5650*/  LDL.64 R120, [R1+0x98] ;  /* 0x0000980001787983 */ /* 0x000eea0000100a00 */
[----:B------:R-:W3:Y:S05]  /*5660*/  LDL R117, [R1+0x70] ;  /* 0x0000700001757983 */ /* 0x000eea0000100800 */
[----:B------:R-:W3:Y:S01]  /*5670*/  LDL R115, [R1+0x10] ;  /* 0x0000100001737983 */ /* 0x000ee20000100800 */
[----:B------:R-:W-:Y:S04]  /*5680*/  DEPBAR.LE SB0, 0x0 ;  /* 0x000080000000791a */ /* 0x000fe80000000000 */
[----:B------:R-:W-:Y:S06]  /*5690*/  BAR.SYNC.DEFER_BLOCKING 0x0 ;  /* 0x0000000000007b1d */ /* 0x000fec0000010000 */
[----:B------:R-:W-:Y:S05]  /*56a0*/  LDSM.16.M88.4 R16, [R225] ;  /* 0x00000000e110783b */ /* 0x000fea0000000200 */
[----:B------:R-:W1:Y:S05]  /*56b0*/  LDSM.16.M88.4 R8, [R224+0x18000] ;  /* 0x01800000e008783b */ /* 0x000e6a0000000200 */
[----:B------:R-:W1:Y:S05]  /*56c0*/  LDSM.16.M88.4 R84, [R224+0x18800] ;  /* 0x01880000e054783b */ /* 0x000e6a0000000200 */
[----:B------:R-:W-:Y:S05]  /*56d0*/  LDSM.16.M88.4 R92, [R221+0x18000] ;  /* 0x01800000dd5c783b */ /* 0x000fea0000000200 */
[----:B------:R-:W-:Y:S05]  /*56e0*/  LDSM.16.M88.4 R96, [R221+0x18800] ;  /* 0x01880000dd60783b */ /* 0x000fea0000000200 */
[----:B------:R-:W-:Y:S05]  /*56f0*/  LDSM.16.M88.4 R100, [R223+0x18000] ;  /* 0x01800000df64783b */ /* 0x000fea0000000200 */
[----:B------:R-:W-:Y:S05]  /*5700*/  LDSM.16.M88.4 R104, [R223+0x18800] ;  /* 0x01880000df68783b */ /* 0x000fea0000000200 */
[----:B------:R-:W-:Y:S01]  /*5710*/  LDSM.16.M88.4 R108, [R222+0x1e000] ;  /* 0x01e00000de6c783b */ /* 0x000fe20000000200 */
[C---:B-1----:R-:W-:Y:S08]  /*5720*/  HMMA.16816.F32.BF16 R4, R16.reuse, R8, RZ ;  /* 0x000000081004723c */ /* 0x042ff000000418ff */
[C---:B------:R-:W-:Y:S08]  /*5730*/  HMMA.16816.F32.BF16 R8, R16.reuse, R10, RZ ;  /* 0x0000000a1008723c */ /* 0x040ff000000418ff */
[C---:B------:R-:W-:Y:S08]  /*5740*/  HMMA.16816.F32.BF16 R12, R16.reuse, R84, RZ ;  /* 0x00000054100c723c */ /* 0x040ff000000418ff */
[----:B------:R-:W-:Y:S01]  /*5750*/  HMMA.16816.F32.BF16 R16, R16, R86, RZ ;  /* 0x000000561010723c */ /* 0x000fe200000418ff */
[----:B--2---:R-:W-:Y:S02]  /*5760*/  R2P PR, R0, 0x6 ;  /* 0x0000000600007804 */ /* 0x004fe40000000000 */
[----:B-----5:R-:W-:Y:S03]  /*5770*/  FSETP.NEU.FTZ.AND P0, PT, R251, -INF , PT ;  /* 0xff800000fb00780b */ /* 0x020fe60003f1d000 */
[----:B------:R-:W-:Y:S02]  /*5780*/  SEL R116, R233, 0xffffffe0, !P1 ;  /* 0xffffffe0e9747807 */ /* 0x000fe40004800000 */
[----:B------:R-:W-:Y:S02]  /*5790*/  SEL R217, R232, 0xffffffc0, !P2 ;  /* 0xffffffc0e8d97807 */ /* 0x000fe40005000000 */
[----:B------:R-:W-:Y:S02]  /*57a0*/  PLOP3.LUT P2, PT, PT, PT, UP0, 0x80, 0x0 ;  /* 0x000000000000781c */ /* 0x000fe40003f4f008 */
[C---:B------:R-:W-:Y:S02]  /*57b0*/  IMAD.IADD R3, R225.reuse, 0x1, R116 ;  /* 0x00000001e1037824 */ /* 0x040fe400078e0274 */
[--C-:B------:R-:W-:Y:S02]  /*57c0*/  IMAD.IADD R2, R225, 0x1, R217.reuse ;  /* 0x00000001e1027824 */ /* 0x100fe400078e02d9 */
[----:B------:R-:W-:Y:S01]  /*57d0*/  IMAD.IADD R0, R3, 0x1, R217 ;  /* 0x0000000103007824 */ /* 0x000fe200078e02d9 */
[----:B------:R-:W1:Y:S05]  /*57e0*/  LDSM.16.M88.4 R88, [R3] ;  /* 0x000000000358783b */ /* 0x000e6a0000000200 */
[----:B------:R-:W2:Y:S01]  /*57f0*/  LDSM.16.M88.4 R84, [R2] ;  /* 0x000000000254783b */ /* 0x000ea20000000200 */
[C---:B-1----:R-:W-:Y:S08]  /*5800*/  HMMA.16816.F32.BF16 R4, R88.reuse, R92, R4 ;  /* 0x0000005c5804723c */ /* 0x042ff00000041804 */
[C---:B------:R-:W-:Y:S01]  /*5810*/  HMMA.16816.F32.BF16 R8, R88.reuse, R94, R8 ;  /* 0x0000005e5808723c */ /* 0x040fe20000041808 */
[----:B------:R-:W-:Y:S07]  /*5820*/  LDSM.16.M88.4 R92, [R222+0x18000] ;  /* 0x01800000de5c783b */ /* 0x000fee0000000200 */
[C---:B------:R-:W-:Y:S08]  /*5830*/  HMMA.16816.F32.BF16 R12, R88.reuse, R96, R12 ;  /* 0x00000060580c723c */ /* 0x040ff0000004180c */
[----:B------:R-:W-:Y:S01]  /*5840*/  HMMA.16816.F32.BF16 R16, R88, R98, R16 ;  /* 0x000000625810723c */ /* 0x000fe20000041810 */
[----:B------:R-:W1:Y:S05]  /*5850*/  LDSM.16.M88.4 R88, [R0] ;  /* 0x000000000058783b */ /* 0x000e6a0000000200 */
[----:B------:R-:W3:Y:S02]  /*5860*/  LDSM.16.M88.4 R96, [R222+0x18800] ;  /* 0x01880000de60783b */ /* 0x000ee40000000200 */
[C---:B--2---:R-:W-:Y:S08]  /*5870*/  HMMA.16816.F32.BF16 R4, R84.reuse, R100, R4 ;  /* 0x000000645404723c */ /* 0x044ff00000041804 */
        /* <DEDUP_REMOVED lines=61> */
[----:B------:R-:W-:Y:S02]  /*5c50*/  LDSM.16.M88.4 R104, [R221+0x1e800] ;  /* 0x01e80000dd68783b */ /* 0x000fe40000000200 */
[C---:B-1----:R-:W-:Y:S08]  /*5c60*/  HMMA.16816.F32.BF16 R4, R88.reuse, R92, R4 ;  /* 0x0000005c5804723c */ /* 0x042ff00000041804 */
[C---:B------:R-:W-:Y:S01]  /*5c70*/  HMMA.16816.F32.BF16 R8, R88.reuse, R94, R8 ;  /* 0x0000005e5808723c */ /* 0x040fe20000041808 */
[----:B------:R-:W1:Y:S07]  /*5c80*/  LDSM.16.M88.4 R92, [R224+0x1e800] ;  /* 0x01e80000e05c783b */ /* 0x000e6e0000000200 */
[C---:B---3--:R-:W-:Y:S08]  /*5c90*/  HMMA.16816.F32.BF16 R12, R88.reuse, R96, R12 ;  /* 0x00000060580c723c */ /* 0x048ff0000004180c */
[----:B------:R-:W-:Y:S01]  /*5ca0*/  HMMA.16816.F32.BF16 R16, R88, R98, R16 ;  /* 0x000000625810723c */ /* 0x000fe20000041810 */
[----:B------:R-:W-:Y:S05]  /*5cb0*/  LDSM.16.M88.4 R88, [R3+0x6000] ;  /* 0x006000000358783b */ /* 0x000fea0000000200 */
[----:B------:R-:W3:Y:S02]  /*5cc0*/  LDSM.16.M88.4 R96, [R221+0x1e000] ;  /* 0x01e00000dd60783b */ /* 0x000ee40000000200 */
[C---:B--2---:R-:W-:Y:S08]  /*5cd0*/  HMMA.16816.F32.BF16 R4, R84.reuse, R100, R4 ;  /* 0x000000645404723c */ /* 0x044ff00000041804 */
[C---:B------:R-:W-:Y:S01]  /*5ce0*/  HMMA.16816.F32.BF16 R8, R84.reuse, R102, R8 ;  /* 0x000000665408723c */ /* 0x040fe20000041808 */
[----:B------:R-:W-:Y:S07]  /*5cf0*/  LDSM.16.M88.4 R100, [R223+0x1e800] ;  /* 0x01e80000df64783b */ /* 0x000fee0000000200 */
[C---:B-1----:R-:W-:Y:S08]  /*5d00*/  HMMA.16816.F32.BF16 R12, R84.reuse, R92, R12 ;  /* 0x0000005c540c723c */ /* 0x042ff0000004180c */
[----:B------:R-:W-:Y:S01]  /*5d10*/  HMMA.16816.F32.BF16 R16, R84, R94, R16 ;  /* 0x0000005e5410723c */ /* 0x000fe20000041810 */
[----:B------:R1:W-:Y:S05]  /*5d20*/  LDSM.16.M88.4 R84, [R2+0x6000] ;  /* 0x006000000254783b */ /* 0x0003ea0000000200 */
[----:B------:R-:W2:Y:S02]  /*5d30*/  LDSM.16.M88.4 R92, [R223+0x1e000] ;  /* 0x01e00000df5c783b */ /* 0x000ea40000000200 */
[C---:B---3--:R-:W-:Y:S08]  /*5d40*/  HMMA.16816.F32.BF16 R4, R88.reuse, R96, R4 ;  /* 0x000000605804723c */ /* 0x048ff00000041804 */
[C---:B------:R-:W-:Y:S01]  /*5d50*/  HMMA.16816.F32.BF16 R8, R88.reuse, R98, R8 ;  /* 0x000000625808723c */ /* 0x040fe20000041808 */
[----:B------:R3:W2:Y:S03]  /*5d60*/  LDSM.16.M88.4 R96, [R0+0x6000] ;  /* 0x006000000060783b */ /* 0x0006a60000000200 */
[----:B-1----:R-:W-:Y:S04]  /*5d70*/  IMAD.U32 R2, RZ, RZ, UR7 ;  /* 0x00000007ff027e24 */ /* 0x002fe8000f8e00ff */
[C---:B------:R-:W-:Y:S01]  /*5d80*/  HMMA.16816.F32.BF16 R12, R88.reuse, R104, R12 ;  /* 0x00000068580c723c */ /* 0x040fe2000004180c */
[----:B------:R-:W4:Y:S03]  /*5d90*/  LDL R104, [R1+0x18] ;  /* 0x0000180001687983 */ /* 0x000f260000100800 */
[----:B------:R-:W-:Y:S04]  /*5da0*/  IMAD R2, R2, 0x4, R122 ;  /* 0x0000000402027824 */ /* 0x000fe800078e027a */
[----:B------:R-:W-:Y:S04]  /*5db0*/  HMMA.16816.F32.BF16 R16, R88, R106, R16 ;  /* 0x0000006a5810723c */ /* 0x000fe80000041810 */
[----:B------:R-:W-:Y:S04]  /*5dc0*/  IMAD.WIDE.U32 R2, R2, -0x326172a9, RZ ;  /* 0xcd9e8d5702027825 */ /* 0x000fe800078e00ff */
[----:B---3--:R-:W-:Y:S01]  /*5dd0*/  IMAD.U32 R0, RZ, RZ, UR9 ;  /* 0x00000009ff007e24 */ /* 0x008fe2000f8e00ff */
[C---:B--2---:R-:W-:Y:S01]  /*5de0*/  HMMA.16816.F32.BF16 R4, R84.reuse, R92, R4 ;  /* 0x0000005c5404723c */ /* 0x044fe20000041804 */
[----:B------:R-:W-:Y:S04]  /*5df0*/  UIADD3 UR9, UR12, 0x76cf5d0a, URZ ;  /* 0x76cf5d0a0c097890 */ /* 0x000fe8000fffe03f */
[----:B------:R-:W-:Y:S01]  /*5e00*/  LOP3.LUT R2, R119, UR8, R2, 0x96, !PT ;  /* 0x0000000877027c12 */ /* 0x000fe2000f8e9602 */
[----:B------:R-:W-:Y:S01]  /*5e10*/  UIADD3 UR8, UR12, -0x4498517b, URZ ;  /* 0xbb67ae850c087890 */ /* 0x000fe2000fffe03f */
[----:B------:R-:W-:Y:S01]  /*5e20*/  FMUL.FTZ R88, R251, 1.4426950216293334961 ;  /* 0x3fb8aa3bfb587820 */ /* 0x000fe20000410000 */
[C---:B------:R-:W-:Y:S04]  /*5e30*/  HMMA.16816.F32.BF16 R8, R84.reuse, R94, R8 ;  /* 0x0000005e5408723c */ /* 0x040fe80000041808 */
[----:B------:R-:W-:Y:S02]  /*5e40*/  FSEL R88, R88, RZ, P0 ;  /* 0x000000ff58587208 */ /* 0x000fe40000000000 */
[----:B------:R-:W-:Y:S01]  /*5e50*/  FSETP.NEU.FTZ.AND P0, PT, R252, -INF , PT ;  /* 0xff800000fc00780b */ /* 0x000fe20003f1d000 */
[----:B------:R-:W-:Y:S01]  /*5e60*/  IMAD.WIDE.U32 R94, R2, -0x2daee0ad, RZ ;  /* 0xd2511f53025e7825 */ /* 0x000fe200078e00ff */
[C---:B------:R-:W-:Y:S01]  /*5e70*/  HMMA.16816.F32.BF16 R12, R84.reuse, R100, R12 ;  /* 0x00000064540c723c */ /* 0x040fe2000004180c */
[----:B------:R-:W2:Y:S05]  /*5e80*/  LDL R101, [R1+0x7c] ;  /* 0x00007c0001657983 */ /* 0x000eaa0000100800 */
[----:B------:R-:W3:Y:S02]  /*5e90*/  LDL R100, [R1+0x80] ;  /* 0x0000800001647983 */ /* 0x000ee40000100800 */
[----:B------:R-:W-:Y:S03]  /*5ea0*/  HMMA.16816.F32.BF16 R16, R84, R102, R16 ;  /* 0x000000665410723c */ /* 0x000fe60000041810 */
[----:B------:R-:W4:Y:S04]  /*5eb0*/  LDL R102, [R1+0x74] ;  /* 0x0000740001667983 */ /* 0x000f280000100800 */
[----:B------:R-:W-:Y:S01]  /*5ec0*/  LOP3.LUT R85, R3, UR11, R114, 0x96, !PT ;  /* 0x0000000b03557c12 */ /* 0x000fe2000f8e9672 */
[C---:B------:R-:W-:Y:S01]  /*5ed0*/  HMMA.16816.F32.BF16 R4, R96.reuse, R108, R4 ;  /* 0x0000006c6004723c */ /* 0x040fe20000041804 */
[----:B------:R-:W4:Y:S03]  /*5ee0*/  LDL R114, [R1+0x14] ;  /* 0x0000140001727983 */ /* 0x000f260000100800 */
[----:B------:R-:W-:Y:S02]  /*5ef0*/  IMAD.U32 R84, RZ, RZ, UR19 ;  /* 0x00000013ff547e24 */ /* 0x000fe4000f8e00ff */
[----:B------:R-:W4:Y:S02]  /*5f00*/  LDL R103, [R1+0x48] ;  /* 0x0000480001677983 */ /* 0x000f240000100800 */
[C---:B------:R-:W-:Y:S03]  /*5f10*/  HMMA.16816.F32.BF16 R8, R96.reuse, R110, R8 ;  /* 0x0000006e6008723c */ /* 0x040fe60000041808 */
[----:B------:R-:W4:Y:S01]  /*5f20*/  LDL R111, [R1+0x44] ;  /* 0x00004400016f7983 */ /* 0x000f220000100800 */
[----:B------:R-:W-:Y:S04]  /*5f30*/  @!P2 IADD3 R84, -R84, 0x1, R246 ;  /* 0x000000015454a810 */ /* 0x000fe80007ffe1f6 */
[----:B------:R-:W-:Y:S01]  /*5f40*/  @!P2 IADD3 R0, R0, UR18, R84 ;  /* 0x000000120000ac10 */ /* 0x000fe2000fffe054 */
[----:B------:R-:W-:Y:S01]  /*5f50*/  IMAD.WIDE.U32 R84, R85, -0x2daee0ad, RZ ;  /* 0xd2511f5355547825 */ /* 0x000fe200078e00ff */
[----:B------:R-:W4:Y:S02]  /*5f60*/  LDL R110, [R1+0x4c] ;  /* 0x00004c00016e7983 */ /* 0x000f240000100800 */
[C---:B------:R-:W-:Y:S02]  /*5f70*/  @!P2 IMNMX R3, R0.reuse, UR18, PT ;  /* 0x000000120003ac17 */ /* 0x040fe4000b800200 */
[----:B------:R-:W-:Y:S01]  /*5f80*/  @!P2 IADD3 R2, R0, 0x8, RZ ;  /* 0x000000080002a810 */ /* 0x000fe20007ffe0ff */
[----:B------:R-:W-:Y:S01]  /*5f90*/  FMUL.FTZ R0, R252, 1.4426950216293334961 ;  /* 0x3fb8aa3bfc007820 */ /* 0x000fe20000410000 */
[-C--:B------:R-:W-:Y:S01]  /*5fa0*/  @!P2 ISETP.GE.AND P1, PT, R112, R3.reuse, PT ;  /* 0x000000037000a20c */ /* 0x080fe20003f26270 */
[----:B------:R-:W-:Y:S01]  /*5fb0*/  FFMA.FTZ R4, R113, UR6, R4 ;  /* 0x0000000671047c23 */ /* 0x000fe20008010004 */
[----:B------:R-:W-:Y:S01]  /*5fc0*/  LOP3.LUT R91, R85, UR8, R120, 0x96, !PT ;  /* 0x00000008555b7c12 */ /* 0x000fe2000f8e9678 */
[----:B------:R-:W-:Y:S01]  /*5fd0*/  FFMA.FTZ R6, R113, UR6, R6 ;  /* 0x0000000671067c23 */ /* 0x000fe20008010006 */
[----:B------:R-:W-:Y:S01]  /*5fe0*/  LOP3.LUT R90, R95, UR9, R84, 0x96, !PT ;  /* 0x000000095f5a7c12 */ /* 0x000fe2000f8e9654 */
[----:B------:R-:W4:Y:S01]  /*5ff0*/  LDL R113, [R1+0x78] ;  /* 0x0000780001717983 */ /* 0x000f220000100800 */
[C---:B------:R-:W-:Y:S01]  /*6000*/  FFMA.FTZ R5, R117.reuse, UR6, R5 ;  /* 0x0000000675057c23 */ /* 0x040fe20008010005 */
[----:B------:R-:W-:Y:S01]  /*6010*/  @!P2 IMNMX R2, R2, UR18, PT ;  /* 0x000000120202ac17 */ /* 0x000fe2000b800200 */
[----:B------:R-:W-:Y:S01]  /*6020*/  FFMA.FTZ R7, R117, UR6, R7 ;  /* 0x0000000675077c23 */ /* 0x000fe20008010007 */
[----:B------:R-:W-:Y:S01]  /*6030*/  @!P2 FSEL R4, R4, -INF , !P1 ;  /* 0xff8000000404a808 */ /* 0x000fe20004800000 */
[----:B------:R-:W1:Y:S01]  /*6040*/  LDSM.16.M88.4 R84, [R222+0x1e800] ;  /* 0x01e80000de54783b */ /* 0x000e620000000200 */
[-C--:B------:R-:W-:Y:S01]  /*6050*/  @!P2 ISETP.GE.AND P1, PT, R115, R3.reuse, PT ;  /* 0x000000037300a20c */ /* 0x080fe20003f26270 */
[----:B------:R-:W-:Y:S01]  /*6060*/  UIADD3 UR9, UR11, -0x255992d5, URZ ;  /* 0xdaa66d2b0b097890 */ /* 0x000fe2000fffe03f */
[----:B------:R-:W-:Y:S01]  /*6070*/  FSEL R0, R0, RZ, P0 ;  /* 0x000000ff00007208 */ /* 0x000fe20000000000 */
[--C-:B------:R-:W-:Y:S01]  /*6080*/  FFMA.FTZ R4, R4, c[0x0][0x23c], -R88.reuse ;  /* 0x00008f0004047a23 */ /* 0x100fe20000010858 */
[----:B------:R-:W-:Y:S01]  /*6090*/  @!P2 FSEL R5, R5, -INF , !P1 ;  /* 0xff8000000505a808 */ /* 0x000fe20004800000 */
[----:B------:R-:W-:Y:S01]  /*60a0*/  UIADD3 UR8, UR11, 0x3c6ef372, URZ ;  /* 0x3c6ef3720b087890 */ /* 0x000fe2000fffe03f */
[-C--:B------:R-:W-:Y:S01]  /*60b0*/  @!P2 ISETP.GE.AND P1, PT, R112, R2.reuse, PT ;  /* 0x000000027000a20c */ /* 0x080fe20003f26270 */
[----:B------:R1:W1:Y:S01]  /*60c0*/  MUFU.EX2 R107, R4 ;  /* 0x00000004006b7308 */ /* 0x0002620000000800 */
[----:B------:R-:W4:Y:S01]  /*60d0*/  LDL R112, [R1+0x40] ;  /* 0x0000400001707983 */ /* 0x000f220000100800 */
[----:B------:R-:W-:Y:S01]  /*60e0*/  FFMA.FTZ R89, R5, c[0x0][0x23c], -R88 ;  /* 0x00008f0005597a23 */ /* 0x000fe20000010858 */
[----:B------:R-:W-:Y:S02]  /*60f0*/  @!P2 FSEL R6, R6, -INF , !P1 ;  /* 0xff8000000606a808 */ /* 0x000fe40004800000 */
[-C--:B------:R-:W-:Y:S03]  /*6100*/  @!P2 ISETP.GE.AND P0, PT, R115, R2.reuse, PT ;  /* 0x000000027300a20c */ /* 0x080fe60003f06270 */
[--C-:B------:R-:W-:Y:S01]  /*6110*/  FFMA.FTZ R6, R6, c[0x0][0x23c], -R0.reuse ;  /* 0x00008f0006067a23 */ /* 0x100fe20000010800 */
[----:B------:R-:W-:Y:S01]  /*6120*/  @!P2 FSEL R7, R7, -INF , !P0 ;  /* 0xff8000000707a808 */ /* 0x000fe20004000000 */
[----:B------:R1:W-:Y:S04]  /*6130*/  MUFU.EX2 R106, R89 ;  /* 0x00000059006a7308 */ /* 0x0003e80000000800 */
[----:B------:R-:W-:Y:S06]  /*6140*/  FFMA.FTZ R7, R7, c[0x0][0x23c], -R0 ;  /* 0x00008f0007077a23 */ /* 0x000fec0000010800 */
[----:B------:R1:W-:Y:S02]  /*6150*/  MUFU.EX2 R108, R7 ;  /* 0x00000007006c7308 */ /* 0x0003e40000000800 */
[----:B-1----:R-:W-:Y:S04]  /*6160*/  IMAD.WIDE.U32 R4, R91, -0x326172a9, RZ ;  /* 0xcd9e8d575b047825 */ /* 0x002fe800078e00ff */
[----:B------:R-:W-:Y:S01]  /*6170*/  IMAD.WIDE.U32 R90, R90, -0x326172a9, RZ ;  /* 0xcd9e8d575a5a7825 */ /* 0x000fe200078e00ff */
[----:B------:R-:W-:Y:S03]  /*6180*/  LOP3.LUT R5, R5, UR8, R118, 0x96, !PT ;  /* 0x0000000805057c12 */ /* 0x000fe6000f8e9676 */
[----:B------:R1:W1:Y:S01]  /*6190*/  MUFU.EX2 R109, R6 ;  /* 0x00000006006d7308 */ /* 0x0002620000000800 */
[----:B------:R-:W-:Y:S01]  /*61a0*/  UIADD3 UR8, UR12, 0x32370b8f, URZ ;  /* 0x32370b8f0c087890 */ /* 0x000fe2000fffe03f */
[C---:B------:R-:W-:Y:S01]  /*61b0*/  HMMA.16816.F32.BF16 R12, R96.reuse, R84, R12 ;  /* 0x00000054600c723c */ /* 0x040fe2000004180c */
[----:B------:R-:W4:Y:S02]  /*61c0*/  LDL R85, [R1+0x84] ;  /* 0x0000840001557983 */ /* 0x000f240000100800 */
[----:B------:R-:W-:Y:S01]  /*61d0*/  LOP3.LUT R92, R91, UR9, R4, 0x96, !PT ;  /* 0x000000095b5c7c12 */ /* 0x000fe2000f8e9604 */
[----:B------:R-:W-:Y:S01]  /*61e0*/  IMAD.WIDE.U32 R4, R5, -0x2daee0ad, RZ ;  /* 0xd2511f5305047825 */ /* 0x000fe200078e00ff */
[----:B------:R-:W-:Y:S01]  /*61f0*/  UIADD3 UR9, UR12, -0x126145ec, URZ ;  /* 0xed9eba140c097890 */ /* 0x000fe2000fffe03f */
[----:B------:R-:W4:Y:S02]  /*6200*/  LDL R84, [R1+0x88] ;  /* 0x0000880001547983 */ /* 0x000f240000100800 */
[----:B------:R-:W-:Y:S04]  /*6210*/  HMMA.16816.F32.BF16 R16, R96, R86, R16 ;  /* 0x000000566010723c */ /* 0x000fe80000041810 */
[----:B------:R-:W-:Y:S01]  /*6220*/  IMAD.WIDE.U32 R92, R92, -0x2daee0ad, RZ ;  /* 0xd2511f535c5c7825 */ /* 0x000fe200078e00ff */
[----:B------:R-:W-:Y:S01]  /*6230*/  LOP3.LUT R5, R5, UR8, R94, 0x96, !PT ;  /* 0x0000000805057c12 */ /* 0x000fe2000f8e965e */
[----:B------:R-:W-:Y:S03]  /*6240*/  UIADD3 UR8, UR11, 0x78dde6e4, URZ ;  /* 0x78dde6e40b087890 */ /* 0x000fe6000fffe03f */
[----:B------:R-:W-:Y:S01]  /*6250*/  LOP3.LUT R89, R93, UR9, R4, 0x96, !PT ;  /* 0x000000095d597c12 */ /* 0x000fe2000f8e9604 */
[----:B------:R-:W-:Y:S02]  /*6260*/  UIADD3 UR9, UR11, 0x1715609d, URZ ;  /* 0x1715609d0b097890 */ /* 0x000fe4000fffe03f */
[----:B------:R-:W-:Y:S04]  /*6270*/  IMAD.WIDE.U32 R4, R5, -0x326172a9, RZ ;  /* 0xcd9e8d5705047825 */ /* 0x000fe800078e00ff */
[----:B------:R-:W-:Y:S01]  /*6280*/  IMAD.U32 R93, RZ, RZ, UR13 ;  /* 0x0000000dff5d7e24 */ /* 0x000fe2000f8e00ff */
[----:B------:R-:W-:Y:S01]  /*6290*/  LOP3.LUT R7, R5, UR8, R90, 0x96, !PT ;  /* 0x0000000805077c12 */ /* 0x000fe2000f8e965a */
[----:B------:R-:W-:Y:S01]  /*62a0*/  UIADD3 UR8, UR12, -0x56f99767, URZ ;  /* 0xa90668990c087890 */ /* 0x000fe2000fffe03f */
[C---:B--2---:R-:W-:Y:S02]  /*62b0*/  FFMA.FTZ R12, R101.reuse, UR6, R12 ;  /* 0x00000006650c7c23 */ /* 0x044fe4000801000c */
[----:B------:R-:W-:Y:S02]  /*62c0*/  FFMA.FTZ R14, R101, UR6, R14 ;  /* 0x00000006650e7c23 */ /* 0x000fe4000801000e */
[C---:B---3--:R-:W-:Y:S02]  /*62d0*/  FFMA.FTZ R13, R100.reuse, UR6, R13 ;  /* 0x00000006640d7c23 */ /* 0x048fe4000801000d */
[----:B------:R-:W-:Y:S02]  /*62e0*/  FFMA.FTZ R15, R100, UR6, R15 ;  /* 0x00000006640f7c23 */ /* 0x000fe4000801000f */
[C---:B----4-:R-:W-:Y:S02]  /*62f0*/  FFMA.FTZ R8, R102.reuse, UR6, R8 ;  /* 0x0000000666087c23 */ /* 0x050fe40008010008 */
[----:B------:R-:W-:Y:S01]  /*6300*/  FFMA.FTZ R10, R102, UR6, R10 ;  /* 0x00000006660a7c23 */ /* 0x000fe2000801000a */
[-C--:B------:R-:W-:Y:S04]  /*6310*/  @!P2 ISETP.GE.AND P0, PT, R114, R3.reuse, PT ;  /* 0x000000037200a20c */ /* 0x080fe80003f06270 */
[----:B------:R-:W-:Y:S02]  /*6320*/  @!P2 FSEL R8, R8, -INF , !P0 ;  /* 0xff8000000808a808 */ /* 0x000fe40004000000 */
[-C--:B------:R-:W-:Y:S02]  /*6330*/  @!P2 ISETP.GE.AND P0, PT, R104, R3.reuse, PT ;  /* 0x000000036800a20c */ /* 0x080fe40003f06270 */
[-C--:B------:R-:W-:Y:S01]  /*6340*/  @!P2 ISETP.GE.AND P1, PT, R103, R3.reuse, PT ;  /* 0x000000036700a20c */ /* 0x080fe20003f26270 */
[--C-:B------:R-:W-:Y:S01]  /*6350*/  FFMA.FTZ R8, R8, c[0x0][0x23c], -R88.reuse ;  /* 0x00008f0008087a23 */ /* 0x100fe20000010858 */
[-C--:B------:R-:W-:Y:S03]  /*6360*/  @!P2 ISETP.GE.AND P6, PT, R111, R3.reuse, PT ;  /* 0x000000036f00a20c */ /* 0x080fe60003fc6270 */
[----:B------:R2:W-:Y:S01]  /*6370*/  MUFU.EX2 R105, R8 ;  /* 0x0000000800697308 */ /* 0x0005e20000000800 */
[----:B------:R-:W-:Y:S02]  /*6380*/  @!P2 FSEL R13, R13, -INF , !P6 ;  /* 0xff8000000d0da808 */ /* 0x000fe40007000000 */
[CC--:B------:R-:W-:Y:S02]  /*6390*/  @!P2 ISETP.GE.AND P6, PT, R110.reuse, R2.reuse, PT ;  /* 0x000000026e00a20c */ /* 0x0c0fe40003fc6270 */
[-C--:B------:R-:W-:Y:S01]  /*63a0*/  @!P2 ISETP.GE.AND P4, PT, R110, R3.reuse, PT ;  /* 0x000000036e00a20c */ /* 0x080fe20003f86270 */
[--C-:B------:R-:W-:Y:S02]  /*63b0*/  FFMA.FTZ R13, R13, c[0x0][0x23c], -R88.reuse ;  /* 0x00008f000d0d7a23 */ /* 0x100fe40000010858 */
[----:B------:R-:W-:Y:S02]  /*63c0*/  IMAD.MOV.U32 R110, RZ, RZ, c[0x0][0x22c] ;  /* 0x00008b00ff6e7624 */ /* 0x000fe400078e00ff */
[----:B------:R-:W-:Y:S02]  /*63d0*/  MUFU.EX2 R98, R13 ;  /* 0x0000000d00627308 */ /* 0x000fe40000000800 */
[----:B------:R-:W-:Y:S02]  /*63e0*/  IMAD R110, R110, c[0x0][0x1c0], RZ ;  /* 0x000070006e6e7a24 */ /* 0x000fe400078e02ff */
[C---:B------:R-:W-:Y:S02]  /*63f0*/  FFMA.FTZ R9, R113.reuse, UR6, R9 ;  /* 0x0000000671097c23 */ /* 0x040fe40008010009 */
[----:B------:R-:W-:Y:S02]  /*6400*/  FFMA.FTZ R11, R113, UR6, R11 ;  /* 0x00000006710b7c23 */ /* 0x000fe4000801000b */
[----:B------:R-:W-:Y:S01]  /*6410*/  IMAD.U32 R110, R110, -0x40, RZ ;  /* 0xffffffc06e6e7824 */ /* 0x000fe200078e00ff */
[----:B------:R-:W-:Y:S02]  /*6420*/  @!P2 FSEL R9, R9, -INF , !P0 ;  /* 0xff8000000909a808 */ /* 0x000fe40004000000 */
[-C--:B------:R-:W-:Y:S03]  /*6430*/  @!P2 ISETP.GE.AND P0, PT, R114, R2.reuse, PT ;  /* 0x000000027200a20c */ /* 0x080fe60003f06270 */
[----:B-1----:R-:W-:Y:S01]  /*6440*/  FFMA.FTZ R6, R9, c[0x0][0x23c], -R88 ;  /* 0x00008f0009067a23 */ /* 0x002fe20000010858 */
[----:B------:R-:W-:Y:S01]  /*6450*/  @!P2 FSEL R10, R10, -INF , !P0 ;  /* 0xff8000000a0aa808 */ /* 0x000fe20004000000 */
[----:B--2---:R-:W-:Y:S01]  /*6460*/  IMAD.WIDE.U32 R8, R89, -0x326172a9, RZ ;  /* 0xcd9e8d5759087825 */ /* 0x004fe200078e00ff */
[-C--:B------:R-:W-:Y:S01]  /*6470*/  @!P2 ISETP.GE.AND P0, PT, R104, R2.reuse, PT ;  /* 0x000000026800a20c */ /* 0x080fe20003f06270 */
[----:B------:R1:W-:Y:S01]  /*6480*/  MUFU.EX2 R102, R6 ;  /* 0x0000000600667308 */ /* 0x0003e20000000800 */
[----:B------:R-:W-:Y:S01]  /*6490*/  @!P2 ISETP.GE.AND P5, PT, R112, R3, PT ;  /* 0x000000037000a20c */ /* 0x000fe20003fa6270 */
[--C-:B------:R-:W-:Y:S01]  /*64a0*/  FFMA.FTZ R10, R10, c[0x0][0x23c], -R0.reuse ;  /* 0x00008f000a0a7a23 */ /* 0x100fe20000010800 */
[----:B------:R-:W-:Y:S02]  /*64b0*/  @!P2 FSEL R11, R11, -INF , !P0 ;  /* 0xff8000000b0ba808 */ /* 0x000fe40004000000 */
[----:B------:R-:W-:Y:S02]  /*64c0*/  @!P2 FSEL R12, R12, -INF , !P5 ;  /* 0xff8000000c0ca808 */ /* 0x000fe40006800000 */
[-C--:B------:R-:W-:Y:S01]  /*64d0*/  @!P2 ISETP.GE.AND P5, PT, R103, R2.reuse, PT ;  /* 0x000000026700a20c */ /* 0x080fe20003fa6270 */
[----:B------:R-:W-:Y:S01]  /*64e0*/  FFMA.FTZ R11, R11, c[0x0][0x23c], -R0 ;  /* 0x00008f000b0b7a23 */ /* 0x000fe20000010800 */
[----:B------:R-:W-:Y:S01]  /*64f0*/  LOP3.LUT R4, R9, UR9, R4, 0x96, !PT ;  /* 0x0000000909047c12 */ /* 0x000fe2000f8e9604 */
[----:B------:R2:W-:Y:S01]  /*6500*/  MUFU.EX2 R104, R10 ;  /* 0x0000000a00687308 */ /* 0x0005e20000000800 */
[----:B------:R-:W-:Y:S01]  /*6510*/  UIADD3 UR9, UR12, 0x646e171e, URZ ;  /* 0x646e171e0c097890 */ /* 0x000fe2000fffe03f */
[-C--:B------:R-:W-:Y:S01]  /*6520*/  @!P2 ISETP.GE.AND P0, PT, R111, R2.reuse, PT ;  /* 0x000000026f00a20c */ /* 0x080fe20003f06270 */
[----:B------:R-:W-:Y:S01]  /*6530*/  FFMA.FTZ R12, R12, c[0x0][0x23c], -R88 ;  /* 0x00008f000c0c7a23 */ /* 0x000fe20000010858 */
[----:B------:R-:W-:Y:S01]  /*6540*/  @!P2 ISETP.GE.AND P3, PT, R112, R2, PT ;  /* 0x000000027000a20c */ /* 0x000fe20003f66270 */
[----:B------:R-:W-:Y:S01]  /*6550*/  IMAD.WIDE.U32 R4, R4, -0x2daee0ad, RZ ;  /* 0xd2511f5304047825 */ /* 0x000fe200078e00ff */
[----:B------:R-:W-:Y:S02]  /*6560*/  @!P2 FSEL R15, R15, -INF , !P0 ;  /* 0xff8000000f0fa808 */ /* 0x000fe40004000000 */
[----:B------:R-:W-:Y:S02]  /*6570*/  @!P2 FSEL R14, R14, -INF , !P3 ;  /* 0xff8000000e0ea808 */ /* 0x000fe40005800000 */
[----:B------:R3:W-:Y:S01]  /*6580*/  MUFU.EX2 R103, R11 ;  /* 0x0000000b00677308 */ /* 0x0007e20000000800 */
[----:B------:R-:W-:Y:S01]  /*6590*/  LOP3.LUT R9, R4, 0xff, RZ, 0xc0, !PT ;  /* 0x000000ff04097812 */ /* 0x000fe200078ec0ff */
[--C-:B------:R-:W-:Y:S02]  /*65a0*/  FFMA.FTZ R15, R15, c[0x0][0x23c], -R0.reuse ;  /* 0x00008f000f0f7a23 */ /* 0x100fe40000010800 */
[----:B-1----:R-:W-:Y:S04]  /*65b0*/  IMAD.WIDE.U32 R6, R7, -0x2daee0ad, RZ ;  /* 0xd2511f5307067825 */ /* 0x002fe800078e00ff */
[----:B------:R-:W-:Y:S01]  /*65c0*/  FFMA.FTZ R14, R14, c[0x0][0x23c], -R0 ;  /* 0x00008f000e0e7a23 */ /* 0x000fe20000010800 */
[----:B------:R-:W-:Y:S01]  /*65d0*/  LOP3.LUT R2, R7, UR8, R92, 0x96, !PT ;  /* 0x0000000807027c12 */ /* 0x000fe2000f8e965c */
[----:B------:R-:W-:Y:S01]  /*65e0*/  ULDC.U8 UR8, c[0x0][0x2d8] ;  /* 0x0000b60000087ab9 */ /* 0x000fe20000000000 */
[----:B------:R-:W-:Y:S01]  /*65f0*/  LOP3.LUT R6, R5, UR9, R6, 0x96, !PT ;  /* 0x0000000905067c12 */ /* 0x000fe2000f8e9606 */
[----:B------:R-:W-:Y:S01]  /*6600*/  UIADD3 UR9, UR11, -0x4ab325aa, URZ ;  /* 0xb54cda560b097890 */ /* 0x000fe2000fffe03f */
[--C-:B------:R-:W-:Y:S01]  /*6610*/  SHF.R.U32.HI R7, RZ, 0x18, R4.reuse ;  /* 0x00000018ff077819 */ /* 0x100fe20000011604 */
[----:B------:R-:W-:Y:S01]  /*6620*/  IMAD.WIDE.U32 R2, R2, -0x326172a9, RZ ;  /* 0xcd9e8d5702027825 */ /* 0x000fe200078e00ff */
[----:B--2---:R-:W-:Y:S01]  /*6630*/  SHF.R.U32.HI R10, RZ, 0x10, R4 ;  /* 0x00000010ff0a7819 */ /* 0x004fe20000011604 */
[----:B------:R-:W-:Y:S01]  /*6640*/  MUFU.EX2 R99, R12 ;  /* 0x0000000c00637308 */ /* 0x000fe20000000800 */
[----:B------:R-:W-:Y:S01]  /*6650*/  ISETP.LE.U32.AND P0, PT, R7, UR8, PT ;  /* 0x0000000807007c0c */ /* 0x000fe2000bf03070 */
[----:B------:R-:W-:Y:S01]  /*6660*/  FFMA.FTZ R16, R85, UR6, R16 ;  /* 0x0000000655107c23 */ /* 0x000fe20008010010 */
[----:B------:R-:W-:Y:S01]  /*6670*/  ISETP.LE.U32.AND P3, PT, R9, UR8, PT ;  /* 0x0000000809007c0c */ /* 0x000fe2000bf63070 */
[----:B------:R-:W-:Y:S01]  /*6680*/  FFMA.FTZ R18, R85, UR6, R18 ;  /* 0x0000000655127c23 */ /* 0x000fe20008010012 */
[----:B------:R-:W-:Y:S01]  /*6690*/  SHF.R.U32.HI R9, RZ, 0x18, R2 ;  /* 0x00000018ff097819 */ /* 0x000fe20000011602 */
[----:B------:R-:W-:Y:S01]  /*66a0*/  FFMA.FTZ R19, R84, UR6, R19 ;  /* 0x0000000654137c23 */ /* 0x000fe20008010013 */
[----:B------:R-:W-:Y:S01]  /*66b0*/  @!P2 FSEL R16, R16, -INF , !P1 ;  /* 0xff8000001010a808 */ /* 0x000fe20004800000 */
[----:B------:R-:W-:Y:S01]  /*66c0*/  FFMA.FTZ R17, R84, UR6, R17 ;  /* 0x0000000654117c23 */ /* 0x000fe20008010011 */
[----:B---3--:R-:W-:Y:S01]  /*66d0*/  LOP3.LUT R11, R4, 0xffff, RZ, 0xc0, !PT ;  /* 0x0000ffff040b7812 */ /* 0x008fe200078ec0ff */
[----:B------:R-:W-:Y:S01]  /*66e0*/  MUFU.EX2 R101, R14 ;  /* 0x0000000e00657308 */ /* 0x000fe20000000800 */
[----:B------:R-:W-:Y:S01]  /*66f0*/  LOP3.LUT R4, R3, UR9, R8, 0x96, !PT ;  /* 0x0000000903047c12 */ /* 0x000fe2000f8e9608 */
[----:B------:R-:W-:Y:S01]  /*6700*/  FFMA.FTZ R16, R16, c[0x0][0x23c], -R88 ;  /* 0x00008f0010107a23 */ /* 0x000fe20000010858 */
[----:B------:R-:W-:Y:S01]  /*6710*/  LOP3.LUT R5, R2, 0xffff, RZ, 0xc0, !PT ;  /* 0x0000ffff02057812 */ /* 0x000fe200078ec0ff */
[----:B------:R-:W-:Y:S01]  /*6720*/  IMAD.U32 R92, RZ, RZ, UR16 ;  /* 0x00000010ff5c7e24 */ /* 0x000fe2000f8e00ff */
[----:B------:R-:W-:Y:S02]  /*6730*/  LOP3.LUT R3, R4, 0xff, RZ, 0xc0, !PT ;  /* 0x000000ff04037812 */ /* 0x000fe400078ec0ff */
[----:B------:R-:W-:Y:S02]  /*6740*/  LOP3.LUT R8, R2, 0xff, RZ, 0xc0, !PT ;  /* 0x000000ff02087812 */ /* 0x000fe400078ec0ff */
[----:B------:R-:W-:Y:S01]  /*6750*/  ISETP.LE.U32.AND P1, PT, R3, UR8, PT ;  /* 0x0000000803007c0c */ /* 0x000fe2000bf23070 */
[----:B------:R-:W-:Y:S01]  /*6760*/  MUFU.EX2 R100, R15 ;  /* 0x0000000f00647308 */ /* 0x000fe20000000800 */
[----:B------:R-:W-:Y:S02]  /*6770*/  SHF.R.U32.HI R7, RZ, 0x10, R2 ;  /* 0x00000010ff077819 */ /* 0x000fe40000011602 */
[----:B------:R-:W-:Y:S02]  /*6780*/  SHF.R.U32.HI R2, RZ, 0x10, R4 ;  /* 0x00000010ff027819 */ /* 0x000fe40000011604 */
[----:B------:R-:W-:Y:S02]  /*6790*/  LOP3.LUT R3, R4, 0xffff, RZ, 0xc0, !PT ;  /* 0x0000ffff04037812 */ /* 0x000fe400078ec0ff */
[----:B------:R-:W-:Y:S02]  /*67a0*/  LOP3.LUT R2, R2, 0xff, RZ, 0xc0, !PT ;  /* 0x000000ff02027812 */ /* 0x000fe400078ec0ff */
[----:B------:R-:W-:Y:S01]  /*67b0*/  SHF.R.U32.HI R3, RZ, 0x8, R3 ;  /* 0x00000008ff037819 */ /* 0x000fe20000011603 */
[----:B------:R-:W1:Y:S01]  /*67c0*/  MUFU.EX2 R96, R16 ;  /* 0x0000001000607308 */ /* 0x000e620000000800 */
[----:B------:R-:W-:Y:S01]  /*67d0*/  @!P2 FSEL R19, R19, -INF , !P6 ;  /* 0xff8000001313a808 */ /* 0x000fe20007000000 */
[----:B------:R-:W-:Y:S01]  /*67e0*/  @!P1 FADD.FTZ R107, -R107, -RZ ;  /* 0x800000ff6b6b9221 */ /* 0x000fe20000010100 */
[----:B------:R-:W-:Y:S02]  /*67f0*/  @!P2 FSEL R18, R18, -INF , !P5 ;  /* 0xff8000001212a808 */ /* 0x000fe40006800000 */
[----:B------:R-:W-:Y:S02]  /*6800*/  @!P2 FSEL R17, R17, -INF , !P4 ;  /* 0xff8000001111a808 */ /* 0x000fe40006000000 */
[----:B------:R-:W-:Y:S01]  /*6810*/  ISETP.LE.U32.AND P4, PT, R2, UR8, PT ;  /* 0x0000000802007c0c */ /* 0x000fe2000bf83070 */
[--C-:B------:R-:W-:Y:S01]  /*6820*/  FFMA.FTZ R18, R18, c[0x0][0x23c], -R0.reuse ;  /* 0x00008f0012127a23 */ /* 0x100fe20000010800 */
[----:B------:R-:W-:Y:S01]  /*6830*/  LOP3.LUT R2, R3, 0xffff, RZ, 0xc0, !PT ;  /* 0x0000ffff03027812 */ /* 0x000fe200078ec0ff */
[----:B------:R-:W-:Y:S01]  /*6840*/  FFMA.FTZ R0, R19, c[0x0][0x23c], -R0 ;  /* 0x00008f0013007a23 */ /* 0x000fe20000010800 */
[----:B------:R-:W-:Y:S01]  /*6850*/  SHF.R.U32.HI R4, RZ, 0x18, R4 ;  /* 0x00000018ff047819 */ /* 0x000fe20000011604 */
[----:B------:R-:W-:Y:S01]  /*6860*/  FFMA.FTZ R88, R17, c[0x0][0x23c], -R88 ;  /* 0x00008f0011587a23 */ /* 0x000fe20000010858 */
[----:B------:R-:W-:Y:S01]  /*6870*/  ISETP.LE.U32.AND P5, PT, R2, UR8, PT ;  /* 0x0000000802007c0c */ /* 0x000fe2000bfa3070 */
[----:B------:R-:W2:Y:S01]  /*6880*/  MUFU.EX2 R95, R0 ;  /* 0x00000000005f7308 */ /* 0x000ea20000000800 */
[----:B------:R-:W-:Y:S02]  /*6890*/  LOP3.LUT R2, R6, 0xff, RZ, 0xc0, !PT ;  /* 0x000000ff06027812 */ /* 0x000fe400078ec0ff */
[----:B------:R-:W-:Y:S02]  /*68a0*/  ISETP.LE.U32.AND P1, PT, R8, UR8, PT ;  /* 0x0000000808007c0c */ /* 0x000fe4000bf23070 */
[----:B------:R-:W-:Y:S01]  /*68b0*/  ISETP.LE.U32.AND P6, PT, R4, UR8, PT ;  /* 0x0000000804007c0c */ /* 0x000fe2000bfc3070 */
[----:B------:R-:W-:Y:S01]  /*68c0*/  @!P4 FADD.FTZ R109, -R109, -RZ ;  /* 0x800000ff6d6dc221 */ /* 0x000fe20000010100 */
[----:B------:R-:W-:Y:S02]  /*68d0*/  ISETP.LE.U32.AND P2, PT, R2, UR8, PT ;  /* 0x0000000802007c0c */ /* 0x000fe4000bf43070 */
[----:B------:R-:W-:Y:S01]  /*68e0*/  SHF.R.U32.HI R2, RZ, 0x8, R5 ;  /* 0x00000008ff027819 */ /* 0x000fe20000011605 */
[----:B------:R-:W-:Y:S01]  /*68f0*/  MUFU.EX2 R94, R88 ;  /* 0x00000058005e7308 */ /* 0x000fe20000000800 */
[--C-:B------:R-:W-:Y:S01]  /*6900*/  SHF.R.U32.HI R3, RZ, 0x18, R6.reuse ;  /* 0x00000018ff037819 */ /* 0x100fe20000011606 */
[----:B------:R-:W-:Y:S01]  /*6910*/  @!P5 FADD.FTZ R106, -R106, -RZ ;  /* 0x800000ff6a6ad221 */ /* 0x000fe20000010100 */
[----:B------:R-:W-:Y:S01]  /*6920*/  LOP3.LUT R2, R2, 0xffff, RZ, 0xc0, !PT ;  /* 0x0000ffff02027812 */ /* 0x000fe200078ec0ff */
[----:B-1----:R-:W-:Y:S01]  /*6930*/  @!P3 FADD.FTZ R96, -R96, -RZ ;  /* 0x800000ff6060b221 */ /* 0x002fe20000010100 */
[----:B------:R-:W-:Y:S01]  /*6940*/  ISETP.LE.U32.AND P4, PT, R3, UR8, PT ;  /* 0x0000000803007c0c */ /* 0x000fe2000bf83070 */
[----:B------:R-:W-:Y:S01]  /*6950*/  @!P1 FADD.FTZ R105, -R105, -RZ ;  /* 0x800000ff69699221 */ /* 0x000fe20000010100 */
[----:B------:R-:W-:Y:S01]  /*6960*/  ISETP.LE.U32.AND P5, PT, R2, UR8, PT ;  /* 0x0000000802007c0c */ /* 0x000fe2000bfa3070 */
[----:B------:R-:W-:Y:S01]  /*6970*/  @!P6 FADD.FTZ R108, -R108, -RZ ;  /* 0x800000ff6c6ce221 */ /* 0x000fe20000010100 */
[----:B------:R-:W-:Y:S01]  /*6980*/  LOP3.LUT R2, R7, 0xff, RZ, 0xc0, !PT ;  /* 0x000000ff07027812 */ /* 0x000fe200078ec0ff */
[----:B------:R-:W-:Y:S01]  /*6990*/  @!P2 FADD.FTZ R99, -R99, -RZ ;  /* 0x800000ff6363a221 */ /* 0x000fe20000010100 */
[----:B------:R-:W-:Y:S01]  /*69a0*/  ISETP.LE.U32.AND P1, PT, R9, UR8, PT ;  /* 0x0000000809007c0c */ /* 0x000fe2000bf23070 */
[----:B------:R-:W1:Y:S01]  /*69b0*/  MUFU.EX2 R97, R18 ;  /* 0x0000001200617308 */ /* 0x000e620000000800 */
[----:B------:R-:W-:Y:S01]  /*69c0*/  ISETP.LE.U32.AND P6, PT, R2, UR8, PT ;  /* 0x0000000802007c0c */ /* 0x000fe2000bfc3070 */
[----:B--2---:R-:W-:Y:S01]  /*69d0*/  @!P0 FADD.FTZ R95, -R95, -RZ ;  /* 0x800000ff5f5f8221 */ /* 0x004fe20000010100 */
[----:B------:R-:W-:Y:S02]  /*69e0*/  SHF.R.U32.HI R3, RZ, 0x10, R6 ;  /* 0x00000010ff037819 */ /* 0x000fe40000011606 */
[----:B------:R-:W-:Y:S01]  /*69f0*/  LOP3.LUT R6, R6, 0xffff, RZ, 0xc0, !PT ;  /* 0x0000ffff06067812 */ /* 0x000fe200078ec0ff */
[----:B------:R-:W-:Y:S01]  /*6a00*/  @!P4 FADD.FTZ R100, -R100, -RZ ;  /* 0x800000ff6464c221 */ /* 0x000fe20000010100 */
[----:B------:R-:W-:Y:S01]  /*6a10*/  LOP3.LUT R3, R3, 0xff, RZ, 0xc0, !PT ;  /* 0x000000ff03037812 */ /* 0x000fe200078ec0ff */
[----:B------:R-:W-:Y:S01]  /*6a20*/  @!P5 FADD.FTZ R102, -R102, -RZ ;  /* 0x800000ff6666d221 */ /* 0x000fe20000010100 */
[----:B------:R-:W-:Y:S02]  /*6a30*/  SHF.R.U32.HI R2, RZ, 0x8, R6 ;  /* 0x00000008ff027819 */ /* 0x000fe40000011606 */
[----:B------:R-:W-:Y:S01]  /*6a40*/  ISETP.LE.U32.AND P5, PT, R3, UR8, PT ;  /* 0x0000000803007c0c */ /* 0x000fe2000bfa3070 */
[----:B------:R-:W-:Y:S01]  /*6a50*/  @!P1 FADD.FTZ R103, -R103, -RZ ;  /* 0x800000ff67679221 */ /* 0x000fe20000010100 */
[----:B------:R-:W-:Y:S01]  /*6a60*/  LOP3.LUT R3, R10, 0xff, RZ, 0xc0, !PT ;  /* 0x000000ff0a037812 */ /* 0x000fe200078ec0ff */
[----:B------:R-:W-:Y:S01]  /*6a70*/  @!P6 FADD.FTZ R104, -R104, -RZ ;  /* 0x800000ff6868e221 */ /* 0x000fe20000010100 */
[----:B------:R-:W-:Y:S02]  /*6a80*/  LOP3.LUT R2, R2, 0xffff, RZ, 0xc0, !PT ;  /* 0x0000ffff02027812 */ /* 0x000fe400078ec0ff */
        /* <DEDUP_REMOVED lines=9> */
[----:B------:R3:W-:Y:S01]  /*6b20*/  STS [R247+0x2a000], R3 ;  /* 0x02a00003f7007388 */ /* 0x0007e20000000800 */
[----:B------:R-:W-:Y:S01]  /*6b30*/  ISETP.LE.U32.AND P2, PT, R0, UR8, PT ;  /* 0x0000000800007c0c */ /* 0x000fe2000bf43070 */
[----:B------:R-:W-:Y:S01]  /*6b40*/  @!P6 FADD.FTZ R98, -R98, -RZ ;  /* 0x800000ff6262e221 */ /* 0x000fe20000010100 */
[----:B------:R-:W-:Y:S02]  /*6b50*/  F2FP.RELU.BF16.PACK_AB R0, R102, R105 ;  /* 0x000000696600723e */ /* 0x000fe400000018ff */
[----:B------:R-:W-:Y:S01]  /*6b60*/  STS [R250+0x2a400], R5 ;  /* 0x02a40005fa007388 */ /* 0x000fe20000000800 */
[----:B-1----:R-:W-:Y:S01]  /*6b70*/  @!P1 FADD.FTZ R97, -R97, -RZ ;  /* 0x800000ff61619221 */ /* 0x002fe20000010100 */
[----:B------:R-:W-:Y:S02]  /*6b80*/  F2FP.RELU.BF16.PACK_AB R4, R98, R99 ;  /* 0x000000636204723e */ /* 0x000fe400000018ff */
[----:B------:R-:W-:Y:S01]  /*6b90*/  LEA R92, P0, R246, R92, 0x2 ;  /* 0x0000005cf65c7211 */ /* 0x000fe200078010ff */
[----:B------:R1:W-:Y:S01]  /*6ba0*/  STS [R250+0x2a000], R0 ;  /* 0x02a00000fa007388 */ /* 0x0003e20000000800 */
[----:B------:R-:W-:Y:S02]  /*6bb0*/  FSETP.GE.FTZ.AND P1, PT, R106, RZ, PT ;  /* 0x000000ff6a00720b */ /* 0x000fe40003f36000 */
[----:B------:R-:W-:Y:S01]  /*6bc0*/  LEA.HI.X.SX32 R93, R246, R93, 0x2, P0 ;  /* 0x0000005df65d7211 */ /* 0x000fe200000f16ff */
[----:B------:R-:W-:Y:S01]  /*6bd0*/  @!P2 FADD.FTZ R94, -R94, -RZ ;  /* 0x800000ff5e5ea221 */ /* 0x000fe20000010100 */
[----:B------:R-:W-:Y:S01]  /*6be0*/  STS [R248+0x2a000], R4 ;  /* 0x02a00004f8007388 */ /* 0x000fe20000000800 */
[----:B------:R-:W-:Y:S02]  /*6bf0*/  LEA R234, P0, R110, R234, 0x2 ;  /* 0x000000ea6eea7211 */ /* 0x000fe400078010ff */
[----:B------:R-:W-:Y:S02]  /*6c00*/  FSETP.GE.FTZ.AND P2, PT, R107, RZ, PT ;  /* 0x000000ff6b00720b */ /* 0x000fe40003f56000 */
[----:B--2---:R-:W-:Y:S02]  /*6c10*/  F2FP.RELU.BF16.PACK_AB R2, R94, R96 ;  /* 0x000000605e02723e */ /* 0x004fe400000018ff */
[----:B------:R-:W-:Y:S02]  /*6c20*/  LEA.HI.X.SX32 R235, R110, R235, 0x2, P0 ;  /* 0x000000eb6eeb7211 */ /* 0x000fe400000f16ff */
[----:B------:R2:W5:Y:S01]  /*6c30*/  LDL R110, [R1+0x4] ;  /* 0x00000400016e7983 */ /* 0x0005620000100800 */
[----:B---3--:R-:W-:Y:S02]  /*6c40*/  F2FP.RELU.BF16.PACK_AB R3, R100, R101 ;  /* 0x000000656403723e */ /* 0x008fe400000018ff */
[----:B------:R-:W-:Y:S02]  /*6c50*/  FSETP.GE.FTZ.AND P5, PT, R105, RZ, PT ;  /* 0x000000ff6900720b */ /* 0x000fe40003fb6000 */
[----:B------:R-:W-:Y:S01]  /*6c60*/  FSETP.GE.FTZ.AND P0, PT, R94, RZ, PT ;  /* 0x000000ff5e00720b */ /* 0x000fe20003f16000 */
[----:B------:R3:W-:Y:S01]  /*6c70*/  STS [R248+0x2a400], R3 ;  /* 0x02a40003f8007388 */ /* 0x0007e20000000800 */
[----:B------:R-:W-:Y:S02]  /*6c80*/  FSETP.GE.FTZ.AND P3, PT, R99, RZ, PT ;  /* 0x000000ff6300720b */ /* 0x000fe40003f76000 */
[----:B------:R-:W-:Y:S02]  /*6c90*/  FSETP.GE.FTZ.AND P4, PT, R102, RZ, PT ;  /* 0x000000ff6600720b */ /* 0x000fe40003f96000 */
[----:B-1----:R-:W-:Y:S01]  /*6ca0*/  F2FP.RELU.BF16.PACK_AB R0, R95, R97 ;  /* 0x000000615f00723e */ /* 0x002fe200000018ff */
[----:B------:R-:W-:Y:S05]  /*6cb0*/  STS [R249+0x2a000], R2 ;  /* 0x02a00002f9007388 */ /* 0x000fea0000000800 */
[----:B------:R1:W-:Y:S05]  /*6cc0*/  STS [R249+0x2a400], R0 ;  /* 0x02a40000f9007388 */ /* 0x0003ea0000000800 */
[----:B------:R-:W-:Y:S05]  /*6cd0*/  LDSM.16.M88.4 R16, [R228+0x10000] ;  /* 0x01000000e410783b */ /* 0x000fea0000000200 */
[----:B------:R-:W4:Y:S01]  /*6ce0*/  LDSM.16.M88.4 R8, [R224+0x20000] ;  /* 0x02000000e008783b */ /* 0x000f220000000200 */
[C-C-:B---3--:R-:W-:Y:S04]  /*6cf0*/  IMAD.IADD R3, R217.reuse, 0x1, R228.reuse ;  /* 0x00000001d9037824 */ /* 0x148fe800078e02e4 */
[----:B------:R-:W3:Y:S01]  /*6d00*/  LDSM.16.M88.4 R84, [R224+0x20800] ;  /* 0x02080000e054783b */ /* 0x000ee20000000200 */
[----:B-1----:R-:W-:Y:S04]  /*6d10*/  IMAD.IADD R0, R116, 0x1, R228 ;  /* 0x0000000174007824 */ /* 0x002fe800078e02e4 */
[----:B------:R-:W-:Y:S01]  /*6d20*/  IMAD.IADD R2, R217, 0x1, R0 ;  /* 0x00000001d9027824 */ /* 0x000fe200078e0200 */
[----:B------:R-:W-:Y:S01]  /*6d30*/  LDSM.16.M88.4 R88, [R0+0x10000] ;  /* 0x010000000058783b */ /* 0x000fe20000000200 */
[C---:B----4-:R-:W-:Y:S08]  /*6d40*/  HMMA.16816.F32.BF16 R4, R16.reuse, R8, RZ ;  /* 0x000000081004723c */ /* 0x050ff000000418ff */
        /* <DEDUP_REMOVED lines=86> */
[----:B------:R1:W-:Y:S05]  /*72b0*/  LDSM.16.M88.4 R84, [R0+0x16000] ;  /* 0x016000000054783b */ /* 0x0003ea0000000200 */
[----:B------:R-:W3:Y:S05]  /*72c0*/  LDSM.16.M88.4 R88, [R221+0x26000] ;  /* 0x02600000dd58783b */ /* 0x000eea0000000200 */
[----:B-1----:R1:W4:Y:S01]  /*72d0*/  LDG.E R0, [R92.64+0x20] ;  /* 0x000020045c007981 */ /* 0x002322000c1e1900 */
[C---:B---3--:R-:W-:Y:S08]  /*72e0*/  HMMA.16816.F32.BF16 R4, R84.reuse, R88, R4 ;  /* 0x000000585404723c */ /* 0x048ff00000041804 */
[C---:B------:R-:W-:Y:S01]  /*72f0*/  HMMA.16816.F32.BF16 R8, R84.reuse, R90, R8 ;  /* 0x0000005a5408723c */ /* 0x040fe20000041808 */
[----:B------:R-:W3:Y:S07]  /*7300*/  LDSM.16.M88.4 R88, [R221+0x26800] ;  /* 0x02680000dd58783b */ /* 0x000eee0000000200 */
[C---:B---3--:R-:W-:Y:S08]  /*7310*/  HMMA.16816.F32.BF16 R12, R84.reuse, R88, R12 ;  /* 0x00000058540c723c */ /* 0x048ff0000004180c */
[----:B------:R-:W-:Y:S01]  /*7320*/  HMMA.16816.F32.BF16 R16, R84, R90, R16 ;  /* 0x0000005a5410723c */ /* 0x000fe20000041810 */
[----:B------:R-:W-:Y:S05]  /*7330*/  LDSM.16.M88.4 R84, [R3+0x16000] ;  /* 0x016000000354783b */ /* 0x000fea0000000200 */
[----:B------:R-:W3:Y:S02]  /*7340*/  LDSM.16.M88.4 R88, [R223+0x26000] ;  /* 0x02600000df58783b */ /* 0x000ee40000000200 */
[C---:B---3--:R-:W-:Y:S08]  /*7350*/  HMMA.16816.F32.BF16 R4, R84.reuse, R88, R4 ;  /* 0x000000585404723c */ /* 0x048ff00000041804 */
[C---:B------:R-:W-:Y:S01]  /*7360*/  HMMA.16816.F32.BF16 R8, R84.reuse, R90, R8 ;  /* 0x0000005a5408723c */ /* 0x040fe20000041808 */
[----:B------:R-:W3:Y:S07]  /*7370*/  LDSM.16.M88.4 R88, [R223+0x26800] ;  /* 0x02680000df58783b */ /* 0x000eee0000000200 */
[C---:B---3--:R-:W-:Y:S08]  /*7380*/  HMMA.16816.F32.BF16 R12, R84.reuse, R88, R12 ;  /* 0x00000058540c723c */ /* 0x048ff0000004180c */
[----:B------:R-:W-:Y:S01]  /*7390*/  HMMA.16816.F32.BF16 R16, R84, R90, R16 ;  /* 0x0000005a5410723c */ /* 0x000fe20000041810 */
[----:B------:R3:W-:Y:S05]  /*73a0*/  LDSM.16.M88.4 R84, [R2+0x16000] ;  /* 0x016000000254783b */ /* 0x0007ea0000000200 */
[----:B------:R-:W1:Y:S05]  /*73b0*/  LDSM.16.M88.4 R88, [R222+0x26000] ;  /* 0x02600000de58783b */ /* 0x000e6a0000000200 */
[----:B---3--:R3:W2:Y:S01]  /*73c0*/  LDG.E R2, [R92.64] ;  /* 0x000000045c027981 */ /* 0x0086a2000c1e1900 */
[C---:B-1----:R-:W-:Y:S04]  /*73d0*/  HMMA.16816.F32.BF16 R4, R84.reuse, R88, R4 ;  /* 0x000000585404723c */ /* 0x042fe80000041804 */
[----:B---3--:R1:W5:Y:S05]  /*73e0*/  LDL R93, [R1] ;  /* 0x00000000015d7983 */ /* 0x00836a0000100800 */
[----:B------:R1:W5:Y:S01]  /*73f0*/  LDL R92, [R1+0x8] ;  /* 0x00000800015c7983 */ /* 0x0003620000100800 */
[C---:B------:R-:W-:Y:S04]  /*7400*/  HMMA.16816.F32.BF16 R8, R84.reuse, R90, R8 ;  /* 0x0000005a5408723c */ /* 0x040fe80000041808 */
[----:B------:R-:W3:Y:S04]  /*7410*/  LDSM.16.M88.4 R88, [R222+0x26800] ;  /* 0x02680000de58783b */ /* 0x000ee80000000200 */
[C---:B---3--:R-:W-:Y:S08]  /*7420*/  HMMA.16816.F32.BF16 R12, R84.reuse, R88, R12 ;  /* 0x00000058540c723c */ /* 0x048ff0000004180c */
[----:B------:R-:W-:Y:S08]  /*7430*/  HMMA.16816.F32.BF16 R16, R84, R90, R16 ;  /* 0x0000005a5410723c */ /* 0x000ff00000041810 */
[C---:B----4-:R-:W-:Y:S04]  /*7440*/  FADD.FTZ R10, -R0.reuse, R10 ;  /* 0x0000000a000a7221 */ /* 0x050fe80000010100 */
[----:B------:R-:W-:Y:S02]  /*7450*/  FADD.FTZ R6, -R0, R6 ;  /* 0x0000000600067221 */ /* 0x000fe40000010100 */
[C---:B--2---:R-:W-:Y:S02]  /*7460*/  FADD.FTZ R3, -R2.reuse, R5 ;  /* 0x0000000502037221 */ /* 0x044fe40000010100 */
[C---:B------:R-:W-:Y:S02]  /*7470*/  FADD.FTZ R4, -R2.reuse, R4 ;  /* 0x0000000402047221 */ /* 0x040fe40000010100 */
[----:B------:R-:W-:Y:S01]  /*7480*/  FADD.FTZ R5, -R2, R12 ;  /* 0x0000000c02057221 */ /* 0x000fe20000010100 */
[-C--:B------:R-:W-:Y:S02]  /*7490*/  FSEL R3, R3, R2.reuse, P1 ;  /* 0x0000000203037208 */ /* 0x080fe40000800000 */
[-C--:B------:R-:W-:Y:S02]  /*74a0*/  FSEL R4, R4, R2.reuse, P2 ;  /* 0x0000000204047208 */ /* 0x080fe40001000000 */
[----:B------:R-:W-:Y:S01]  /*74b0*/  FSETP.GE.FTZ.AND P1, PT, R96, RZ, PT ;  /* 0x000000ff6000720b */ /* 0x000fe20003f36000 */
[----:B------:R-:W-:Y:S01]  /*74c0*/  FMUL.FTZ R90, R106, R3 ;  /* 0x000000036a5a7220 */ /* 0x000fe20000410000 */
[----:B------:R-:W-:Y:S01]  /*74d0*/  FSETP.GE.FTZ.AND P2, PT, R98, RZ, PT ;  /* 0x000000ff6200720b */ /* 0x000fe20003f56000 */
[C---:B------:R-:W-:Y:S01]  /*74e0*/  FADD.FTZ R3, -R2.reuse, R8 ;  /* 0x0000000802037221 */ /* 0x040fe20000010100 */
[----:B------:R-:W-:Y:S01]  /*74f0*/  FSEL R5, R5, R2, P3 ;  /* 0x0000000205057208 */ /* 0x000fe20001800000 */
[----:B------:R-:W-:Y:S01]  /*7500*/  FADD.FTZ R8, -R2, R9 ;  /* 0x0000000902087221 */ /* 0x000fe20000010100 */
[----:B------:R-:W-:Y:S01]  /*7510*/  FSETP.GE.FTZ.AND P3, PT, R100, RZ, PT ;  /* 0x000000ff6400720b */ /* 0x000fe20003f76000 */
[----:B------:R-:W-:Y:S01]  /*7520*/  FMUL.FTZ R91, R107, R4 ;  /* 0x000000046b5b7220 */ /* 0x000fe20000410000 */
[-C--:B------:R-:W-:Y:S01]  /*7530*/  FSEL R9, R3, R2.reuse, P5 ;  /* 0x0000000203097208 */ /* 0x080fe20002800000 */
[----:B------:R-:W-:Y:S01]  /*7540*/  FADD.FTZ R3, -R2, R16 ;  /* 0x0000001002037221 */ /* 0x000fe20000010100 */
[-C--:B------:R-:W-:Y:S01]  /*7550*/  FSEL R8, R8, R2.reuse, P4 ;  /* 0x0000000208087208 */ /* 0x080fe20002000000 */
[----:B------:R-:W-:Y:S01]  /*7560*/  FADD.FTZ R4, -R2, R13 ;  /* 0x0000000d02047221 */ /* 0x000fe20000010100 */
[----:B------:R-:W-:Y:S01]  /*7570*/  FSETP.GE.FTZ.AND P4, PT, R101, RZ, PT ;  /* 0x000000ff6500720b */ /* 0x000fe20003f96000 */
[----:B------:R-:W-:Y:S01]  /*7580*/  FMUL.FTZ R88, R99, R5 ;  /* 0x0000000563587220 */ /* 0x000fe20000410000 */
[-C--:B------:R-:W-:Y:S01]  /*7590*/  FSEL R3, R3, R2.reuse, P1 ;  /* 0x0000000203037208 */ /* 0x080fe20000800000 */
[----:B------:R-:W-:Y:S01]  /*75a0*/  FADD.FTZ R5, -R0, R11 ;  /* 0x0000000b00057221 */ /* 0x000fe20000010100 */
[----:B------:R-:W-:Y:S01]  /*75b0*/  FSEL R4, R4, R2, P2 ;  /* 0x0000000204047208 */ /* 0x000fe20001000000 */
[----:B------:R-:W-:Y:S01]  /*75c0*/  @P0 FADD.FTZ R2, -R2, R17 ;  /* 0x0000001102020221 */ /* 0x000fe20000010100 */
[----:B------:R-:W-:Y:S01]  /*75d0*/  FSETP.GE.FTZ.AND P0, PT, R104, RZ, PT ;  /* 0x000000ff6800720b */ /* 0x000fe20003f16000 */
[----:B------:R-:W-:Y:S01]  /*75e0*/  FMUL.FTZ R85, R96, R3 ;  /* 0x0000000360557220 */ /* 0x000fe20000410000 */
[----:B------:R-:W-:Y:S01]  /*75f0*/  FSETP.GE.FTZ.AND P1, PT, R108, RZ, PT ;  /* 0x000000ff6c00720b */ /* 0x000fe20003f36000 */
[----:B------:R-:W-:Y:S01]  /*7600*/  FADD.FTZ R3, -R0, R7 ;  /* 0x0000000700037221 */ /* 0x000fe20000010100 */
[----:B------:R-:W-:Y:S01]  /*7610*/  FSETP.GE.FTZ.AND P2, PT, R109, RZ, PT ;  /* 0x000000ff6d00720b */ /* 0x000fe20003f56000 */
[----:B------:R-:W-:Y:S01]  /*7620*/  FMUL.FTZ R84, R94, R2 ;  /* 0x000000025e547220 */ /* 0x000fe20000410000 */
[----:B------:R-:W-:Y:S01]  /*7630*/  FSEL R2, R10, R0, P0 ;  /* 0x000000000a027208 */ /* 0x000fe20000000000 */
[----:B------:R-:W-:Y:S01]  /*7640*/  FMUL.FTZ R86, R98, R4 ;  /* 0x0000000462567220 */ /* 0x000fe20000410000 */
[----:B------:R-:W-:Y:S01]  /*7650*/  FSETP.GE.FTZ.AND P0, PT, R103, RZ, PT ;  /* 0x000000ff6700720b */ /* 0x000fe20003f16000 */
[----:B------:R-:W-:Y:S01]  /*7660*/  FADD.FTZ R4, -R0, R14 ;  /* 0x0000000e00047221 */ /* 0x000fe20000010100 */
[----:B------:R-:W-:Y:S01]  /*7670*/  FSEL R3, R3, R0, P1 ;  /* 0x0000000003037208 */ /* 0x000fe20000800000 */
[----:B------:R-:W-:Y:S01]  /*7680*/  FMUL.FTZ R89, R105, R9 ;  /* 0x0000000969597220 */ /* 0x000fe20000410000 */
[----:B------:R-:W-:Y:S01]  /*7690*/  FSETP.GE.FTZ.AND P1, PT, R95, RZ, PT ;  /* 0x000000ff5f00720b */ /* 0x000fe20003f36000 */
[----:B------:R-:W-:Y:S01]  /*76a0*/  FMUL.FTZ R87, R102, R8 ;  /* 0x0000000866577220 */ /* 0x000fe20000410000 */
[-C--:B------:R-:W-:Y:S01]  /*76b0*/  FSEL R5, R5, R0.reuse, P0 ;  /* 0x0000000005057208 */ /* 0x080fe20000000000 */
[----:B------:R-:W-:Y:S01]  /*76c0*/  FMUL.FTZ R16, R108, R3 ;  /* 0x000000036c107220 */ /* 0x000fe20000410000 */
[----:B------:R-:W-:Y:S01]  /*76d0*/  PLOP3.LUT P0, PT, PT, PT, UP2, 0x80, 0x0 ;  /* 0x000000000000781c */ /* 0x000fe20003f0f028 */
[----:B------:R-:W-:Y:S01]  /*76e0*/  FADD.FTZ R3, -R0, R15 ;  /* 0x0000000f00037221 */ /* 0x000fe20000010100 */
[----:B------:R-:W-:Y:S01]  /*76f0*/  FSEL R6, R6, R0, P2 ;  /* 0x0000000006067208 */ /* 0x000fe20001000000 */
        /* <DEDUP_REMOVED lines=16> */
[----:B-----5:R-:W-:Y:S01]  /*7800*/  ISETP.GE.AND P3, PT, R110, c[0x0][0x220], PT ;  /* 0x000088006e007a0c */ /* 0x020fe20003f66270 */
        /* <DEDUP_REMOVED lines=92> */
.L_x_931:
        /* <DEDUP_REMOVED lines=111> */
[----:B-----5:R-:W-:Y:S01]  /*84c0*/  ISETP.GE.AND P5, PT, R110, c[0x0][0x220], PT ;  /* 0x000088006e007a0c */ /* 0x020fe20003fa6270 */
        /* <DEDUP_REMOVED lines=14> */
[C-C-:B------:R-:W-:Y:S02]  /*85b0*/  LEA.HI.X R4, R5.reuse, R4, R7.reuse, 0x5, P2 ;  /* 0x0000000405047211 */ /* 0x140fe400010f2c07 */
[C---:B------:R-:W-:Y:S01]  /*85c0*/  @!P1 LEA R6, P2, R5.reuse, R2, 0x6 ;  /* 0x0000000205069211 */ /* 0x040fe200078430ff */
[----:B------:R1:W-:Y:S03]  /*85d0*/  @P5 STS.128 [R237+0x12000], RZ ;  /* 0x012000ffed005388 */ /* 0x0003e60000000c00 */
[----:B------:R-:W-:Y:S01]  /*85e0*/  @!P1 LEA.HI.X R7, R5, R3, R7, 0x6, P2 ;  /* 0x0000000305079211 */ /* 0x000fe200010f3407 */
[----:B------:R-:W-:Y:S01]  /*85f0*/  @!PT LDS RZ, [RZ] ;  /* 0x00000000fffff984 */ /* 0x000fe20000000800 */
[----:B------:R-:W-:Y:S01]  /*8600*/  @!PT LDS RZ, [RZ] ;  /* 0x00000000fffff984 */ /* 0x000fe20000000800 */
[----:B------:R-:W-:Y:S01]  /*8610*/  @!PT LDS RZ, [RZ] ;  /* 0x00000000fffff984 */ /* 0x000fe20000000800 */
[----:B------:R1:W-:Y:S01]  /*8620*/  @!P5 LDGSTS.E.BYPASS.LTC128B.128 [R237+0x12000], [R2.64+0x80] ;  /* 0x1200008002eddfae */ /* 0x0003e2000b901d44 */
[CC--:B------:R-:W-:Y:S03]  /*8630*/  @!P5 LEA R10, P2, R0.reuse, R240.reuse, 0x1 ;  /* 0x000000f0000ad211 */ /* 0x0c0fe600078408ff */
[----:B------:R1:W-:Y:S01]  /*8640*/  @P4 STS.128 [R237+0x14000], RZ ;  /* 0x014000ffed004388 */ /* 0x0003e20000000c00 */
[CCC-:B------:R-:W-:Y:S02]  /*8650*/  @!P5 LEA.HI.X R11, R0.reuse, R243.reuse, R4.reuse, 0x1, P2 ;  /* 0x000000f3000bd211 */ /* 0x1c0fe400010f0c04 */
[CC--:B------:R-:W-:Y:S01]  /*8660*/  @!P4 LEA R8, P2, R0.reuse, R240.reuse, 0x1 ;  /* 0x000000f00008c211 */ /* 0x0c0fe200078408ff */
[----:B------:R-:W-:Y:S01]  /*8670*/  @!PT LDS RZ, [RZ] ;  /* 0x00000000fffff984 */ /* 0x000fe20000000800 */
[----:B------:R-:W-:Y:S01]  /*8680*/  @!PT LDS RZ, [RZ] ;  /* 0x00000000fffff984 */ /* 0x000fe20000000800 */
[----:B------:R-:W-:Y:S01]  /*8690*/  @!PT LDS RZ, [RZ] ;  /* 0x00000000fffff984 */ /* 0x000fe20000000800 */
[----:B------:R1:W-:Y:S03]  /*86a0*/  @!P4 LDGSTS.E.BYPASS.LTC128B.128 [R237+0x14000], [R2.64+0x100] ;  /* 0x1400010002edcfae */ /* 0x0003e6000b901d44 */
[CC--:B------:R-:W-:Y:S01]  /*86b0*/  @!P4 LEA.HI.X R9, R0.reuse, R243.reuse, R4, 0x1, P2 ;  /* 0x000000f30009c211 */ /* 0x0c0fe200010f0c04 */
        /* <DEDUP_REMOVED lines=21> */
[C---:B--2---:R-:W-:Y:S01]  /*8810*/  @!P3 LEA R6, P1, R0.reuse, R240, 0x1 ;  /* 0x000000f00006b211 */ /* 0x044fe200078208ff */
[----:B------:R-:W-:Y:S03]  /*8820*/  IMAD.MOV.U32 R240, RZ, RZ, R2 ;  /* 0x000000fffff07224 */ /* 0x000fe600078e0002 */
[----:B------:R-:W-:Y:S01]  /*8830*/  @!P3 LEA.HI.X R7, R0, R243, R4, 0x1, P1 ;  /* 0x000000f30007b211 */ /* 0x000fe200008f0c04 */
[----:B------:R-:W-:Y:S04]  /*8840*/  IMAD.MOV.U32 R243, RZ, RZ, R3 ;  /* 0x000000fffff37224 */ /* 0x000fe800078e0003 */
[----:B------:R-:W-:Y:S01]  /*8850*/  @!PT LDS RZ, [RZ] ;  /* 0x00000000fffff984 */ /* 0x000fe20000000800 */
[----:B------:R-:W-:Y:S01]  /*8860*/  @!PT LDS RZ, [RZ] ;  /* 0x00000000fffff984 */ /* 0x000fe20000000800 */
[----:B------:R-:W-:Y:S01]  /*8870*/  @!PT LDS RZ, [RZ] ;  /* 0x00000000fffff984 */ /* 0x000fe20000000800 */
[----:B------:R1:W-:Y:S04]  /*8880*/  @!P3 LDGSTS.E.BYPASS.LTC128B.128 [R237+0x17000], [R6.64+0x180] ;  /* 0x1700018006edbfae */ /* 0x0003e8000b901d44 */
[----:B------:R-:W0:Y:S02]  /*8890*/  LDGDEPBAR ;  /* 0x00000000000079af */ /* 0x000e240000000000 */
.L_x_932:
[----:B------:R-:W-:Y:S01]  /*88a0*/  LDSM.16.M88.4 R128, [R229] ;  /* 0x00000000e580783b */ /* 0x000fe20000000200 */
[----:B------:R-:W-:Y:S01]  /*88b0*/  IMAD.IADD R0, R229, 0x1, R116 ;  /* 0x00000001e5007824 */ /* 0x000fe200078e0274 */
[----:B------:R-:W-:Y:S01]  /*88c0*/  @UP2 UIADD3 UR9, UP0, UR14, -0x100, URZ ;  /* 0xffffff000e092890 */ /* 0x000fe2000ff1e03f */
[----:B-1----:R-:W-:Y:S01]  /*88d0*/  IMAD.MOV.U32 R2, RZ, RZ, 0x4 ;  /* 0x00000004ff027424 */ /* 0x002fe200078e00ff */
[----:B------:R-:W-:Y:S01]  /*88e0*/  UISETP.GT.AND UP1, UPT, UR7, UR17, UPT ;  /* 0x000000110700728c */ /* 0x000fe2000bf24270 */
[----:B------:R-:W1:Y:S01]  /*88f0*/  LDSM.16.MT88.4 R16, [R216+0x18000] ;  /* 0x01800000d810783b */ /* 0x000e620000004200 */
[----:B------:R-:W-:Y:S03]  /*8900*/  @UP2 UIADD3.X UR8, UR15, -0x1, URZ, UP0, !UPT ;  /* 0xffffffff0f082890 */ /* 0x000fe600087fe43f */
[----:B------:R-:W-:Y:S01]  /*8910*/  @UP2 UMOV UR14, UR9 ;  /* 0x00000009000e2c82 */ /* 0x000fe20008000000 */
[----:B------:R-:W2:Y:S03]  /*8920*/  LDSM.16.M88.4 R124, [R229+0x1000] ;  /* 0x00100000e57c783b */ /* 0x000ea60000000200 */
[----:B------:R-:W-:Y:S02]  /*8930*/  @UP2 UMOV UR15, UR8 ;  /* 0x00000008000f2c82 */ /* 0x000fe40008000000 */
[----:B------:R-:W3:Y:S01]  /*8940*/  LDSM.16.MT88.4 R96, [R216+0x1a000] ;  /* 0x01a00000d860783b */ /* 0x000ee20000004200 */
[----:B------:R-:W-:Y:S02]  /*8950*/  ULOP3.LUT UR8, UR7, 0x1, URZ, 0xc0, !UPT ;  /* 0x0000000107087892 */ /* 0x000fe4000f8ec03f */
[----:B------:R-:W-:Y:S02]  /*8960*/  UIADD3 UR7, UR7, -0x1, URZ ;  /* 0xffffffff07077890 */ /* 0x000fe4000fffe03f */
[----:B------:R-:W4:Y:S01]  /*8970*/  LDSM.16.MT88.4 R112, [R216+0x1c000] ;  /* 0x01c00000d870783b */ /* 0x000f220000004200 */
[----:B------:R-:W-:Y:S04]  /*8980*/  UISETP.NE.U32.AND UP0, UPT, UR8, 0x1, UPT ;  /* 0x000000010800788c */ /* 0x000fe8000bf05070 */
[----:B------:R-:W3:Y:S05]  /*8990*/  LDSM.16.MT88.4 R196, [R216+0x1e000] ;  /* 0x01e00000d8c4783b */ /* 0x000eea0000004200 */
[----:B------:R-:W-:Y:S05]  /*89a0*/  LDSM.16.MT88.4 R204, [R216+0x18800] ;  /* 0x01880000d8cc783b */ /* 0x000fea0000004200 */
[----:B------:R-:W3:Y:S05]  /*89b0*/  LDSM.16.M88.4 R200, [R0] ;  /* 0x0000000000c8783b */ /* 0x000eea0000000200 */
[----:B------:R4:W3:Y:S01]  /*89c0*/  LDSM.16.M88.4 R208, [R0+0x1000] ;  /* 0x0010000000d0783b */ /* 0x0008e20000000200 */
[-C--:B-1----:R-:W-:Y:S04]  /*89d0*/  HMMA.16816.F32.BF16 R4, R128, R16.reuse, RZ ;  /* 0x000000108004723c */ /* 0x082fe800000418ff */
[----:B------:R-:W1:Y:S04]  /*89e0*/  LDSM.16.MT88.4 R212, [R216+0x1a800] ;  /* 0x01a80000d8d4783b */ /* 0x000e680000004200 */
[C---:B--2---:R-:W-:Y:S08]  /*89f0*/  HMMA.16816.F32.BF16 R8, R124.reuse, R16, RZ ;  /* 0x000000107c08723c */ /* 0x044ff000000418ff */
[-C--:B------:R-:W-:Y:S01]  /*8a00*/  HMMA.16816.F32.BF16 R12, R124, R18.reuse, RZ ;  /* 0x000000127c0c723c */ /* 0x080fe200000418ff */
[----:B----4-:R-:W-:Y:S07]  /*8a10*/  IMAD.IADD R0, R217, 0x1, R0 ;  /* 0x00000001d9007824 */ /* 0x010fee00078e0200 */
[C---:B------:R-:W-:Y:S08]  /*8a20*/  HMMA.16816.F32.BF16 R16, R128.reuse, R18, RZ ;  /* 0x000000128010723c */ /* 0x040ff000000418ff */
[-C--:B---3--:R-:W-:Y:S08]  /*8a30*/  HMMA.16816.F32.BF16 R84, R128, R96.reuse, RZ ;  /* 0x000000608054723c */ /* 0x088ff000000418ff */
        /* <DEDUP_REMOVED lines=18> */
[C---:B------:R-:W-:Y:S07]  /*8b60*/  HMMA.16816.F32.BF16 R88, R208.reuse, R212, R88 ;  /* 0x000000d4d058723c */ /* 0x040fee0000041858 */
[----:B------:R-:W-:Y:S01]  /*8b70*/  IMAD.IADD R212, R229, 0x1, R217 ;  /* 0x00000001e5d47824 */ /* 0x000fe200078e02d9 */
[-C--:B------:R-:W-:Y:S08]  /*8b80*/  HMMA.16816.F32.BF16 R92, R208, R214.reuse, R92 ;  /* 0x000000d6d05c723c */ /* 0x080ff0000004185c */
[C---:B------:R-:W-:Y:S08]  /*8b90*/  HMMA.16816.F32.BF16 R96, R200.reuse, R214, R96 ;  /* 0x000000d6c860723c */ /* 0x040ff00000041860 */
[-C--:B--2---:R-:W-:Y:S08]  /*8ba0*/  HMMA.16816.F32.BF16 R100, R200, R196.reuse, R100 ;  /* 0x000000c4c864723c */ /* 0x084ff00000041864 */
[C---:B------:R-:W-:Y:S08]  /*8bb0*/  HMMA.16816.F32.BF16 R104, R208.reuse, R196, R104 ;  /* 0x000000c4d068723c */ /* 0x040ff00000041868 */
[-C--:B------:R-:W-:Y:S08]  /*8bc0*/  HMMA.16816.F32.BF16 R108, R208, R198.reuse, R108 ;  /* 0x000000c6d06c723c */ /* 0x080ff0000004186c */
[C---:B------:R-:W-:Y:S01]  /*8bd0*/  HMMA.16816.F32.BF16 R112, R200.reuse, R198, R112 ;  /* 0x000000c6c870723c */ /* 0x040fe20000041870 */
[----:B------:R-:W-:Y:S05]  /*8be0*/  LDSM.16.M88.4 R196, [R212] ;  /* 0x00000000d4c4783b */ /* 0x000fea0000000200 */
[----:B------:R-:W-:Y:S02]  /*8bf0*/  LDSM.16.M88.4 R212, [R212+0x1000] ;  /* 0x00100000d4d4783b */ /* 0x000fe40000000200 */
        /* <DEDUP_REMOVED lines=27> */
[----:B------:R-:W4:Y:S05]  /*8db0*/  LDSM.16.MT88.4 R196, [R216+0x1b800] ;  /* 0x01b80000d8c4783b */ /* 0x000f2a0000004200 */
[----:B------:R-:W4:Y:S02]  /*8dc0*/  LDSM.16.MT88.4 R208, [R216+0x1d800] ;  /* 0x01d80000d8d0783b */ /* 0x000f240000004200 */
[-C--:B--2---:R-:W-:Y:S03]  /*8dd0*/  HMMA.16816.F32.BF16 R4, R200, R204.reuse, R4 ;  /* 0x000000ccc804723c */ /* 0x084fe60000041804 */
[----:B------:R-:W4:Y:S05]  /*8de0*/  LDSM.16.MT88.4 R216, [R216+0x1f800] ;  /* 0x01f80000d8d8783b */ /* 0x000f2a0000004200 */
[----:B-1----:R-:W2:Y:S01]  /*8df0*/  LDL R0, [R1+0x3c] ;  /* 0x00003c0001007983 */ /* 0x002ea20000100800 */
[C---:B---3--:R-:W-:Y:S04]  /*8e00*/  HMMA.16816.F32.BF16 R8, R212.reuse, R204, R8 ;  /* 0x000000ccd408723c */ /* 0x048fe80000041808 */
[----:B------:R-:W2:Y:S03]  /*8e10*/  LDL R204, [R1+0x68] ;  /* 0x0000680001cc7983 */ /* 0x000ea60000100800 */
[----:B------:R-:W-:Y:S01]  /*8e20*/  IMAD.MOV.U32 R205, RZ, RZ, c[0x0][0x22c] ;  /* 0x00008b00ffcd7624 */ /* 0x000fe200078e00ff */
[-C--:B------:R-:W-:Y:S04]  /*8e30*/  HMMA.16816.F32.BF16 R12, R212, R206.reuse, R12 ;  /* 0x000000ced40c723c */ /* 0x080fe8000004180c */
[----:B------:R-:W-:Y:S04]  /*8e40*/  IMAD R205, R205, c[0x0][0x1c0], RZ ;  /* 0x00007000cdcd7a24 */ /* 0x000fe800078e02ff */
[C---:B------:R-:W-:Y:S04]  /*8e50*/  HMMA.16816.F32.BF16 R16, R200.reuse, R206, R16 ;  /* 0x000000cec810723c */ /* 0x040fe80000041810 */
[----:B------:R-:W-:Y:S03]  /*8e60*/  IMAD.SHL.U32 R205, R205, 0x10, RZ ;  /* 0x00000010cdcd7824 */ /* 0x000fe600078e00ff */
[----:B------:R-:W-:Y:S01]  /*8e70*/  IMAD.MOV.U32 R207, RZ, RZ, c[0x0][0x22c] ;  /* 0x00008b00ffcf7624 */ /* 0x000fe200078e00ff */
[-C--:B----4-:R-:W-:Y:S01]  /*8e80*/  HMMA.16816.F32.BF16 R84, R200, R196.reuse, R84 ;  /* 0x000000c4c854723c */ /* 0x090fe20000041854 */
[----:B------:R-:W-:Y:S03]  /*8e90*/  IMAD.MOV.U32 R206, RZ, RZ, c[0x0][0x22c] ;  /* 0x00008b00ffce7624 */ /* 0x000fe600078e00ff */
[----:B------:R-:W-:Y:S02]  /*8ea0*/  IMAD R207, R207, c[0x0][0x1c0], RZ ;  /* 0x00007000cfcf7a24 */ /* 0x000fe400078e02ff */
[----:B------:R-:W-:Y:S02]  /*8eb0*/  IMAD R206, R206, c[0x0][0x1c0], RZ ;  /* 0x00007000cece7a24 */ /* 0x000fe400078e02ff */
[C---:B------:R-:W-:Y:S04]  /*8ec0*/  HMMA.16816.F32.BF16 R88, R212.reuse, R196, R88 ;  /* 0x000000c4d458723c */ /* 0x040fe80000041858 */
[----:B------:R-:W-:Y:S02]  /*8ed0*/  IMAD R207, R207, 0x18, RZ ;  /* 0x00000018cfcf7824 */ /* 0x000fe400078e02ff */
[----:B------:R-:W-:Y:S02]  /*8ee0*/  IMAD R206, R206, 0x28, RZ ;  /* 0x00000028cece7824 */ /* 0x000fe400078e02ff */
[-C--:B------:R-:W-:Y:S04]  /*8ef0*/  HMMA.16816.F32.BF16 R92, R212, R198.reuse, R92 ;  /* 0x000000c6d45c723c */ /* 0x080fe8000004185c */
[----:B------:R-:W-:Y:S01]  /*8f00*/  @P0 IMAD.WIDE R196, R246, R2, UR14 ;  /* 0x0000000ef6c40e25 */ /* 0x000fe2000f8e0202 */
[CC--:B------:R-:W-:Y:S03]  /*8f10*/  LEA R2, P1, R239.reuse, R234.reuse, 0x2 ;  /* 0x000000eaef027211 */ /* 0x0c0fe600078210ff */
[C---:B------:R-:W-:Y:S01]  /*8f20*/  HMMA.16816.F32.BF16 R96, R200.reuse, R198, R96 ;  /* 0x000000c6c860723c */ /* 0x040fe20000041860 */
[----:B------:R1:W5:Y:S03]  /*8f30*/  @P0 LDG.E R251, [R196.64] ;  /* 0x00000004c4fb0981 */ /* 0x000366000c1e1900 */
[-C--:B------:R-:W-:Y:S02]  /*8f40*/  LEA.HI.X.SX32 R3, R239, R235.reuse, 0x2, P1 ;  /* 0x000000ebef037211 */ /* 0x080fe400008f16ff */
[----:B------:R1:W5:Y:S02]  /*8f50*/  @P0 LDG.E R252, [R196.64+0x20] ;  /* 0x00002004c4fc0981 */ /* 0x000364000c1e1900 */
[-C--:B------:R-:W-:Y:S03]  /*8f60*/  HMMA.16816.F32.BF16 R100, R200, R208.reuse, R100 ;  /* 0x000000d0c864723c */ /* 0x080fe60000041864 */
[----:B------:R4:W-:Y:S05]  /*8f70*/  RED.E.ADD.F32.FTZ.RN.STRONG.GPU [R234.64], R4 ;  /* 0x00000004ea00798e */ /* 0x0009ea000c10e784 */
[C---:B------:R-:W-:Y:S01]  /*8f80*/  HMMA.16816.F32.BF16 R104, R212.reuse, R208, R104 ;  /* 0x000000d0d468723c */ /* 0x040fe20000041868 */
[----:B------:R4:W-:Y:S06]  /*8f90*/  RED.E.ADD.F32.FTZ.RN.STRONG.GPU [R2.64], R5 ;  /* 0x000000050200798e */ /* 0x0009ec000c10e784 */
[----:B------:R-:W-:Y:S01]  /*8fa0*/  IMAD.MOV.U32 R209, RZ, RZ, c[0x0][0x22c] ;  /* 0x00008b00ffd17624 */ /* 0x000fe200078e00ff */
[-C--:B------:R-:W-:Y:S01]  /*8fb0*/  HMMA.16816.F32.BF16 R108, R212, R210.reuse, R108 ;  /* 0x000000d2d46c723c */ /* 0x080fe2000004186c */
[----:B------:R-:W-:Y:S03]  /*8fc0*/  IMAD.MOV.U32 R208, RZ, RZ, c[0x0][0x22c] ;  /* 0x00008b00ffd07624 */ /* 0x000fe600078e00ff */
[----:B------:R-:W-:Y:S02]  /*8fd0*/  IMAD R209, R209, c[0x0][0x1c0], RZ ;  /* 0x00007000d1d17a24 */ /* 0x000fe400078e02ff */
[----:B------:R-:W-:Y:S01]  /*8fe0*/  IMAD R208, R208, c[0x0][0x1c0], RZ ;  /* 0x00007000d0d07a24 */ /* 0x000fe200078e02ff */
[CC--:B-1----:R-:W-:Y:S01]  /*8ff0*/  LEA R196, P0, R205.reuse, R234.reuse, 0x2 ;  /* 0x000000eacdc47211 */ /* 0x0c2fe200078010ff */
[C---:B------:R-:W-:Y:S04]  /*9000*/  HMMA.16816.F32.BF16 R112, R200.reuse, R210, R112 ;  /* 0x000000d2c870723c */ /* 0x040fe80000041870 */
[-C--:B------:R-:W-:Y:S01]  /*9010*/  LEA.HI.X.SX32 R197, R205, R235.reuse, 0x2, P0 ;  /* 0x000000ebcdc57211 */ /* 0x080fe200000f16ff */
[----:B------:R-:W-:Y:S01]  /*9020*/  IMAD.SHL.U32 R209, R209, 0x20, RZ ;  /* 0x00000020d1d17824 */ /* 0x000fe200078e00ff */
[CC--:B----4-:R-:W-:Y:S01]  /*9030*/  LEA R4, P1, R207.reuse, R234.reuse, 0x2 ;  /* 0x000000eacf047211 */ /* 0x0d0fe200078210ff */
[----:B------:R-:W-:Y:S01]  /*9040*/  IMAD R208, R208, 0x38, RZ ;  /* 0x00000038d0d07824 */ /* 0x000fe200078e02ff */
[-C--:B------:R-:W-:Y:S01]  /*9050*/  HMMA.16816.F32.BF16 R116, R200, R216.reuse, R116 ;  /* 0x000000d8c874723c */ /* 0x080fe20000041874 */
[----:B------:R1:W-:Y:S03]  /*9060*/  RED.E.ADD.F32.FTZ.RN.STRONG.GPU [R196.64], R6 ;  /* 0x00000006c400798e */ /* 0x0003e6000c10e784 */
[-C--:B------:R-:W-:Y:S01]  /*9070*/  LEA.HI.X.SX32 R5, R207, R235.reuse, 0x2, P1 ;  /* 0x000000ebcf057211 */ /* 0x080fe200008f16ff */
[----:B------:R-:W-:Y:S01]  /*9080*/  IMAD.MOV.U32 R207, RZ, RZ, c[0x0][0x22c] ;  /* 0x00008b00ffcf7624 */ /* 0x000fe200078e00ff */
[CC--:B------:R-:W-:Y:S02]  /*9090*/  LEA R198, P0, R209.reuse, R234.reuse, 0x2 ;  /* 0x000000ead1c67211 */ /* 0x0c0fe400078010ff */
[C---:B------:R-:W-:Y:S01]  /*90a0*/  HMMA.16816.F32.BF16 R120, R212.reuse, R216, R120 ;  /* 0x000000d8d478723c */ /* 0x040fe20000041878 */
[----:B------:R4:W-:Y:S03]  /*90b0*/  RED.E.ADD.F32.FTZ.RN.STRONG.GPU [R4.64], R7 ;  /* 0x000000070400798e */ /* 0x0009e6000c10e784 */
[-C--:B------:R-:W-:Y:S01]  /*90c0*/  LEA.HI.X.SX32 R199, R209, R235.reuse, 0x2, P0 ;  /* 0x000000ebd1c77211 */ /* 0x080fe200000f16ff */
[----:B------:R-:W-:Y:S03]  /*90d0*/  IMAD R207, R207, c[0x0][0x1c0], RZ ;  /* 0x00007000cfcf7a24 */ /* 0x000fe600078e02ff */
[-C--:B------:R-:W-:Y:S01]  /*90e0*/  HMMA.16816.F32.BF16 R124, R212, R218.reuse, R124 ;  /* 0x000000dad47c723c */ /* 0x080fe2000004187c */
[----:B------:R4:W-:Y:S03]  /*90f0*/  RED.E.ADD.F32.FTZ.RN.STRONG.GPU [R198.64], R8 ;  /* 0x00000008c600798e */ /* 0x0009e6000c10e784 */
[----:B------:R-:W-:Y:S04]  /*9100*/  IMAD R207, R207, 0x30, RZ ;  /* 0x00000030cfcf7824 */ /* 0x000fe800078e02ff */
[----:B------:R-:W-:Y:S04]  /*9110*/  HMMA.16816.F32.BF16 R128, R200, R218, R128 ;  /* 0x000000dac880723c */ /* 0x000fe80000041880 */
[CC--:B-1----:R-:W-:Y:S02]  /*9120*/  LEA R196, P2, R206.reuse, R234.reuse, 0x2 ;  /* 0x000000eacec47211 */ /* 0x0c2fe400078410ff */
[CC--:B------:R-:W-:Y:S02]  /*9130*/  LEA R6, P1, R207.reuse, R234.reuse, 0x2 ;  /* 0x000000eacf067211 */ /* 0x0c0fe400078210ff */
[-C--:B------:R-:W-:Y:S01]  /*9140*/  LEA.HI.X.SX32 R197, R206, R235.reuse, 0x2, P2 ;  /* 0x000000ebcec57211 */ /* 0x080fe200010f16ff */
[----:B------:R-:W-:Y:S03]  /*9150*/  IMAD.MOV.U32 R206, RZ, RZ, c[0x0][0x22c] ;  /* 0x00008b00ffce7624 */ /* 0x000fe600078e00ff */
[-C--:B----4-:R-:W-:Y:S01]  /*9160*/  LEA.HI.X.SX32 R7, R207, R235.reuse, 0x2, P1 ;  /* 0x000000ebcf077211 */ /* 0x090fe200008f16ff */
[----:B------:R1:W-:Y:S01]  /*9170*/  RED.E.ADD.F32.FTZ.RN.STRONG.GPU [R196.64], R9 ;  /* 0x00000009c400798e */ /* 0x0003e2000c10e784 */
[-C--:B------:R-:W-:Y:S01]  /*9180*/  LEA R4, P0, R208, R234.reuse, 0x2 ;  /* 0x000000ead0047211 */ /* 0x080fe200078010ff */
[----:B------:R-:W-:Y:S02]  /*9190*/  IMAD R206, R206, c[0x0][0x1c0], RZ ;  /* 0x00007000cece7a24 */ /* 0x000fe400078e02ff */
[----:B------:R-:W-:Y:S01]  /*91a0*/  IMAD.MOV.U32 R207, RZ, RZ, c[0x0][0x22c] ;  /* 0x00008b00ffcf7624 */ /* 0x000fe200078e00ff */
[----:B------:R4:W-:Y:S01]  /*91b0*/  RED.E.ADD.F32.FTZ.RN.STRONG.GPU [R6.64], R10 ;  /* 0x0000000a0600798e */ /* 0x0009e2000c10e784 */
[-C--:B------:R-:W-:Y:S01]  /*91c0*/  LEA.HI.X.SX32 R5, R208, R235.reuse, 0x2, P0 ;  /* 0x000000ebd0057211 */ /* 0x080fe200000f16ff */
[----:B------:R-:W-:Y:S02]  /*91d0*/  IMAD.SHL.U32 R206, R206, 0x10, RZ ;  /* 0x00000010cece7824 */ /* 0x000fe400078e00ff */
[----:B------:R-:W-:Y:S02]  /*91e0*/  IMAD R207, R207, c[0x0][0x1c0], RZ ;  /* 0x00007000cfcf7a24 */ /* 0x000fe400078e02ff */
[----:B------:R4:W-:Y:S01]  /*91f0*/  RED.E.ADD.F32.FTZ.RN.STRONG.GPU [R4.64], R11 ;  /* 0x0000000b0400798e */ /* 0x0009e2000c10e784 */
[----:B------:R-:W-:Y:S01]  /*9200*/  IADD3 R206, R206, 0x20, RZ ;  /* 0x00000020cece7810 */ /* 0x000fe20007ffe0ff */
[----:B------:R-:W-:Y:S03]  /*9210*/  IMAD.SHL.U32 R207, R207, 0x10, RZ ;  /* 0x00000010cfcf7824 */ /* 0x000fe600078e00ff */
[CC--:B------:R-:W-:Y:S01]  /*9220*/  LEA R8, P0, R206.reuse, R234.reuse, 0x2 ;  /* 0x000000eace087211 */ /* 0x0c0fe200078010ff */
[----:B------:R-:W-:Y:S01]  /*9230*/  RED.E.ADD.F32.FTZ.RN.STRONG.GPU [R234.64+0x80], R16 ;  /* 0x00008010ea00798e */ /* 0x000fe2000c10e784 */
[----:B------:R-:W-:Y:S04]  /*9240*/  IADD3 R208, R207, 0x20, RZ ;  /* 0x00000020cfd07810 */ /* 0x000fe80007ffe0ff */
[----:B------:R-:W-:Y:S01]  /*9250*/  RED.E.ADD.F32.FTZ.RN.STRONG.GPU [R2.64+0x80], R17 ;  /* 0x000080110200798e */ /* 0x000fe2000c10e784 */
[----:B------:R-:W-:Y:S04]  /*9260*/  IMAD.IADD R208, R239, 0x1, R208 ;  /* 0x00000001efd07824 */ /* 0x000fe800078e02d0 */
[----:B-1----:R-:W3:Y:S01]  /*9270*/  LDL R197, [R1+0x38] ;  /* 0x0000380001c57983 */ /* 0x002ee20000100800 */
[-C--:B------:R-:W-:Y:S02]  /*9280*/  LEA.HI.X.SX32 R9, R206, R235.reuse, 0x2, P0 ;  /* 0x000000ebce097211 */ /* 0x080fe400000f16ff */
[C---:B------:R-:W-:Y:S02]  /*9290*/  IADD3 R206, R207.reuse, 0x20, RZ ;  /* 0x00000020cfce7810 */ /* 0x040fe40007ffe0ff */
[----:B------:R-:W3:Y:S01]  /*92a0*/  LDL R196, [R1+0x64] ;  /* 0x0000640001c47983 */ /* 0x000ee20000100800 */
[----:B------:R-:W-:Y:S02]  /*92b0*/  IADD3 R207, R207, 0x20, RZ ;  /* 0x00000020cfcf7810 */ /* 0x000fe40007ffe0ff */
[CC--:B----4-:R-:W-:Y:S01]  /*92c0*/  LEA R6, P1, R208.reuse, R234.reuse, 0x2 ;  /* 0x000000ead0067211 */ /* 0x0d0fe200078210ff */
[C---:B------:R-:W-:Y:S01]  /*92d0*/  IMAD.IADD R206, R239.reuse, 0x1, R206 ;  /* 0x00000001efce7824 */ /* 0x040fe200078e02ce */
[----:B------:R1:W-:Y:S01]  /*92e0*/  RED.E.ADD.F32.FTZ.RN.STRONG.GPU [R8.64], R18 ;  /* 0x000000120800798e */ /* 0x0003e2000c10e784 */
        /* <DEDUP_REMOVED lines=13> */
[C---:B------:R-:W-:Y:S02]  /*93c0*/  IADD3 R199, R207.reuse, 0x40, RZ ;  /* 0x00000040cfc77810 */ /* 0x040fe40007ffe0ff */
[-C--:B------:R-:W-:Y:S02]  /*93d0*/  LEA.HI.X.SX32 R9, R206, R235.reuse, 0x2, P2 ;  /* 0x000000ebce097211 */ /* 0x080fe400010f16ff */
[----:B------:R-:W-:Y:S01]  /*93e0*/  IADD3 R198, R207, 0x40, RZ ;  /* 0x00000040cfc67810 */ /* 0x000fe20007ffe0ff */
[C---:B------:R-:W-:Y:S02]  /*93f0*/  IMAD.IADD R199, R239.reuse, 0x1, R199 ;  /* 0x00000001efc77824 */ /* 0x040fe400078e02c7 */
[----:B------:R1:W-:Y:S02]  /*9400*/  RED.E.ADD.F32.FTZ.RN.STRONG.GPU [R8.64], R13 ;  /* 0x0000000d0800798e */ /* 0x0003e4000c10e784 */
[C---:B------:R-:W-:Y:S02]  /*9410*/  IMAD.IADD R198, R239.reuse, 0x1, R198 ;  /* 0x00000001efc67824 */ /* 0x040fe400078e02c6 */
[C---:B------:R-:W-:Y:S02]  /*9420*/  IMAD.IADD R199, R239.reuse, 0x1, R199 ;  /* 0x00000001efc77824 */ /* 0x040fe400078e02c7 */
[C---:B------:R-:W-:Y:S01]  /*9430*/  IMAD.IADD R198, R239.reuse, 0x1, R198 ;  /* 0x00000001efc67824 */ /* 0x040fe200078e02c6 */
[----:B----4-:R-:W4:Y:S03]  /*9440*/  LDL R12, [R1+0x60] ;  /* 0x00006000010c7983 */ /* 0x010f260000100800 */
[----:B------:R-:W-:Y:S05]  /*9450*/  IMAD.IADD R198, R239, 0x1, R198 ;  /* 0x00000001efc67824 */ /* 0x000fea00078e02c6 */
[CC--:B-1----:R-:W-:Y:S01]  /*9460*/  LEA R8, P2, R198.reuse, R234.reuse, 0x2 ;  /* 0x000000eac6087211 */ /* 0x0c2fe200078410ff */
[----:B------:R-:W4:Y:S03]  /*9470*/  LDL R13, [R1+0x5c] ;  /* 0x00005c00010d7983 */ /* 0x000f260000100800 */
[-C--:B------:R-:W-:Y:S02]  /*9480*/  LEA.HI.X.SX32 R9, R198, R235.reuse, 0x2, P2 ;  /* 0x000000ebc6097211 */ /* 0x080fe400010f16ff */
[CC--:B--2---:R-:W-:Y:S04]  /*9490*/  LEA R4, P1, R0.reuse, R234.reuse, 0x2 ;  /* 0x000000ea00047211 */ /* 0x0c4fe800078210ff */
[-C--:B------:R-:W-:Y:S01]  /*94a0*/  LEA.HI.X.SX32 R5, R0, R235.reuse, 0x2, P1 ;  /* 0x000000eb00057211 */ /* 0x080fe200008f16ff */
[----:B------:R-:W-:Y:S04]  /*94b0*/  IMAD.MOV.U32 R0, RZ, RZ, c[0x0][0x22c] ;  /* 0x00008b00ff007624 */ /* 0x000fe800078e00ff */
[----:B------:R1:W-:Y:S01]  /*94c0*/  RED.E.ADD.F32.FTZ.RN.STRONG.GPU [R4.64], R14 ;  /* 0x0000000e0400798e */ /* 0x0003e2000c10e784 */
[----:B------:R-:W-:Y:S04]  /*94d0*/  IMAD R0, R0, c[0x0][0x1c0], RZ ;  /* 0x0000700000007a24 */ /* 0x000fe800078e02ff */
[----:B------:R-:W-:Y:S01]  /*94e0*/  IMAD.SHL.U32 R0, R0, 0x10, RZ ;  /* 0x0000001000007824 */ /* 0x000fe200078e00ff */
[-C--:B------:R-:W-:Y:S04]  /*94f0*/  LEA R6, P0, R204, R234.reuse, 0x2 ;  /* 0x000000eacc067211 */ /* 0x080fe800078010ff */
[----:B------:R-:W-:Y:S02]  /*9500*/  IADD3 R0, R0, 0x40, RZ ;  /* 0x0000004000007810 */ /* 0x000fe40007ffe0ff */
[-C--:B------:R-:W-:Y:S02]  /*9510*/  LEA.HI.X.SX32 R7, R204, R235.reuse, 0x2, P0 ;  /* 0x000000ebcc077211 */ /* 0x080fe400000f16ff */
[----:B------:R-:W-:Y:S01]  /*9520*/  IADD3 R204, R207, 0x40, RZ ;  /* 0x00000040cfcc7810 */ /* 0x000fe20007ffe0ff */
[----:B------:R-:W-:Y:S02]  /*9530*/  IMAD.MOV.U32 R207, RZ, RZ, c[0x0][0x22c] ;  /* 0x00008b00ffcf7624 */ /* 0x000fe400078e00ff */
[----:B------:R2:W-:Y:S02]  /*9540*/  RED.E.ADD.F32.FTZ.RN.STRONG.GPU [R6.64], R15 ;  /* 0x0000000f0600798e */ /* 0x0005e4000c10e784 */
[----:B------:R-:W-:Y:S02]  /*9550*/  IMAD.IADD R204, R239, 0x1, R204 ;  /* 0x00000001efcc7824 */ /* 0x000fe400078e02cc */
[----:B------:R-:W-:Y:S01]  /*9560*/  IMAD R207, R207, c[0x0][0x1c0], RZ ;  /* 0x00007000cfcf7a24 */ /* 0x000fe200078e02ff */
[----:B------:R-:W-:Y:S03]  /*9570*/  RED.E.ADD.F32.FTZ.RN.STRONG.GPU [R234.64+0x100], R84 ;  /* 0x00010054ea00798e */ /* 0x000fe6000c10e784 */
[----:B------:R-:W-:Y:S01]  /*9580*/  IMAD.SHL.U32 R207, R207, 0x10, RZ ;  /* 0x00000010cfcf7824 */ /* 0x000fe200078e00ff */
[CC--:B-1----:R-:W-:Y:S01]  /*9590*/  LEA R4, P0, R0.reuse, R234.reuse, 0x2 ;  /* 0x000000ea00047211 */ /* 0x0c2fe200078010ff */
[----:B------:R-:W-:Y:S03]  /*95a0*/  RED.E.ADD.F32.FTZ.RN.STRONG.GPU [R2.64+0x100], R85 ;  /* 0x000100550200798e */ /* 0x000fe6000c10e784 */
[-C--:B------:R-:W-:Y:S02]  /*95b0*/  LEA.HI.X.SX32 R5, R0, R235.reuse, 0x2, P0 ;  /* 0x000000eb00057211 */ /* 0x080fe400000f16ff */
[----:B------:R-:W4:Y:S01]  /*95c0*/  LDL R0, [R1+0x34] ;  /* 0x0000340001007983 */ /* 0x000f220000100800 */
[-C--:B------:R-:W-:Y:S02]  /*95d0*/  LEA R10, P0, R199, R234.reuse, 0x2 ;  /* 0x000000eac70a7211 */ /* 0x080fe400078010ff */
[----:B------:R-:W-:Y:S01]  /*95e0*/  IADD3 R16, R207, 0x60, RZ ;  /* 0x00000060cf107810 */ /* 0x000fe20007ffe0ff */
[----:B------:R-:W-:Y:S01]  /*95f0*/  IMAD.MOV.U32 R207, RZ, RZ, c[0x0][0x22c] ;  /* 0x00008b00ffcf7624 */ /* 0x000fe200078e00ff */
[----:B------:R-:W-:Y:S01]  /*9600*/  RED.E.ADD.F32.FTZ.RN.STRONG.GPU [R4.64], R86 ;  /* 0x000000560400798e */ /* 0x000fe2000c10e784 */
[-C--:B------:R-:W-:Y:S02]  /*9610*/  LEA.HI.X.SX32 R11, R199, R235.reuse, 0x2, P0 ;  /* 0x000000ebc70b7211 */ /* 0x080fe400000f16ff */
[----:B------:R-:W-:Y:S02]  /*9620*/  IMAD R207, R207, c[0x0][0x1c0], RZ ;  /* 0x00007000cfcf7a24 */ /* 0x000fe400078e02ff */
[----:B------:R-:W4:Y:S01]  /*9630*/  LDL R14, [R1+0x30] ;  /* 0x00003000010e7983 */ /* 0x000f220000100800 */
[CC--:B--2---:R-:W-:Y:S01]  /*9640*/  LEA R6, P1, R204.reuse, R234.reuse, 0x2 ;  /* 0x000000eacc067211 */ /* 0x0c4fe200078210ff */
[----:B------:R-:W-:Y:S03]  /*9650*/  IMAD.SHL.U32 R207, R207, 0x10, RZ ;  /* 0x00000010cfcf7824 */ /* 0x000fe600078e00ff */
[-C--:B------:R-:W-:Y:S01]  /*9660*/  LEA.HI.X.SX32 R7, R204, R235.reuse, 0x2, P1 ;  /* 0x000000ebcc077211 */ /* 0x080fe200008f16ff */
[----:B------:R-:W-:Y:S04]  /*9670*/  IMAD.MOV.U32 R204, RZ, RZ, c[0x0][0x22c] ;  /* 0x00008b00ffcc7624 */ /* 0x000fe800078e00ff */
[----:B------:R-:W-:Y:S01]  /*9680*/  RED.E.ADD.F32.FTZ.RN.STRONG.GPU [R6.64], R87 ;  /* 0x000000570600798e */ /* 0x000fe2000c10e784 */
[----:B------:R-:W-:Y:S04]  /*9690*/  IMAD R204, R204, c[0x0][0x1c0], RZ ;  /* 0x00007000cccc7a24 */ /* 0x000fe800078e02ff */
[----:B------:R-:W-:Y:S01]  /*96a0*/  RED.E.ADD.F32.FTZ.RN.STRONG.GPU [R10.64], R88 ;  /* 0x000000580a00798e */ /* 0x000fe2000c10e784 */
[----:B------:R-:W-:Y:S04]  /*96b0*/  IMAD.SHL.U32 R204, R204, 0x10, RZ ;  /* 0x00000010cccc7824 */ /* 0x000fe800078e00ff */
[----:B------:R1:W-:Y:S01]  /*96c0*/  RED.E.ADD.F32.FTZ.RN.STRONG.GPU [R8.64], R89 ;  /* 0x000000590800798e */ /* 0x0003e2000c10e784 */
[C---:B------:R-:W-:Y:S02]  /*96d0*/  IADD3 R17, R204.reuse, 0x60, RZ ;  /* 0x00000060cc117810 */ /* 0x040fe40007ffe0ff */
[----:B------:R-:W-:Y:S02]  /*96e0*/  IADD3 R15, R204, 0x60, RZ ;  /* 0x00000060cc0f7810 */ /* 0x000fe40007ffe0ff */
[----:B------:R-:W-:Y:S01]  /*96f0*/  LDSM.16.MT88.4 R84, [R220+0x4000] ;  /* 0x00400000dc54783b */ /* 0x000fe20000004200 */
[C---:B------:R-:W-:Y:S02]  /*9700*/  IMAD.IADD R17, R239.reuse, 0x1, R17 ;  /* 0x00000001ef117824 */ /* 0x040fe400078e0211 */
[C---:B------:R-:W-:Y:S04]  /*9710*/  IMAD.IADD R15, R239.reuse, 0x1, R15 ;  /* 0x00000001ef0f7824 */ /* 0x040fe800078e020f */
[C---:B------:R-:W-:Y:S04]  /*9720*/  IMAD.IADD R15, R239.reuse, 0x1, R15 ;  /* 0x00000001ef0f7824 */ /* 0x040fe800078e020f */
[----:B------:R-:W-:Y:S05]  /*9730*/  IMAD.IADD R15, R239, 0x1, R15 ;  /* 0x00000001ef0f7824 */ /* 0x000fea00078e020f */
[CC--:B-1----:R-:W-:Y:S04]  /*9740*/  LEA R8, P2, R15.reuse, R234.reuse, 0x2 ;  /* 0x000000ea0f087211 */ /* 0x0c2fe800078410ff */
[-C--:B------:R-:W-:Y:S02]  /*9750*/  LEA.HI.X.SX32 R9, R15, R235.reuse, 0x2, P2 ;  /* 0x000000eb0f097211 */ /* 0x080fe400010f16ff */
[CC--:B---3--:R-:W-:Y:S04]  /*9760*/  LEA R4, P1, R197.reuse, R234.reuse, 0x2 ;  /* 0x000000eac5047211 */ /* 0x0c8fe800078210ff */
[-C--:B------:R-:W-:Y:S02]  /*9770*/  LEA.HI.X.SX32 R5, R197, R235.reuse, 0x2, P1 ;  /* 0x000000ebc5057211 */ /* 0x080fe400008f16ff */
[CC--:B------:R-:W-:Y:S03]  /*9780*/  LEA R6, P0, R196.reuse, R234.reuse, 0x2 ;  /* 0x000000eac4067211 */ /* 0x0c0fe600078010ff */
[----:B------:R1:W-:Y:S01]  /*9790*/  RED.E.ADD.F32.FTZ.RN.STRONG.GPU [R4.64], R90 ;  /* 0x0000005a0400798e */ /* 0x0003e2000c10e784 */
[-C--:B------:R-:W-:Y:S05]  /*97a0*/  LEA.HI.X.SX32 R7, R196, R235.reuse, 0x2, P0 ;  /* 0x000000ebc4077211 */ /* 0x080fea00000f16ff */
[----:B------:R2:W-:Y:S05]  /*97b0*/  RED.E.ADD.F32.FTZ.RN.STRONG.GPU [R6.64], R91 ;  /* 0x0000005b0600798e */ /* 0x0005ea000c10e784 */
[----:B------:R-:W-:Y:S05]  /*97c0*/  RED.E.ADD.F32.FTZ.RN.STRONG.GPU [R234.64+0x180], R96 ;  /* 0x00018060ea00798e */ /* 0x000fea000c10e784 */
[----:B------:R-:W-:Y:S05]  /*97d0*/  RED.E.ADD.F32.FTZ.RN.STRONG.GPU [R2.64+0x180], R97 ;  /* 0x000180610200798e */ /* 0x000fea000c10e784 */
[----:B------:R-:W-:Y:S01]  /*97e0*/  LDSM.16.MT88.4 R88, [R220+0x6000] ;  /* 0x00600000dc58783b */ /* 0x000fe20000004200 */
[CC--:B-1----:R-:W-:Y:S04]  /*97f0*/  LEA R4, P0, R16.reuse, R234.reuse, 0x2 ;  /* 0x000000ea10047211 */ /* 0x0c2fe800078010ff */
[-C--:B------:R-:W-:Y:S02]  /*9800*/  LEA.HI.X.SX32 R5, R16, R235.reuse, 0x2, P0 ;  /* 0x000000eb10057211 */ /* 0x080fe400000f16ff */
[CC--:B--2---:R-:W-:Y:S02]  /*9810*/  LEA R6, P1, R17.reuse, R234.reuse, 0x2 ;  /* 0x000000ea11067211 */ /* 0x0c4fe400078210ff */
[----:B------:R-:W-:Y:S01]  /*9820*/  IADD3 R16, R204, 0x60, RZ ;  /* 0x00000060cc107810 */ /* 0x000fe20007ffe0ff */
[----:B------:R-:W-:Y:S01]  /*9830*/  RED.E.ADD.F32.FTZ.RN.STRONG.GPU [R4.64], R98 ;  /* 0x000000620400798e */ /* 0x000fe2000c10e784 */
[-C--:B------:R-:W-:Y:S01]  /*9840*/  LEA.HI.X.SX32 R7, R17, R235.reuse, 0x2, P1 ;  /* 0x000000eb11077211 */ /* 0x080fe200008f16ff */
[----:B------:R-:W-:Y:S02]  /*9850*/  IMAD.MOV.U32 R204, RZ, RZ, c[0x0][0x22c] ;  /* 0x00008b00ffcc7624 */ /* 0x000fe400078e00ff */
[C---:B------:R-:W-:Y:S02]  /*9860*/  IMAD.IADD R16, R239.reuse, 0x1, R16 ;  /* 0x00000001ef107824 */ /* 0x040fe400078e0210 */
[----:B------:R4:W-:Y:S01]  /*9870*/  RED.E.ADD.F32.FTZ.RN.STRONG.GPU [R6.64], R99 ;  /* 0x000000630600798e */ /* 0x0009e2000c10e784 */
[----:B------:R-:W-:Y:S02]  /*9880*/  IMAD R204, R204, c[0x0][0x1c0], RZ ;  /* 0x00007000cccc7a24 */ /* 0x000fe400078e02ff */
[C---:B------:R-:W-:Y:S02]  /*9890*/  IMAD.IADD R16, R239.reuse, 0x1, R16 ;  /* 0x00000001ef107824 */ /* 0x040fe400078e0210 */
[----:B------:R-:W-:Y:S01]  /*98a0*/  IMAD.SHL.U32 R204, R204, 0x10, RZ ;  /* 0x00000010cccc7824 */ /* 0x000fe200078e00ff */
[----:B------:R-:W-:Y:S02]  /*98b0*/  LDSM.16.MT88.4 R96, [R226+0x28800] ;  /* 0x02880000e260783b */ /* 0x000fe40000004200 */
[-C--:B------:R-:W-:Y:S02]  /*98c0*/  LEA R10, P0, R16, R234.reuse, 0x2 ;  /* 0x000000ea100a7211 */ /* 0x080fe400078010ff */
[----:B------:R-:W-:Y:S02]  /*98d0*/  IADD3 R17, R204, 0x80, RZ ;  /* 0x00000080cc117810 */ /* 0x000fe40007ffe0ff */
[-C--:B------:R-:W-:Y:S02]  /*98e0*/  LEA.HI.X.SX32 R11, R16, R235.reuse, 0x2, P0 ;  /* 0x000000eb100b7211 */ /* 0x080fe400000f16ff */
[C---:B------:R-:W-:Y:S01]  /*98f0*/  IADD3 R16, R204.reuse, 0x80, RZ ;  /* 0x00000080cc107810 */ /* 0x040fe20007ffe0ff */
[C---:B------:R-:W-:Y:S01]  /*9900*/  IMAD.IADD R17, R239.reuse, 0x1, R17 ;  /* 0x00000001ef117824 */ /* 0x040fe200078e0211 */
[----:B------:R-:W-:Y:S01]  /*9910*/  IADD3 R15, R204, 0x80, RZ ;  /* 0x00000080cc0f7810 */ /* 0x000fe20007ffe0ff */
[----:B------:R-:W-:Y:S01]  /*9920*/  RED.E.ADD.F32.FTZ.RN.STRONG.GPU [R10.64], R92 ;  /* 0x0000005c0a00798e */ /* 0x000fe2000c10e784 */
[----:B------:R-:W-:Y:S02]  /*9930*/  IMAD.MOV.U32 R204, RZ, RZ, c[0x0][0x22c] ;  /* 0x00008b00ffcc7624 */ /* 0x000fe400078e00ff */
[C---:B------:R-:W-:Y:S02]  /*9940*/  IMAD.IADD R16, R239.reuse, 0x1, R16 ;  /* 0x00000001ef107824 */ /* 0x040fe400078e0210 */
[----:B------:R1:W-:Y:S01]  /*9950*/  RED.E.ADD.F32.FTZ.RN.STRONG.GPU [R8.64], R93 ;  /* 0x0000005d0800798e */ /* 0x0003e2000c10e784 */
[C---:B------:R-:W-:Y:S02]  /*9960*/  IMAD.IADD R15, R239.reuse, 0x1, R15 ;  /* 0x00000001ef0f7824 */ /* 0x040fe400078e020f */
[C---:B------:R-:W-:Y:S01]  /*9970*/  IMAD.IADD R16, R239.reuse, 0x1, R16 ;  /* 0x00000001ef107824 */ /* 0x040fe200078e0210 */
[-C--:B----4-:R-:W-:Y:S01]  /*9980*/  LEA R6, P0, R12, R234.reuse, 0x2 ;  /* 0x000000ea0c067211 */ /* 0x090fe200078010ff */
[C---:B------:R-:W-:Y:S02]  /*9990*/  IMAD.IADD R15, R239.reuse, 0x1, R15 ;  /* 0x00000001ef0f7824 */ /* 0x040fe400078e020f */
[----:B------:R-:W-:Y:S01]  /*99a0*/  IMAD R204, R204, c[0x0][0x1c0], RZ ;  /* 0x00007000cccc7a24 */ /* 0x000fe200078e02ff */
[-C--:B------:R-:W-:Y:S01]  /*99b0*/  LEA.HI.X.SX32 R7, R12, R235.reuse, 0x2, P0 ;  /* 0x000000eb0c077211 */ /* 0x080fe200000f16ff */
[----:B------:R-:W-:Y:S01]  /*99c0*/  IMAD.IADD R15, R239, 0x1, R15 ;  /* 0x00000001ef0f7824 */ /* 0x000fe200078e020f */
[----:B------:R-:W2:Y:S01]  /*99d0*/  LDL R12, [R1+0x2c] ;  /* 0x00002c00010c7983 */ /* 0x000ea20000100800 */
[----:B------:R-:W-:Y:S03]  /*99e0*/  IMAD.SHL.U32 R204, R204, 0x10, RZ ;  /* 0x00000010cccc7824 */ /* 0x000fe600078e00ff */
[CC--:B-1----:R-:W-:Y:S04]  /*99f0*/  LEA R8, P2, R15.reuse, R234.reuse, 0x2 ;  /* 0x000000ea0f087211 */ /* 0x0c2fe800078410ff */
[-C--:B------:R-:W-:Y:S02]  /*9a00*/  LEA.HI.X.SX32 R9, R15, R235.reuse, 0x2, P2 ;  /* 0x000000eb0f097211 */ /* 0x080fe400010f16ff */
[----:B------:R-:W-:Y:S05]  /*9a10*/  IADD3 R15, R204, 0xa0, RZ ;  /* 0x000000a0cc0f7810 */ /* 0x000fea0007ffe0ff */
[C---:B------:R-:W-:Y:S04]  /*9a20*/  IMAD.IADD R15, R239.reuse, 0x1, R15 ;  /* 0x00000001ef0f7824 */ /* 0x040fe800078e020f */
[C---:B------:R-:W-:Y:S04]  /*9a30*/  IMAD.IADD R15, R239.reuse, 0x1, R15 ;  /* 0x00000001ef0f7824 */ /* 0x040fe800078e020f */
[----:B------:R-:W-:Y:S01]  /*9a40*/  IMAD.IADD R15, R239, 0x1, R15 ;  /* 0x00000001ef0f7824 */ /* 0x000fe200078e020f */
        /* <DEDUP_REMOVED lines=13> */
[----:B------:R-:W4:Y:S01]  /*9b20*/  LDL R0, [R1+0x58] ;  /* 0x0000580001007983 */ /* 0x000f220000100800 */
[CC--:B---3--:R-:W-:Y:S02]  /*9b30*/  LEA R6, P1, R17.reuse, R234.reuse, 0x2 ;  /* 0x000000ea11067211 */ /* 0x0c8fe400078210ff */
[CC--:B------:R-:W-:Y:S02]  /*9b40*/  LEA R10, P0, R16.reuse, R234.reuse, 0x2 ;  /* 0x000000ea100a7211 */ /* 0x0c0fe400078010ff */
[----:B------:R1:W-:Y:S01]  /*9b50*/  RED.E.ADD.F32.FTZ.RN.STRONG.GPU [R4.64], R102 ;  /* 0x000000660400798e */ /* 0x0003e2000c10e784 */
[-C--:B------:R-:W-:Y:S02]  /*9b60*/  LEA.HI.X.SX32 R7, R17, R235.reuse, 0x2, P1 ;  /* 0x000000eb11077211 */ /* 0x080fe400008f16ff */
[-C--:B------:R-:W-:Y:S02]  /*9b70*/  LEA.HI.X.SX32 R11, R16, R235.reuse, 0x2, P0 ;  /* 0x000000eb100b7211 */ /* 0x080fe400000f16ff */
[C---:B------:R-:W-:Y:S01]  /*9b80*/  IADD3 R17, R204.reuse, 0xa0, RZ ;  /* 0x000000a0cc117810 */ /* 0x040fe20007ffe0ff */
[----:B------:R3:W-:Y:S01]  /*9b90*/  RED.E.ADD.F32.FTZ.RN.STRONG.GPU [R6.64], R103 ;  /* 0x000000670600798e */ /* 0x0007e2000c10e784 */
[----:B------:R-:W-:Y:S01]  /*9ba0*/  IADD3 R16, R204, 0xa0, RZ ;  /* 0x000000a0cc107810 */ /* 0x000fe20007ffe0ff */
[----:B------:R-:W-:Y:S02]  /*9bb0*/  IMAD.MOV.U32 R204, RZ, RZ, c[0x0][0x22c] ;  /* 0x00008b00ffcc7624 */ /* 0x000fe400078e00ff */
[C---:B------:R-:W-:Y:S01]  /*9bc0*/  IMAD.IADD R17, R239.reuse, 0x1, R17 ;  /* 0x00000001ef117824 */ /* 0x040fe200078e0211 */
[----:B------:R-:W-:Y:S01]  /*9bd0*/  RED.E.ADD.F32.FTZ.RN.STRONG.GPU [R10.64], R104 ;  /* 0x000000680a00798e */ /* 0x000fe2000c10e784 */
[C---:B------:R-:W-:Y:S02]  /*9be0*/  IMAD.IADD R16, R239.reuse, 0x1, R16 ;  /* 0x00000001ef107824 */ /* 0x040fe400078e0210 */
[----:B------:R-:W-:Y:S02]  /*9bf0*/  IMAD R204, R204, c[0x0][0x1c0], RZ ;  /* 0x00007000cccc7a24 */ /* 0x000fe400078e02ff */
[----:B------:R3:W-:Y:S01]  /*9c00*/  RED.E.ADD.F32.FTZ.RN.STRONG.GPU [R8.64], R105 ;  /* 0x000000690800798e */ /* 0x0007e2000c10e784 */
[----:B------:R-:W-:Y:S02]  /*9c10*/  IMAD.IADD R16, R239, 0x1, R16 ;  /* 0x00000001ef107824 */ /* 0x000fe400078e0210 */
[----:B------:R-:W-:Y:S02]  /*9c20*/  IMAD.SHL.U32 R204, R204, 0x10, RZ ;  /* 0x00000010cccc7824 */ /* 0x000fe400078e00ff */
[----:B------:R-:W-:Y:S01]  /*9c30*/  LDSM.16.MT88.4 R100, [R220+0x2800] ;  /* 0x00280000dc64783b */ /* 0x000fe20000004200 */
[CC--:B-1----:R-:W-:Y:S04]  /*9c40*/  LEA R4, P1, R14.reuse, R234.reuse, 0x2 ;  /* 0x000000ea0e047211 */ /* 0x0c2fe800078210ff */
[-C--:B------:R-:W-:Y:S02]  /*9c50*/  LEA.HI.X.SX32 R5, R14, R235.reuse, 0x2, P1 ;  /* 0x000000eb0e057211 */ /* 0x080fe400008f16ff */
[----:B------:R-:W4:Y:S01]  /*9c60*/  LDL R14, [R1+0x28] ;  /* 0x00002800010e7983 */ /* 0x000f220000100800 */
[CC--:B---3--:R-:W-:Y:S04]  /*9c70*/  LEA R6, P0, R13.reuse, R234.reuse, 0x2 ;  /* 0x000000ea0d067211 */ /* 0x0c8fe800078010ff */
[----:B------:R1:W-:Y:S01]  /*9c80*/  RED.E.ADD.F32.FTZ.RN.STRONG.GPU [R4.64], R106 ;  /* 0x0000006a0400798e */ /* 0x0003e2000c10e784 */
[-C--:B------:R-:W-:Y:S02]  /*9c90*/  LEA.HI.X.SX32 R7, R13, R235.reuse, 0x2, P0 ;  /* 0x000000eb0d077211 */ /* 0x080fe400000f16ff */
[----:B------:R-:W-:Y:S01]  /*9ca0*/  IADD3 R13, R207, 0xa0, RZ ;  /* 0x000000a0cf0d7810 */ /* 0x000fe20007ffe0ff */
[----:B------:R-:W-:Y:S01]  /*9cb0*/  IMAD.MOV.U32 R207, RZ, RZ, c[0x0][0x22c] ;  /* 0x00008b00ffcf7624 */ /* 0x000fe200078e00ff */
[-C--:B------:R-:W-:Y:S01]  /*9cc0*/  LEA R8, P2, R15, R234.reuse, 0x2 ;  /* 0x000000ea0f087211 */ /* 0x080fe200078410ff */
[----:B------:R3:W-:Y:S02]  /*9cd0*/  RED.E.ADD.F32.FTZ.RN.STRONG.GPU [R6.64], R107 ;  /* 0x0000006b0600798e */ /* 0x0007e4000c10e784 */
[----:B------:R-:W-:Y:S01]  /*9ce0*/  IMAD R207, R207, c[0x0][0x1c0], RZ ;  /* 0x00007000cfcf7a24 */ /* 0x000fe200078e02ff */
[-C--:B------:R-:W-:Y:S02]  /*9cf0*/  LEA.HI.X.SX32 R9, R15, R235.reuse, 0x2, P2 ;  /* 0x000000eb0f097211 */ /* 0x080fe400010f16ff */
[----:B------:R-:W-:Y:S01]  /*9d00*/  RED.E.ADD.F32.FTZ.RN.STRONG.GPU [R234.64+0x280], R112 ;  /* 0x00028070ea00798e */ /* 0x000fe2000c10e784 */
[----:B------:R-:W-:Y:S04]  /*9d10*/  IMAD.SHL.U32 R207, R207, 0x10, RZ ;  /* 0x00000010cfcf7824 */ /* 0x000fe800078e00ff */
[----:B------:R-:W-:Y:S01]  /*9d20*/  RED.E.ADD.F32.FTZ.RN.STRONG.GPU [R2.64+0x280], R113 ;  /* 0x000280710200798e */ /* 0x000fe2000c10e784 */
[----:B------:R-:W-:Y:S04]  /*9d30*/  IADD3 R15, R207, 0xc0, RZ ;  /* 0x000000c0cf0f7810 */ /* 0x000fe80007ffe0ff */
        /* <DEDUP_REMOVED lines=11> */
[----:B------:R-:W-:Y:S03]  /*9df0*/  IADD3 R16, R204, 0xc0, RZ ;  /* 0x000000c0cc107810 */ /* 0x000fe60007ffe0ff */
[C---:B------:R-:W-:Y:S01]  /*9e00*/  IMAD.IADD R17, R239.reuse, 0x1, R17 ;  /* 0x00000001ef117824 */ /* 0x040fe200078e0211 */
[----:B------:R-:W-:Y:S01]  /*9e10*/  RED.E.ADD.F32.FTZ.RN.STRONG.GPU [R10.64], R108 ;  /* 0x0000006c0a00798e */ /* 0x000fe2000c10e784 */
[C---:B------:R-:W-:Y:S04]  /*9e20*/  IMAD.IADD R16, R239.reuse, 0x1, R16 ;  /* 0x00000001ef107824 */ /* 0x040fe800078e0210 */
[----:B------:R-:W-:Y:S01]  /*9e30*/  RED.E.ADD.F32.FTZ.RN.STRONG.GPU [R8.64], R109 ;  /* 0x0000006d0800798e */ /* 0x000fe2000c10e784 */
[----:B------:R-:W-:Y:S01]  /*9e40*/  IMAD.IADD R16, R239, 0x1, R16 ;  /* 0x00000001ef107824 */ /* 0x000fe200078e0210 */
[CC--:B--2---:R-:W-:Y:S04]  /*9e50*/  LEA R4, P1, R12.reuse, R234.reuse, 0x2 ;  /* 0x000000ea0c047211 */ /* 0x0c4fe800078210ff */
[-C--:B------:R-:W-:Y:S02]  /*9e60*/  LEA.HI.X.SX32 R5, R12, R235.reuse, 0x2, P1 ;  /* 0x000000eb0c057211 */ /* 0x080fe400008f16ff */
[----:B------:R-:W2:Y:S05]  /*9e70*/  LDL R12, [R1+0x1c] ;  /* 0x00001c00010c7983 */ /* 0x000eaa0000100800 */
[----:B------:R1:W-:Y:S01]  /*9e80*/  RED.E.ADD.F32.FTZ.RN.STRONG.GPU [R4.64], R110 ;  /* 0x0000006e0400798e */ /* 0x0003e2000c10e784 */
[CC--:B----4-:R-:W-:Y:S04]  /*9e90*/  LEA R6, P0, R0.reuse, R234.reuse, 0x2 ;  /* 0x000000ea00067211 */ /* 0x0d0fe800078010ff */
[-C--:B------:R-:W-:Y:S02]  /*9ea0*/  LEA.HI.X.SX32 R7, R0, R235.reuse, 0x2, P0 ;  /* 0x000000eb00077211 */ /* 0x080fe400000f16ff */
[CC--:B-1----:R-:W-:Y:S01]  /*9eb0*/  LEA R4, P0, R15.reuse, R234.reuse, 0x2 ;  /* 0x000000ea0f047211 */ /* 0x0c2fe200078010ff */
[----:B------:R-:W3:Y:S03]  /*9ec0*/  LDL R0, [R1+0x50] ;  /* 0x0000500001007983 */ /* 0x000ee60000100800 */
[-C--:B------:R-:W-:Y:S02]  /*9ed0*/  LEA.HI.X.SX32 R5, R15, R235.reuse, 0x2, P0 ;  /* 0x000000eb0f057211 */ /* 0x080fe400000f16ff */
[----:B------:R1:W-:Y:S01]  /*9ee0*/  RED.E.ADD.F32.FTZ.RN.STRONG.GPU [R6.64], R111 ;  /* 0x0000006f0600798e */ /* 0x0003e2000c10e784 */
[----:B------:R-:W-:Y:S01]  /*9ef0*/  IADD3 R15, R204, 0xc0, RZ ;  /* 0x000000c0cc0f7810 */ /* 0x000fe20007ffe0ff */
[----:B------:R-:W-:Y:S01]  /*9f00*/  IMAD.MOV.U32 R204, RZ, RZ, c[0x0][0x22c] ;  /* 0x00008b00ffcc7624 */ /* 0x000fe200078e00ff */
[CC--:B------:R-:W-:Y:S02]  /*9f10*/  LEA R10, P0, R16.reuse, R234.reuse, 0x2 ;  /* 0x000000ea100a7211 */ /* 0x0c0fe400078010ff */
[----:B------:R-:W-:Y:S01]  /*9f20*/  RED.E.ADD.F32.FTZ.RN.STRONG.GPU [R234.64+0x300], R116 ;  /* 0x00030074ea00798e */ /* 0x000fe2000c10e784 */
[C---:B------:R-:W-:Y:S01]  /*9f30*/  IMAD.IADD R15, R239.reuse, 0x1, R15 ;  /* 0x00000001ef0f7824 */ /* 0x040fe200078e020f */
[-C--:B------:R-:W-:Y:S01]  /*9f40*/  LEA.HI.X.SX32 R11, R16, R235.reuse, 0x2, P0 ;  /* 0x000000eb100b7211 */ /* 0x080fe200000f16ff */
[----:B------:R-:W-:Y:S02]  /*9f50*/  IMAD R204, R204, c[0x0][0x1c0], RZ ;  /* 0x00007000cccc7a24 */ /* 0x000fe400078e02ff */
[----:B------:R-:W-:Y:S01]  /*9f60*/  RED.E.ADD.F32.FTZ.RN.STRONG.GPU [R2.64+0x300], R117 ;  /* 0x000300750200798e */ /* 0x000fe2000c10e784 */
[C---:B------:R-:W-:Y:S02]  /*9f70*/  IMAD.IADD R15, R239.reuse, 0x1, R15 ;  /* 0x00000001ef0f7824 */ /* 0x040fe400078e020f */
[----:B------:R-:W-:Y:S02]  /*9f80*/  IMAD.SHL.U32 R204, R204, 0x10, RZ ;  /* 0x00000010cccc7824 */ /* 0x000fe400078e00ff */
[----:B------:R4:W-:Y:S01]  /*9f90*/  RED.E.ADD.F32.FTZ.RN.STRONG.GPU [R4.64], R118 ;  /* 0x000000760400798e */ /* 0x0009e2000c10e784 */
[----:B------:R-:W-:Y:S04]  /*9fa0*/  IMAD.IADD R15, R239, 0x1, R15 ;  /* 0x00000001ef0f7824 */ /* 0x000fe800078e020f */
[----:B------:R-:W-:Y:S01]  /*9fb0*/  LDSM.16.MT88.4 R108, [R220+0x6800] ;  /* 0x00680000dc6c783b */ /* 0x000fe20000004200 */
[CC--:B------:R-:W-:Y:S04]  /*9fc0*/  LEA R8, P2, R15.reuse, R234.reuse, 0x2 ;  /* 0x000000ea0f087211 */ /* 0x0c0fe800078410ff */
[-C--:B------:R-:W-:Y:S02]  /*9fd0*/  LEA.HI.X.SX32 R9, R15, R235.reuse, 0x2, P2 ;  /* 0x000000eb0f097211 */ /* 0x080fe400010f16ff */
[-C--:B-1----:R-:W-:Y:S02]  /*9fe0*/  LEA R6, P1, R17, R234.reuse, 0x2 ;  /* 0x000000ea11067211 */ /* 0x082fe400078210ff */
[----:B------:R-:W-:Y:S02]  /*9ff0*/  IADD3 R15, R205, 0xe0, RZ ;  /* 0x000000e0cd0f7810 */ /* 0x000fe40007ffe0ff */
[-C--:B------:R-:W-:Y:S02]  /*a000*/  LEA.HI.X.SX32 R7, R17, R235.reuse, 0x2, P1 ;  /* 0x000000eb11077211 */ /* 0x080fe400008f16ff */
[----:B------:R-:W-:Y:S01]  /*a010*/  LDSM.16.MT88.4 R16, [R220+0x2000] ;  /* 0x00200000dc10783b */ /* 0x000fe20000004200 */
[----:B------:R-:W-:Y:S04]  /*a020*/  IMAD.IADD R15, R239, 0x1, R15 ;  /* 0x00000001ef0f7824 */ /* 0x000fe800078e020f */
[----:B------:R1:W-:Y:S01]  /*a030*/  RED.E.ADD.F32.FTZ.RN.STRONG.GPU [R6.64], R119 ;  /* 0x000000770600798e */ /* 0x0003e2000c10e784 */
[CC--:B----4-:R-:W-:Y:S04]  /*a040*/  LEA R4, P1, R14.reuse, R234.reuse, 0x2 ;  /* 0x000000ea0e047211 */ /* 0x0d0fe800078210ff */
[----:B------:R4:W-:Y:S01]  /*a050*/  RED.E.ADD.F32.FTZ.RN.STRONG.GPU [R10.64], R120 ;  /* 0x000000780a00798e */ /* 0x0009e2000c10e784 */
[-C--:B------:R-:W-:Y:S04]  /*a060*/  LEA.HI.X.SX32 R5, R14, R235.reuse, 0x2, P1 ;  /* 0x000000eb0e057211 */ /* 0x080fe800008f16ff */
[----:B------:R4:W-:Y:S01]  /*a070*/  RED.E.ADD.F32.FTZ.RN.STRONG.GPU [R8.64], R121 ;  /* 0x000000790800798e */ /* 0x0009e2000c10e784 */
[----:B------:R-:W-:Y:S04]  /*a080*/  IADD3 R14, R205, 0xe0, RZ ;  /* 0x000000e0cd0e7810 */ /* 0x000fe80007ffe0ff */
[----:B------:R4:W-:Y:S01]  /*a090*/  RED.E.ADD.F32.FTZ.RN.STRONG.GPU [R4.64], R122 ;  /* 0x0000007a0400798e */ /* 0x0009e2000c10e784 */
[C---:B------:R-:W-:Y:S04]  /*a0a0*/  IMAD.IADD R14, R239.reuse, 0x1, R14 ;  /* 0x00000001ef0e7824 */ /* 0x040fe800078e020e */
[----:B------:R-:W-:Y:S01]  /*a0b0*/  IMAD.IADD R14, R239, 0x1, R14 ;  /* 0x00000001ef0e7824 */ /* 0x000fe200078e020e */
[CC--:B-1----:R-:W-:Y:S04]  /*a0c0*/  LEA R6, P0, R13.reuse, R234.reuse, 0x2 ;  /* 0x000000ea0d067211 */ /* 0x0c2fe800078010ff */
[-C--:B------:R-:W-:Y:S02]  /*a0d0*/  LEA.HI.X.SX32 R7, R13, R235.reuse, 0x2, P0 ;  /* 0x000000eb0d077211 */ /* 0x080fe400000f16ff */
[----:B------:R-:W-:Y:S02]  /*a0e0*/  IADD3 R13, R204, 0xe0, RZ ;  /* 0x000000e0cc0d7810 */ /* 0x000fe40007ffe0ff */
[CC--:B----4-:R-:W-:Y:S01]  /*a0f0*/  LEA R10, P0, R15.reuse, R234.reuse, 0x2 ;  /* 0x000000ea0f0a7211 */ /* 0x0d0fe200078010ff */
[----:B------:R1:W-:Y:S01]  /*a100*/  RED.E.ADD.F32.FTZ.RN.STRONG.GPU [R6.64], R123 ;  /* 0x0000007b0600798e */ /* 0x0003e2000c10e784 */
[CC--:B------:R-:W-:Y:S02]  /*a110*/  LEA R8, P3, R14.reuse, R234.reuse, 0x2 ;  /* 0x000000ea0e087211 */ /* 0x0c0fe400078610ff */
[-C--:B------:R-:W-:Y:S02]  /*a120*/  LEA.HI.X.SX32 R11, R15, R235.reuse, 0x2, P0 ;  /* 0x000000eb0f0b7211 */ /* 0x080fe400000f16ff */
[----:B------:R-:W-:Y:S01]  /*a130*/  RED.E.ADD.F32.FTZ.RN.STRONG.GPU [R234.64+0x380], R128 ;  /* 0x00038080ea00798e */ /* 0x000fe2000c10e784 */
[CC--:B------:R-:W-:Y:S02]  /*a140*/  LEA R4, P1, R13.reuse, R234.reuse, 0x2 ;  /* 0x000000ea0d047211 */ /* 0x0c0fe400078210ff */
[-C--:B------:R-:W-:Y:S02]  /*a150*/  LEA.HI.X.SX32 R9, R14, R235.reuse, 0x2, P3 ;  /* 0x000000eb0e097211 */ /* 0x080fe400018f16ff */
[----:B------:R-:W-:Y:S01]  /*a160*/  RED.E.ADD.F32.FTZ.RN.STRONG.GPU [R2.64+0x380], R129 ;  /* 0x000380810200798e */ /* 0x000fe2000c10e784 */
[-C--:B------:R-:W-:Y:S02]  /*a170*/  LEA.HI.X.SX32 R5, R13, R235.reuse, 0x2, P1 ;  /* 0x000000eb0d057211 */ /* 0x080fe400008f16ff */
[----:B------:R-:W-:Y:S03]  /*a180*/  IADD3 R13, R205, 0xe0, RZ ;  /* 0x000000e0cd0d7810 */ /* 0x000fe60007ffe0ff */
[----:B------:R2:W-:Y:S02]  /*a190*/  RED.E.ADD.F32.FTZ.RN.STRONG.GPU [R4.64], R130 ;  /* 0x000000820400798e */ /* 0x0005e4000c10e784 */
[C---:B------:R-:W-:Y:S03]  /*a1a0*/  IMAD.IADD R13, R239.reuse, 0x1, R13 ;  /* 0x00000001ef0d7824 */ /* 0x040fe600078e020d */
[----:B------:R-:W-:Y:S01]  /*a1b0*/  RED.E.ADD.F32.FTZ.RN.STRONG.GPU [R10.64], R131 ;  /* 0x000000830a00798e */ /* 0x000fe2000c10e784 */
[C---:B------:R-:W-:Y:S04]  /*a1c0*/  IMAD.IADD R13, R239.reuse, 0x1, R13 ;  /* 0x00000001ef0d7824 */ /* 0x040fe800078e020d */
[----:B------:R-:W-:Y:S01]  /*a1d0*/  IMAD.IADD R13, R239, 0x1, R13 ;  /* 0x00000001ef0d7824 */ /* 0x000fe200078e020d */
[----:B------:R-:W-:Y:S04]  /*a1e0*/  RED.E.ADD.F32.FTZ.RN.STRONG.GPU [R8.64], R124 ;  /* 0x0000007c0800798e */ /* 0x000fe8000c10e784 */
[CC--:B-1----:R-:W-:Y:S01]  /*a1f0*/  LEA R6, P2, R13.reuse, R234.reuse, 0x2 ;  /* 0x000000ea0d067211 */ /* 0x0c2fe200078410ff */
[----:B------:R-:W-:Y:S03]  /*a200*/  LDSM.16.MT88.4 R8, [R220] ;  /* 0x00000000dc08783b */ /* 0x000fe60000004200 */
[-C--:B------:R-:W-:Y:S05]  /*a210*/  LEA.HI.X.SX32 R7, R13, R235.reuse, 0x2, P2 ;  /* 0x000000eb0d077211 */ /* 0x080fea00010f16ff */
[----:B------:R-:W-:Y:S01]  /*a220*/  RED.E.ADD.F32.FTZ.RN.STRONG.GPU [R6.64], R125 ;  /* 0x0000007d0600798e */ /* 0x000fe2000c10e784 */
[CC--:B--2---:R-:W-:Y:S04]  /*a230*/  LEA R4, P1, R12.reuse, R234.reuse, 0x2 ;  /* 0x000000ea0c047211 */ /* 0x0c4fe800078210ff */
[-C--:B------:R-:W-:Y:S02]  /*a240*/  LEA.HI.X.SX32 R5, R12, R235.reuse, 0x2, P1 ;  /* 0x000000eb0c057211 */ /* 0x080fe400008f16ff */
[----:B------:R-:W-:Y:S01]  /*a250*/  LDSM.16.MT88.4 R12, [R226+0x28000] ;  /* 0x02800000e20c783b */ /* 0x000fe20000004200 */
[----:B------:R-:W-:Y:S01]  /*a260*/  PLOP3.LUT P1, PT, PT, PT, UP0, 0x80, 0x0 ;  /* 0x000000000000781c */ /* 0x000fe20003f2f008 */
[----:B------:R-:W-:Y:S03]  /*a270*/  @UP2 UIADD3 UR16, UP0, UR16, -0x100, URZ ;  /* 0xffffff0010102890 */ /* 0x000fe6000ff1e03f */
[----:B------:R-:W-:Y:S01]  /*a280*/  RED.E.ADD.F32.FTZ.RN.STRONG.GPU [R4.64], R126 ;  /* 0x0000007e0400798e */ /* 0x000fe2000c10e784 */
[----:B------:R-:W-:Y:S04]  /*a290*/  @UP2 UIADD3.X UR13, UR13, -0x1, URZ, UP0, !UPT ;  /* 0xffffffff0d0d2890 */ /* 0x000fe800087fe43f */
        /* <DEDUP_REMOVED lines=12> */
[C---:B------:R-:W-:Y:S04]  /*a360*/  HMMA.16816.F32.BF16 R168, R12.reuse, R84, R168 ;  /* 0x000000540ca8723c */ /* 0x040fe800000418a8 */
[C---:B---3--:R-:W-:Y:S04]  /*a370*/  LEA R2, P0, R0.reuse, R234, 0x2 ;  /* 0x000000ea00027211 */ /* 0x048fe800078010ff */
[-C--:B------:R-:W-:Y:S04]  /*a380*/  HMMA.16816.F32.BF16 R172, R12, R86.reuse, R172 ;  /* 0x000000560cac723c */ /* 0x080fe800000418ac */
[----:B------:R-:W-:Y:S02]  /*a390*/  LEA.HI.X.SX32 R3, R0, R235, 0x2, P0 ;  /* 0x000000eb00037211 */ /* 0x000fe400000f16ff */
[----:B------:R-:W-:Y:S02]  /*a3a0*/  PLOP3.LUT P0, PT, PT, PT, UP1, 0x80, 0x0 ;  /* 0x000000000000781c */ /* 0x000fe40003f0f018 */
[C---:B------:R-:W-:Y:S01]  /*a3b0*/  HMMA.16816.F32.BF16 R176, R4.reuse, R86, R176 ;  /* 0x0000005604b0723c */ /* 0x040fe200000418b0 */
[----:B------:R-:W-:Y:S03]  /*a3c0*/  LDSM.16.MT88.4 R84, [R220+0x3000] ;  /* 0x00300000dc54783b */ /* 0x000fe60000004200 */
[C---:B------:R-:W-:Y:S02]  /*a3d0*/  IADD3 R0, R220.reuse, -0x8000, RZ ;  /* 0xffff8000dc007810 */ /* 0x040fe40007ffe0ff */
[----:B------:R-:W-:Y:S01]  /*a3e0*/  RED.E.ADD.F32.FTZ.RN.STRONG.GPU [R2.64], R127 ;  /* 0x0000007f0200798e */ /* 0x000fe2000c10e784 */
[----:B------:R-:W-:Y:S01]  /*a3f0*/  @P1 IADD3 R0, R220, 0x8000, RZ ;  /* 0x00008000dc001810 */ /* 0x000fe20007ffe0ff */
        /* <DEDUP_REMOVED lines=72> */
[----:B------:R-:W-:Y:S01]  /*a880*/  F2FP.BF16.PACK_AB R13, R13, R84 ;  /* 0x000000540d0d723e */ /* 0x000fe200000010ff */
[----:B------:R-:W-:Y:S01]  /*a890*/  FMUL.FTZ R15, R55, c[0x0][0x2dc] ;  /* 0x0000b700370f7a20 */ /* 0x000fe20000410000 */
[----:B------:R-:W-:Y:S01]  /*a8a0*/  PLOP3.LUT P0, PT, PT, PT, UP0, 0x80, 0x0 ;  /* 0x000000000000781c */ /* 0x000fe20003f0f008 */
[----:B------:R-:W-:Y:S01]  /*a8b0*/  FMUL.FTZ R134, R134, c[0x0][0x2e0] ;  /* 0x0000b80086867a20 */ /* 0x000fe20000410000 */
[----:B------:R-:W-:Y:S01]  /*a8c0*/  F2FP.BF16.PACK_AB R59, R59, R132 ;  /* 0x000000843b3b723e */ /* 0x000fe200000010ff */
[----:B------:R-:W-:Y:S01]  /*a8d0*/  BAR.SYNC.DEFER_BLOCKING 0x0 ;  /* 0x0000000000007b1d */ /* 0x000fe20000010000 */
[----:B------:R-:W-:Y:S01]  /*a8e0*/  FMUL.FTZ R58, R135, c[0x0][0x2e0] ;  /* 0x0000b800873a7a20 */ /* 0x000fe20000410000 */
[----:B------:R-:W-:Y:S01]  /*a8f0*/  @UP0 UIADD3 UR8, UR22, UR30, URZ ;  /* 0x0000001e16080290 */ /* 0x000fe2000fffe03f */
[----:B------:R-:W-:Y:S02]  /*a900*/  FMUL.FTZ R86, R54, c[0x0][0x2dc] ;  /* 0x0000b70036567a20 */ /* 0x000fe40000410000 */
        /* <DEDUP_REMOVED lines=9> */
[----:B------:R-:W-:Y:S01]  /*a9a0*/  @UP0 UIMAD UR14, UR8, UR11, UR7 ;  /* 0x0000000b080e02a4 */ /* 0x000fe2000f8e0207 */
[----:B------:R-:W-:-:S02]  /*a9b0*/  FMUL.FTZ R85, R56, c[0x0][0x2dc] ;  /* 0x0000b70038557a20 */ /* 0x000fc40000410000 */
        /* <DEDUP_REMOVED lines=8> */
[----:B------:R-:W-:Y:S02]  /*aa40*/  FMUL.FTZ R56, R139, c[0x0][0x2e0] ;  /* 0x0000b8008b387a20 */ /* 0x000fe40000410000 */
        /* <DEDUP_REMOVED lines=242> */
.L_x_934:
        /* <DEDUP_REMOVED lines=18> */
.L_x_935:
[----:B-1----:R-:W2:Y:S01]  /*ba90*/  LDL R0, [R1+0xa8] ;  /* 0x0000a80001007983 */ /* 0x002ea20000100800 */
[----:B------:R-:W-:Y:S02]  /*baa0*/  USHF.L.U32 UR6, UR23, 0x6, URZ ;  /* 0x0000000617067899 */ /* 0x000fe4000800063f */
[----:B------:R-:W-:Y:S01]  /*bab0*/  ULDC.64 UR8, c[0x0][0x3a0] ;  /* 0x0000e80000087ab9 */ /* 0x000fe20000000a00 */
[----:B------:R1:W5:Y:S04]  /*bac0*/  LDL R80, [R1+0x4] ;  /* 0x0000040001507983 */ /* 0x0003680000100800 */
[----:B------:R1:W5:Y:S04]  /*bad0*/  LDL R79, [R1] ;  /* 0x00000000014f7983 */ /* 0x0003680000100800 */
[----:B------:R1:W5:Y:S04]  /*bae0*/  LDL R78, [R1+0x8] ;  /* 0x00000800014e7983 */ /* 0x0003680000100800 */
[----:B------:R-:W3:Y:S01]  /*baf0*/  S2R R7, SR_TID.X ;  /* 0x0000000000077919 */ /* 0x000ee20000002100 */
[----:B------:R-:W-:-:S04]  /*bb00*/  USHF.R.S32.HI UR10, URZ, 0x1f, UR6 ;  /* 0x0000001f3f0a7899 */ /* 0x000fc80008011406 */
[----:B------:R-:W-:Y:S01]  /*bb10*/  UIMAD UR7, UR10, UR8, URZ ;  /* 0x000000080a0772a4 */ /* 0x000fe2000f8e023f */
[--C-:B------:R-:W-:Y:S01]  /*bb20*/  SHF.R.S32.HI R5, RZ, 0x1f, R244.reuse ;  /* 0x0000001fff057819 */ /* 0x100fe200000114f4 */
[----:B------:R-:W-:Y:S02]  /*bb30*/  IMAD.U32 R11, RZ, RZ, UR6 ;  /* 0x00000006ff0b7e24 */ /* 0x000fe4000f8e00ff */
[----:B------:R-:W-:Y:S01]  /*bb40*/  UIMAD UR7, UR6, UR9, UR7 ;  /* 0x00000009060772a4 */ /* 0x000fe2000f8e0207 */
[----:B------:R-:W-:Y:S02]  /*bb50*/  IMAD.MOV.U32 R4, RZ, RZ, R244 ;  /* 0x000000ffff047224 */ /* 0x000fe400078e00f4 */
[----:B------:R-:W-:Y:S02]  /*bb60*/  ULDC.64 UR8, c[0x0][0x3b8] ;  /* 0x0000ee0000087ab9 */ /* 0x000fe40000000a00 */
[----:B------:R-:W-:-:S04]  /*bb70*/  IMAD.WIDE.U32 R2, R11, c[0x0][0x3a0], R4 ;  /* 0x0000e8000b027a25 */ /* 0x000fc800078e0004 */
[----:B------:R-:W-:Y:S01]  /*bb80*/  IMAD.U32 R6, RZ, RZ, UR7 ;  /* 0x00000007ff067e24 */ /* 0x000fe2000f8e00ff */
[----:B------:R-:W-:Y:S01]  /*bb90*/  UIMAD UR7, UR23, -0x40, UR18 ;  /* 0xffffffc0170778a4 */ /* 0x000fe2000f8e0212 */
[----:B------:R-:W-:Y:S01]  /*bba0*/  BAR.SYNC.DEFER_BLOCKING 0x0 ;  /* 0x0000000000007b1d */ /* 0x000fe20000010000 */
[----:B------:R-:W-:Y:S01]  /*bbb0*/  IADD3 R2, P0, R2, UR13, RZ ;  /* 0x0000000d02027c10 */ /* 0x000fe2000ff1e0ff */
[----:B------:R-:W-:-:S03]  /*bbc0*/  UIMAD UR8, UR60, UR8, URZ ;  /* 0x000000083c0872a4 */ /* 0x000fc6000f8e023f */
[----:B------:R-:W-:Y:S01]  /*bbd0*/  IADD3.X R3, R3, UR14, R6, P0, !PT ;  /* 0x0000000e03037c10 */ /* 0x000fe200087fe406 */
[----:B------:R-:W-:Y:S01]  /*bbe0*/  IMAD.U32 R6, RZ, RZ, UR35 ;  /* 0x00000023ff067e24 */ /* 0x000fe2000f8e00ff */
[----:B------:R-:W-:Y:S01]  /*bbf0*/  UIMAD UR8, UR35, UR9, UR8 ;  /* 0x00000009230872a4 */ /* 0x000fe2000f8e0208 */
[----:B------:R-:W-:Y:S01]  /*bc00*/  BSSY B0, `(.L_x_936) ;  /* 0x000002a000007945 */ /* 0x000fe20003800000 */
[----:B--2---:R-:W-:-:S05]  /*bc10*/  IMAD.SHL.U32 R8, R0, 0x2, RZ ;  /* 0x0000000200087824 */ /* 0x004fca00078e00ff */
[----:B------:R1:W2:Y:S04]  /*bc20*/  LDS.128 R40, [R8+0x19000] ;  /* 0x0190000008287984 */ /* 0x0002a80000000c00 */
[----:B------:R1:W4:Y:S04]  /*bc30*/  LDS.128 R36, [R8+0x1b000] ;  /* 0x01b0000008247984 */ /* 0x0003280000000c00 */
        /* <DEDUP_REMOVED lines=10> */
[----:B---3--:R-:W-:-:S04]  /*bce0*/  SHF.R.S32.HI R0, RZ, 0x1f, R7 ;  /* 0x0000001fff007819 */ /* 0x008fc80000011407 */
[----:B------:R-:W-:-:S04]  /*bcf0*/  LEA.HI R0, R0, R7, RZ, 0x3 ;  /* 0x0000000700007211 */ /* 0x000fc800078f18ff */
[----:B------:R-:W-:-:S04]  /*bd00*/  SHF.R.S32.HI R0, RZ, 0x3, R0 ;  /* 0x00000003ff007819 */ /* 0x000fc80000011400 */
[----:B------:R-:W-:Y:S01]  /*bd10*/  ISETP.GE.AND P5, PT, R0, UR7, PT ;  /* 0x0000000700007c0c */ /* 0x000fe2000bfa6270 */
[----:B------:R-:W-:Y:S01]  /*bd20*/  IMAD.WIDE.U32 R6, R6, c[0x0][0x3b8], R2 ;  /* 0x0000ee0006067a25 */ /* 0x000fe200078e0002 */
[----:B------:R-:W-:-:S04]  /*bd30*/  SHF.R.S32.HI R76, RZ, 0x1f, R0 ;  /* 0x0000001fff4c7819 */ /* 0x000fc80000011400 */
[----:B------:R-:W-:-:S07]  /*bd40*/  IADD3 R10, R7, UR8, RZ ;  /* 0x00000008070a7c10 */ /* 0x000fce000fffe0ff */
[----:B------:R-:W-:Y:S05]  /*bd50*/  @P5 BRA `(.L_x_937) ;  /* 0x0000014000005947 */ /* 0x000fea0003800000 */
[----:B--2-4-:R-:W-:Y:S01]  /*bd60*/  ISETP.GE.AND P3, PT, R244, c[0x0][0x220], PT ;  /* 0x00008800f4007a0c */ /* 0x014fe20003f66270 */
[----:B------:R-:W2:Y:S01]  /*bd70*/  LDS.128 R24, [R8+0x1a000] ;  /* 0x01a0000008187984 */ /* 0x000ea20000000c00 */
[----:B------:R-:W-:Y:S01]  /*bd80*/  IMAD.MOV.U32 R2, RZ, RZ, R6 ;  /* 0x000000ffff027224 */ /* 0x000fe200078e0006 */
[----:B-----5:R-:W-:Y:S01]  /*bd90*/  ISETP.GE.AND P2, PT, R80, c[0x0][0x220], PT ;  /* 0x0000880050007a0c */ /* 0x020fe20003f46270 */
[----:B------:R-:W-:Y:S01]  /*bda0*/  IMAD.MOV.U32 R3, RZ, RZ, R10 ;  /* 0x000000ffff037224 */ /* 0x000fe200078e000a */
[----:B------:R-:W3:Y:S01]  /*bdb0*/  LDS.128 R20, [R8+0x1c000] ;  /* 0x01c0000008147984 */ /* 0x000ee20000000c00 */
[----:B------:R-:W-:Y:S01]  /*bdc0*/  IMAD R77, R76, c[0x0][0x3a0], RZ ;  /* 0x0000e8004c4d7a24 */ /* 0x000fe200078e02ff */
[----:B------:R-:W-:Y:S02]  /*bdd0*/  ISETP.GE.AND P1, PT, R79, c[0x0][0x220], PT ;  /* 0x000088004f007a0c */ /* 0x000fe40003f26270 */
[----:B------:R-:W-:Y:S01]  /*bde0*/  LDS.128 R12, [R8+0x1e000] ;  /* 0x01e00000080c7984 */ /* 0x000fe20000000c00 */
[----:B------:R-:W-:-:S03]  /*bdf0*/  ISETP.GE.AND P0, PT, R78, c[0x0][0x220], PT ;  /* 0x000088004e007a0c */ /* 0x000fc60003f06270 */
[----:B------:R4:W1:Y:S02]  /*be00*/  @!P3 LDS.128 R16, [R8+0x18000] ;  /* 0x018000000810b984 */ /* 0x0008640000000c00 */
[----:B-1--4-:R-:W-:-:S04]  /*be10*/  IMAD.WIDE.U32 R8, R0, c[0x0][0x3a0], R2 ;  /* 0x0000e80000087a25 */ /* 0x012fc800078e0002 */
[----:B------:R-:W-:-:S04]  /*be20*/  IMAD R2, R0, c[0x0][0x3a4], R77 ;  /* 0x0000e90000027a24 */ /* 0x000fc800078e024d */
[----:B------:R-:W-:Y:S01]  /*be30*/  IMAD.IADD R3, R2, 0x1, R9 ;  /* 0x0000000102037824 */ /* 0x000fe200078e0209 */
[----:B------:R-:W-:-:S04]  /*be40*/  LEA R2, P4, R8, c[0x0][0x340], 0x1 ;  /* 0x0000d00008027a11 */ /* 0x000fc800078808ff */
[----:B------:R-:W-:-:S05]  /*be50*/  LEA.HI.X R3, R8, c[0x0][0x344], R3, 0x1, P4 ;  /* 0x0000d10008037a11 */ /* 0x000fca00020f0c03 */
[----:B--2---:R1:W-:Y:S04]  /*be60*/  @!P2 STG.E.128 [R2.64+0x80], R24 ;  /* 0x000080180200a986 */ /* 0x0043e8000c101d04 */
[----:B---3--:R1:W-:Y:S04]  /*be70*/  @!P1 STG.E.128 [R2.64+0x100], R20 ;  /* 0x0001001402009986 */ /* 0x0083e8000c101d04 */
[----:B------:R1:W-:Y:S04]  /*be80*/  @!P3 STG.E.128 [R2.64], R16 ;  /* 0x000000100200b986 */ /* 0x0003e8000c101d04 */
[----:B------:R1:W-:Y:S02]  /*be90*/  @!P0 STG.E.128 [R2.64+0x180], R12 ;  /* 0x0001800c02008986 */ /* 0x0003e4000c101d04 */
.L_x_937:
[----:B--2-4-:R-:W-:Y:S05]  /*bea0*/  BSYNC B0 ;  /* 0x0000000000007941 */ /* 0x014fea0003800000 */
.L_x_936:
[----:B-1----:R-:W-:Y:S01]  /*beb0*/  IADD3 R2, R0, 0x20, RZ ;  /* 0x0000002000027810 */ /* 0x002fe20007ffe0ff */
        /* <DEDUP_REMOVED lines=20> */
.L_x_939:
[----:B------:R-:W-:Y:S05]  /*c000*/  BSYNC B0 ;  /* 0x0000000000007941 */ /* 0x000fea0003800000 */
.L_x_938:
        /* <DEDUP_REMOVED lines=18> */
[----:B-----5:R-:W-:Y:S01]  /*c130*/  ISETP.GE.AND P2, PT, R80, c[0x0][0x220], PT ;  /* 0x0000880050007a0c */ /* 0x020fe20003f46270 */
        /* <DEDUP_REMOVED lines=12> */
.L_x_941:
[----:B------:R-:W-:Y:S05]  /*c200*/  BSYNC B0 ;  /* 0x0000000000007941 */ /* 0x000fea0003800000 */
.L_x_940:
[----:B------:R-:W-:Y:S05]  /*c210*/  @P4 BRA `(.L_x_912) ;  /* 0x0000012000004947 */ /* 0x000fea0003800000 */
[----:B------:R-:W-:Y:S01]  /*c220*/  IADD3 R0, P0, R0, 0x20, RZ ;  /* 0x0000002000007810 */ /* 0x000fe20007f1e0ff */
[----:B-1----:R-:W-:Y:S01]  /*c230*/  IMAD.MOV.U32 R3, RZ, RZ, R8 ;  /* 0x000000ffff037224 */ /* 0x002fe200078e0008 */
[----:B------:R-:W-:-:S02]  /*c240*/  ISETP.GE.AND P3, PT, R244, c[0x0][0x220], PT ;  /* 0x00008800f4007a0c */ /* 0x000fc40003f66270 */
[----:B-----5:R-:W-:Y:S01]  /*c250*/  ISETP.GE.AND P2, PT, R80, c[0x0][0x220], PT ;  /* 0x0000880050007a0c */ /* 0x020fe20003f46270 */
        /* <DEDUP_REMOVED lines=14> */
.L_x_912:
[----:B------:R-:W-:Y:S05]  /*c340*/  BSYNC B1 ;  /* 0x0000000000017941 */ /* 0x000fea0003800000 */
.L_x_898:
        /* <DEDUP_REMOVED lines=12> */
.L_x_942:
[----:B------:R-:W-:Y:S05]  /*c410*/  EXIT ;  /* 0x000000000000794d */ /* 0x000fea0003800000 */
.L_x_944:
        /* <DEDUP_REMOVED lines=14> */
.L_x_1044:


//--------------------- .text._ZN5flash44flash_bwd_dq_dk_dv_loop_seqk_parallel_kernelI23Flash_bwd_kernel_traitsILi256ELi64ELi64ELi8ELi4ELi2ELi2ELb0ELb0EN7cutlass10bfloat16_tE19Flash_kernel_traitsILi256ELi64ELi64ELi8ES3_EELb0ELb1ELb0ELb1ELb0ELb0ELb1EEEvNS_16Flash_bwd_paramsE --------------------------
	.section	.text._ZN5flash44flash_bwd_dq_dk_dv_loop_seqk_parallel_kernelI23Flash_bwd_kernel_traitsILi256ELi64ELi64ELi8ELi4ELi2ELi2ELb0ELb0EN7cutlass10bfloat16_tE19Flash_kernel_traitsILi256ELi64ELi64ELi8ES3_EELb0ELb1ELb0ELb1ELb0ELb0ELb1EEEvNS_16Flash_bwd_paramsE,"ax",@progbits
	.sectioninfo	@"SHI_REGISTERS=255"
	.align	128
        .global         _ZN5flash44flash_bwd_dq_dk_dv_loop_seqk_parallel_kernelI23Flash_bwd_kernel_traitsILi256ELi64ELi64ELi8ELi4ELi2ELi2ELb0ELb0EN7cutlass10bfloat16_tE19Flash_kernel_traitsILi256ELi64ELi64ELi8ES3_EELb0ELb1ELb0ELb1ELb0ELb0ELb1EEEvNS_16Flash_bwd_paramsE
        .type           _ZN5flash44flash_bwd_dq_dk_dv_loop_seqk_parallel_kernelI23Flash_bwd_kernel_traitsILi256ELi64ELi64ELi8ELi4ELi2ELi2ELb0ELb0EN7cutlass10bfloat16_tE19Flash_kernel_traitsILi256ELi64ELi64ELi8ES3_EELb0ELb1ELb0ELb1ELb0ELb0ELb1EEEvNS_16Flash_bwd_paramsE,@function
        .size           _ZN5flash44flash_bwd_dq_dk_dv_loop_seqk_parallel_kernelI23Flash_bwd_kernel_traitsILi256ELi64ELi64ELi8ELi4ELi2ELi2ELb0ELb0EN7cutlass10bfloat16_tE19Flash_kernel_traitsILi256ELi64ELi64ELi8ES3_EELb0ELb1ELb0ELb1ELb0ELb0ELb1EEEvNS_16Flash_bwd_paramsE,(.L_x_1045 - _ZN5flash44flash_bwd_dq_dk_dv_loop_seqk_parallel_kernelI23Flash_bwd_kernel_traitsILi256ELi64ELi64ELi8ELi4ELi2ELi2ELb0ELb0EN7cutlass10bfloat16_tE19Flash_kernel_traitsILi256ELi64ELi64ELi8ES3_EELb0ELb1ELb0ELb1ELb0ELb0ELb1EEEvNS_16Flash_bwd_paramsE)
        .other          _ZN5flash44flash_bwd_dq_dk_dv_loop_seqk_parallel_kernelI23Flash_bwd_kernel_traitsILi256ELi64ELi64ELi8ELi4ELi2ELi2ELb0ELb0EN7cutlass10bfloat16_tE19Flash_kernel_traitsILi256ELi64ELi64ELi8ES3_EELb0ELb1ELb0ELb1ELb0ELb0ELb1EEEvNS_16Flash_bwd_paramsE,@"STO_CUDA_ENTRY STV_DEFAULT"
_ZN5flash44flash_bwd_dq_dk_dv_loop_seqk_parallel_kernelI23Flash_bwd_kernel_traitsILi256ELi64ELi64ELi8ELi4ELi2ELi2ELb0ELb0EN7cutlass10bfloat16_tE19Flash_kernel_traitsILi256ELi64ELi64ELi8ES3_EELb0ELb1ELb0ELb1ELb0ELb0ELb1EEEvNS_16Flash_bwd_paramsE:
.text._ZN5flash44flash_bwd_dq_dk_dv_loop_seqk_parallel_kernelI23Flash_bwd_kernel_traitsILi256ELi64ELi64ELi8ELi4ELi2ELi2ELb0ELb0EN7cutlass10bfloat16_tE19Flash_kernel_traitsILi256ELi64ELi64ELi8ES3_EELb0ELb1ELb0ELb1ELb0ELb0ELb1EEEvNS_16Flash_bwd_paramsE:
        /* <DEDUP_REMOVED lines=180> */
.L_x_991:
        /* <DEDUP_REMOVED lines=66> */
.L_x_945:
        /* <DEDUP_REMOVED lines=59> */
.L_x_947:
        /* <DEDUP_REMOVED lines=43> */
.L_x_948:
        /* <DEDUP_REMOVED lines=45> */
.L_x_949:
[----:B------:R-:W-:-:S04]  /*1890*/  UMOV UR11, UR51 ;  /* 0x00000033000b7c82 */ /* 0x000fc80008000000 */
.L_x_950:
        /* <DEDUP_REMOVED lines=98> */
.L_x_952:
        /* <DEDUP_REMOVED lines=18> */
.L_x_953:
        /* <DEDUP_REMOVED lines=35> */
.L_x_955:
[----:B------:R-:W-:Y:S05]  /*2210*/  BSYNC B0 ;  /* 0x0000000000007941 */ /* 0x000fea0003800000 */
.L_x_954:
        /* <DEDUP_REMOVED lines=21> */
.L_x_957:
[----:B------:R-:W-:Y:S05]  /*2370*/  BSYNC B0 ;  /* 0x0000000000007941 */ /* 0x000fea0003800000 */
.L_x_956:
        /* <DEDUP_REMOVED lines=31> */
.L_x_959:
[----:B------:R-:W-:Y:S05]  /*2570*/  BSYNC B0 ;  /* 0x0000000000007941 */ /* 0x000fea0003800000 */
.L_x_958:
        /* <DEDUP_REMOVED lines=20> */
.L_x_951:
        /* <DEDUP_REMOVED lines=56> */
.L_x_962:
[----:B------:R-:W-:Y:S05]  /*2a40*/  BSYNC B0 ;  /* 0x0000000000007941 */ /* 0x000fea0003800000 */
.L_x_961:
        /* <DEDUP_REMOVED lines=48> */
.L_x_964:
[----:B------:R-:W-:Y:S05]  /*2d50*/  BSYNC B0 ;  /* 0x0000000000007941 */ /* 0x000fea0003800000 */
.L_x_963:
        /* <DEDUP_REMOVED lines=23> */
.L_x_966:
        /* <DEDUP_REMOVED lines=50> */
.L_x_967:
[----:B------:R-:W-:Y:S05]  /*31f0*/  BSYNC B0 ;  /* 0x0000000000007941 */ /* 0x000fea0003800000 */
.L_x_965:
        /* <DEDUP_REMOVED lines=21> */
.L_x_969:
        /* <DEDUP_REMOVED lines=49> */
.L_x_970:
[----:B------:R-:W-:Y:S05]  /*3660*/  BSYNC B0 ;  /* 0x0000000000007941 */ /* 0x000fea0003800000 */
.L_x_968:
        /* <DEDUP_REMOVED lines=83> */
.L_x_972:
[----:B------:R-:W-:Y:S05]  /*3ba0*/  BSYNC B0 ;  /* 0x0000000000007941 */ /* 0x000fea0003800000 */
.L_x_971:
        /* <DEDUP_REMOVED lines=55> */
.L_x_974:
[----:B------:R-:W-:Y:S05]  /*3f20*/  BSYNC B0 ;  /* 0x0000000000007941 */ /* 0x000fea0003800000 */
.L_x_973:
        /* <DEDUP_REMOVED lines=62> */
.L_x_976:
[----:B------:R-:W-:Y:S05]  /*4310*/  BSYNC B0 ;  /* 0x0000000000007941 */ /* 0x000fea0003800000 */
.L_x_975:
        /* <DEDUP_REMOVED lines=54> */
.L_x_978:
[----:B------:R-:W-:Y:S05]  /*4680*/  BSYNC B0 ;  /* 0x0000000000007941 */ /* 0x000fea0003800000 */
.L_x_977:
        /* <DEDUP_REMOVED lines=196> */
.L_x_981:
[----:B---3--:R-:W2:Y:S01]  /*52d0*/  LDL R0, [R1+0x94] ;  /* 0x0000940001007983 */ /* 0x008ea20000100800 */
[----:B------:R-:W-:Y:S01]  /*52e0*/  USHF.L.U32 UR8, UR23, 0x6, URZ ;  /* 0x0000000617087899 */ /* 0x000fe2000800063f */
[----:B------:R-:W-:Y:S01]  /*52f0*/  MOV R129, c[0x0][0x22c] ;  /* 0x00008b0000817a02 */ /* 0x000fe20000000f00 */
[----:B------:R-:W-:Y:S02]  /*5300*/  USHF.L.U32 UR9, UR7, 0x6, URZ ;  /* 0x0000000607097899 */ /* 0x000fe4000800063f */
[----:B------:R-:W0:Y:S01]  /*5310*/  LDGDEPBAR ;  /* 0x00000000000079af */ /* 0x000e220000000000 */
[----:B------:R-:W-:Y:S01]  /*5320*/  UIADD3 UR10, UR17, 0x40, UR8 ;  /* 0x00000040110a7890 */ /* 0x000fe2000fffe008 */
[----:B------:R-:W-:Y:S01]  /*5330*/  IMAD R129, R129, c[0x0][0x1c0], RZ ;  /* 0x0000700081817a24 */ /* 0x000fe200078e02ff */
[----:B------:R-:W-:Y:S02]  /*5340*/  UIADD3 UR8, UR8, 0x40, URZ ;  /* 0x0000004008087890 */ /* 0x000fe4000fffe03f */
[----:B------:R-:W3:Y:S01]  /*5350*/  LDL R124, [R1+0x90] ;  /* 0x00009000017c7983 */ /* 0x000ee20000100800 */
[----:B------:R-:W-:Y:S01]  /*5360*/  UIADD3 UR10, UR10, -UR16, URZ ;  /* 0x800000100a0a7290 */ /* 0x000fe2000fffe03f */
[----:B------:R-:W-:Y:S03]  /*5370*/  LEA R129, -R129, RZ, 0x6 ;  /* 0x000000ff81817211 */ /* 0x000fe600078e31ff */
[----:B------:R-:W4:Y:S01]  /*5380*/  LDL R122, [R1+0x60] ;  /* 0x00006000017a7983 */ /* 0x000f220000100800 */
[----:B------:R-:W-:Y:S04]  /*5390*/  UISETP.GE.AND UP0, UPT, UR9, UR10, UPT ;  /* 0x0000000a0900728c */ /* 0x000fe8000bf06270 */
[----:B------:R-:W5:Y:S01]  /*53a0*/  LDL R218, [R1] ;  /* 0x0000000001da7983 */ /* 0x000f620000100800 */
[----:B------:R-:W-:Y:S04]  /*53b0*/  UISETP.LT.AND UP0, UPT, UR8, UR16, UP0 ;  /* 0x000000100800728c */ /* 0x000fe80008701270 */
[----:B------:R-:W3:Y:S05]  /*53c0*/  LDL R121, [R1+0x8] ;  /* 0x0000080001797983 */ /* 0x000eea0000100800 */
[----:B------:R-:W3:Y:S05]  /*53d0*/  LDL R120, [R1+0x64] ;  /* 0x0000640001787983 */ /* 0x000eea0000100800 */
[----:B------:R-:W3:Y:S05]  /*53e0*/  LDL R119, [R1+0xc] ;  /* 0x00000c0001777983 */ /* 0x000eea0000100800 */
[----:B------:R-:W3:Y:S05]  /*53f0*/  LDL R123, [R1+0x4] ;  /* 0x00000400017b7983 */ /* 0x000eea0000100800 */
        /* <DEDUP_REMOVED lines=15> */
[----:B------:R-:W-:Y:S01]  /*54f0*/  LDSM.16.M88.4 R84, [R224+0x18800] ;  /* 0x01880000e054783b */ /* 0x000fe20000000200 */
[----:B--2---:R-:W-:Y:S02]  /*5500*/  R2P PR, R0, 0x6 ;  /* 0x0000000600007804 */ /* 0x004fe40000000000 */
[----:B------:R-:W-:Y:S01]  /*5510*/  PLOP3.LUT P0, PT, PT, PT, UP0, 0x80, 0x0 ;  /* 0x000000000000781c */ /* 0x000fe20003f0f008 */
[----:B------:R-:W-:Y:S02]  /*5520*/  UISETP.GT.AND UP0, UPT, UR7, UR15, UPT ;  /* 0x0000000f0700728c */ /* 0x000fe4000bf04270 */
[----:B------:R-:W-:Y:S02]  /*5530*/  SEL R116, R233, 0xffffffe0, !P1 ;  /* 0xffffffe0e9747807 */ /* 0x000fe40004800000 */
[----:B------:R-:W-:Y:S03]  /*5540*/  SEL R217, R232, 0xffffffc0, !P2 ;  /* 0xffffffc0e8d97807 */ /* 0x000fe60005000000 */
[C---:B------:R-:W-:Y:S02]  /*5550*/  IADD3 R3, R225.reuse, R116, RZ ;  /* 0x00000074e1037210 */ /* 0x040fe40007ffe0ff */
[-C--:B------:R-:W-:Y:S02]  /*5560*/  IADD3 R2, R225, R217.reuse, RZ ;  /* 0x000000d9e1027210 */ /* 0x080fe40007ffe0ff */
[----:B------:R-:W-:Y:S01]  /*5570*/  IADD3 R0, R3, R217, RZ ;  /* 0x000000d903007210 */ /* 0x000fe20007ffe0ff */
[----:B------:R-:W1:Y:S05]  /*5580*/  LDSM.16.M88.4 R88, [R3] ;  /* 0x000000000358783b */ /* 0x000e6a0000000200 */
[----:B------:R-:W2:Y:S01]  /*5590*/  LDSM.16.M88.4 R100, [R2] ;  /* 0x000000000264783b */ /* 0x000ea20000000200 */
[C---:B-----5:R-:W-:Y:S04]  /*55a0*/  FSETP.NEU.FTZ.AND P1, PT, R218.reuse, -INF , PT ;  /* 0xff800000da00780b */ /* 0x060fe80003f3d000 */
[----:B------:R-:W5:Y:S01]  /*55b0*/  LDSM.16.M88.4 R108, [R0] ;  /* 0x00000000006c783b */ /* 0x000f620000000200 */
[C---:B-1----:R-:W-:Y:S08]  /*55c0*/  HMMA.16816.F32.BF16 R4, R88.reuse, R92, R4 ;  /* 0x0000005c5804723c */ /* 0x042ff00000041804 */
[C---:B------:R-:W-:Y:S01]  /*55d0*/  HMMA.16816.F32.BF16 R8, R88.reuse, R94, R8 ;  /* 0x0000005e5808723c */ /* 0x040fe20000041808 */
[----:B------:R-:W-:Y:S07]  /*55e0*/  LDSM.16.M88.4 R92, [R225+0x2000] ;  /* 0x00200000e15c783b */ /* 0x000fee0000000200 */
[C---:B------:R-:W-:Y:S08]  /*55f0*/  HMMA.16816.F32.BF16 R12, R88.reuse, R96, R12 ;  /* 0x00000060580c723c */ /* 0x040ff0000004180c */
[----:B------:R-:W-:Y:S01]  /*5600*/  HMMA.16816.F32.BF16 R16, R88, R98, R16 ;  /* 0x000000625810723c */ /* 0x000fe20000041810 */
[----:B------:R-:W1:Y:S05]  /*5610*/  LDSM.16.M88.4 R88, [R223+0x18800] ;  /* 0x01880000df58783b */ /* 0x000e6a0000000200 */
[----:B------:R-:W1:Y:S02]  /*5620*/  LDSM.16.M88.4 R96, [R221+0x1a000] ;  /* 0x01a00000dd60783b */ /* 0x000e640000000200 */
[C---:B--2---:R-:W-:Y:S08]  /*5630*/  HMMA.16816.F32.BF16 R4, R100.reuse, R104, R4 ;  /* 0x000000686404723c */ /* 0x044ff00000041804 */
[C---:B------:R-:W-:Y:S01]  /*5640*/  HMMA.16816.F32.BF16 R8, R100.reuse, R106, R8 ;  /* 0x0000006a6408723c */ /* 0x040fe20000041808 */
[----:B------:R-:W-:Y:S07]  /*5650*/  LDSM.16.M88.4 R104, [R222+0x1a000] ;  /* 0x01a00000de68783b */ /* 0x000fee0000000200 */
[C---:B------:R-:W-:Y:S08]  /*5660*/  HMMA.16816.F32.BF16 R12, R100.reuse, R84, R12 ;  /* 0x00000054640c723c */ /* 0x040ff0000004180c */
[----:B------:R-:W-:Y:S01]  /*5670*/  HMMA.16816.F32.BF16 R16, R100, R86, R16 ;  /* 0x000000566410723c */ /* 0x000fe20000041810 */
[----:B------:R-:W2:Y:S05]  /*5680*/  LDSM.16.M88.4 R84, [R221+0x1a800] ;  /* 0x01a80000dd54783b */ /* 0x000eaa0000000200 */
[----:B------:R-:W2:Y:S02]  /*5690*/  LDSM.16.M88.4 R100, [R3+0x2000] ;  /* 0x002000000364783b */ /* 0x000ea40000000200 */
[C---:B-----5:R-:W-:Y:S08]  /*56a0*/  HMMA.16816.F32.BF16 R4, R108.reuse, R112, R4 ;  /* 0x000000706c04723c */ /* 0x060ff00000041804 */
[C---:B------:R-:W-:Y:S01]  /*56b0*/  HMMA.16816.F32.BF16 R8, R108.reuse, R114, R8 ;  /* 0x000000726c08723c */ /* 0x040fe20000041808 */
[----:B------:R-:W-:Y:S07]  /*56c0*/  LDSM.16.M88.4 R112, [R224+0x1a000] ;  /* 0x01a00000e070783b */ /* 0x000fee0000000200 */
[C---:B-1----:R-:W-:Y:S08]  /*56d0*/  HMMA.16816.F32.BF16 R12, R108.reuse, R88, R12 ;  /* 0x000000586c0c723c */ /* 0x042ff0000004180c */
[----:B------:R-:W-:Y:S01]  /*56e0*/  HMMA.16816.F32.BF16 R16, R108, R90, R16 ;  /* 0x0000005a6c10723c */ /* 0x000fe20000041810 */
[----:B------:R-:W1:Y:S05]  /*56f0*/  LDSM.16.M88.4 R88, [R222+0x1a800] ;  /* 0x01a80000de58783b */ /* 0x000e6a0000000200 */
[----:B------:R-:W5:Y:S02]  /*5700*/  LDSM.16.M88.4 R108, [R2+0x2000] ;  /* 0x00200000026c783b */ /* 0x000f640000000200 */
[C---:B------:R-:W-:Y:S08]  /*5710*/  HMMA.16816.F32.BF16 R4, R92.reuse, R96, R4 ;  /* 0x000000605c04723c */ /* 0x040ff00000041804 */
[C---:B------:R-:W-:Y:S01]  /*5720*/  HMMA.16816.F32.BF16 R8, R92.reuse, R98, R8 ;  /* 0x000000625c08723c */ /* 0x040fe20000041808 */
[----:B------:R-:W-:Y:S07]  /*5730*/  LDSM.16.M88.4 R96, [R223+0x1a000] ;  /* 0x01a00000df60783b */ /* 0x000fee0000000200 */
[C---:B--2---:R-:W-:Y:S08]  /*5740*/  HMMA.16816.F32.BF16 R12, R92.reuse, R84, R12 ;  /* 0x000000545c0c723c */ /* 0x044ff0000004180c */
[----:B------:R-:W-:Y:S01]  /*5750*/  HMMA.16816.F32.BF16 R16, R92, R86, R16 ;  /* 0x000000565c10723c */ /* 0x000fe20000041810 */
[----:B------:R-:W2:Y:S05]  /*5760*/  LDSM.16.M88.4 R84, [R224+0x1a800] ;  /* 0x01a80000e054783b */ /* 0x000eaa0000000200 */
[----:B------:R-:W2:Y:S02]  /*5770*/  LDSM.16.M88.4 R92, [R0+0x2000] ;  /* 0x00200000005c783b */ /* 0x000ea40000000200 */
[C---:B------:R-:W-:Y:S08]  /*5780*/  HMMA.16816.F32.BF16 R4, R100.reuse, R104, R4 ;  /* 0x000000686404723c */ /* 0x040ff00000041804 */
[C---:B------:R-:W-:Y:S01]  /*5790*/  HMMA.16816.F32.BF16 R8, R100.reuse, R106, R8 ;  /* 0x0000006a6408723c */ /* 0x040fe20000041808 */
[----:B------:R-:W-:Y:S07]  /*57a0*/  LDSM.16.M88.4 R104, [R221+0x1c000] ;  /* 0x01c00000dd68783b */ /* 0x000fee0000000200 */
[C---:B-1----:R-:W-:Y:S08]  /*57b0*/  HMMA.16816.F32.BF16 R12, R100.reuse, R88, R12 ;  /* 0x00000058640c723c */ /* 0x042ff0000004180c */
[----:B------:R-:W-:Y:S01]  /*57c0*/  HMMA.16816.F32.BF16 R16, R100, R90, R16 ;  /* 0x0000005a6410723c */ /* 0x000fe20000041810 */
[----:B------:R-:W1:Y:S05]  /*57d0*/  LDSM.16.M88.4 R88, [R223+0x1a800] ;  /* 0x01a80000df58783b */ /* 0x000e6a0000000200 */
[----:B------:R-:W1:Y:S02]  /*57e0*/  LDSM.16.M88.4 R100, [R225+0x4000] ;  /* 0x00400000e164783b */ /* 0x000e640000000200 */
[C---:B-----5:R-:W-:Y:S08]  /*57f0*/  HMMA.16816.F32.BF16 R4, R108.reuse, R112, R4 ;  /* 0x000000706c04723c */ /* 0x060ff00000041804 */
[C---:B------:R-:W-:Y:S01]  /*5800*/  HMMA.16816.F32.BF16 R8, R108.reuse, R114, R8 ;  /* 0x000000726c08723c */ /* 0x040fe20000041808 */
[----:B------:R-:W-:Y:S07]  /*5810*/  LDSM.16.M88.4 R112, [R222+0x1c000] ;  /* 0x01c00000de70783b */ /* 0x000fee0000000200 */
[C---:B--2---:R-:W-:Y:S08]  /*5820*/  HMMA.16816.F32.BF16 R12, R108.reuse, R84, R12 ;  /* 0x000000546c0c723c */ /* 0x044ff0000004180c */
[----:B------:R-:W-:Y:S01]  /*5830*/  HMMA.16816.F32.BF16 R16, R108, R86, R16 ;  /* 0x000000566c10723c */ /* 0x000fe20000041810 */
[----:B------:R-:W2:Y:S05]  /*5840*/  LDSM.16.M88.4 R84, [R221+0x1c800] ;  /* 0x01c80000dd54783b */ /* 0x000eaa0000000200 */
[----:B------:R-:W5:Y:S02]  /*5850*/  LDSM.16.M88.4 R108, [R3+0x4000] ;  /* 0x00400000036c783b */ /* 0x000f640000000200 */
[C---:B------:R-:W-:Y:S08]  /*5860*/  HMMA.16816.F32.BF16 R4, R92.reuse, R96, R4 ;  /* 0x000000605c04723c */ /* 0x040ff00000041804 */
[C---:B------:R-:W-:Y:S01]  /*5870*/  HMMA.16816.F32.BF16 R8, R92.reuse, R98, R8 ;  /* 0x000000625c08723c */ /* 0x040fe20000041808 */
[----:B------:R-:W-:Y:S07]  /*5880*/  LDSM.16.M88.4 R96, [R224+0x1c000] ;  /* 0x01c00000e060783b */ /* 0x000fee0000000200 */
[C---:B-1----:R-:W-:Y:S08]  /*5890*/  HMMA.16816.F32.BF16 R12, R92.reuse, R88, R12 ;  /* 0x000000585c0c723c */ /* 0x042ff0000004180c */
[----:B------:R-:W-:Y:S01]  /*58a0*/  HMMA.16816.F32.BF16 R16, R92, R90, R16 ;  /* 0x0000005a5c10723c */ /* 0x000fe20000041810 */
[----:B------:R-:W1:Y:S05]  /*58b0*/  LDSM.16.M88.4 R88, [R222+0x1c800] ;  /* 0x01c80000de58783b */ /* 0x000e6a0000000200 */
[----:B------:R-:W1:Y:S02]  /*58c0*/  LDSM.16.M88.4 R92, [R2+0x4000] ;  /* 0x00400000025c783b */ /* 0x000e640000000200 */
[C---:B------:R-:W-:Y:S08]  /*58d0*/  HMMA.16816.F32.BF16 R4, R100.reuse, R104, R4 ;  /* 0x000000686404723c */ /* 0x040ff00000041804 */
[C---:B------:R-:W-:Y:S01]  /*58e0*/  HMMA.16816.F32.BF16 R8, R100.reuse, R106, R8 ;  /* 0x0000006a6408723c */ /* 0x040fe20000041808 */
[----:B------:R-:W-:Y:S07]  /*58f0*/  LDSM.16.M88.4 R104, [R223+0x1c000] ;  /* 0x01c00000df68783b */ /* 0x000fee0000000200 */
[C---:B--2---:R-:W-:Y:S08]  /*5900*/  HMMA.16816.F32.BF16 R12, R100.reuse, R84, R12 ;  /* 0x00000054640c723c */ /* 0x044ff0000004180c */
        /* <DEDUP_REMOVED lines=23> */
[----:B------:R3:W1:Y:S02]  /*5a80*/  LDSM.16.M88.4 R100, [R2+0x6000] ;  /* 0x006000000264783b */ /* 0x0006640000000200 */
[C---:B-----5:R-:W-:Y:S08]  /*5a90*/  HMMA.16816.F32.BF16 R4, R108.reuse, R112, R4 ;  /* 0x000000706c04723c */ /* 0x060ff00000041804 */
[C---:B------:R-:W-:Y:S01]  /*5aa0*/  HMMA.16816.F32.BF16 R8, R108.reuse, R114, R8 ;  /* 0x000000726c08723c */ /* 0x040fe20000041808 */
[----:B------:R-:W-:Y:S07]  /*5ab0*/  LDSM.16.M88.4 R112, [R223+0x1e000] ;  /* 0x01e00000df70783b */ /* 0x000fee0000000200 */
[C---:B--2---:R-:W-:Y:S04]  /*5ac0*/  HMMA.16816.F32.BF16 R12, R108.reuse, R84, R12 ;  /* 0x000000546c0c723c */ /* 0x044fe8000004180c */
[----:B---3--:R-:W-:Y:S04]  /*5ad0*/  FMUL.FTZ R2, R218, 1.4426950216293334961 ;  /* 0x3fb8aa3bda027820 */ /* 0x008fe80000410000 */
[----:B------:R-:W-:Y:S01]  /*5ae0*/  HMMA.16816.F32.BF16 R16, R108, R86, R16 ;  /* 0x000000566c10723c */ /* 0x000fe20000041810 */
[----:B------:R-:W2:Y:S03]  /*5af0*/  LDSM.16.M88.4 R84, [R224+0x1e800] ;  /* 0x01e80000e054783b */ /* 0x000ea60000000200 */
[----:B------:R-:W-:Y:S02]  /*5b00*/  FSEL R2, R2, RZ, P1 ;  /* 0x000000ff02027208 */ /* 0x000fe40000800000 */
[----:B------:R3:W5:Y:S02]  /*5b10*/  LDSM.16.M88.4 R108, [R0+0x6000] ;  /* 0x00600000006c783b */ /* 0x0007640000000200 */
[C---:B------:R-:W-:Y:S08]  /*5b20*/  HMMA.16816.F32.BF16 R4, R92.reuse, R96, R4 ;  /* 0x000000605c04723c */ /* 0x040ff00000041804 */
[C---:B------:R-:W-:Y:S08]  /*5b30*/  HMMA.16816.F32.BF16 R8, R92.reuse, R98, R8 ;  /* 0x000000625c08723c */ /* 0x040ff00000041808 */
[C---:B-1----:R-:W-:Y:S01]  /*5b40*/  HMMA.16816.F32.BF16 R12, R92.reuse, R88, R12 ;  /* 0x000000585c0c723c */ /* 0x042fe2000004180c */
[----:B---3--:R-:W-:Y:S07]  /*5b50*/  MOV R0, UR16 ;  /* 0x0000001000007c02 */ /* 0x008fee0008000f00 */
[----:B------:R-:W-:Y:S04]  /*5b60*/  HMMA.16816.F32.BF16 R16, R92, R90, R16 ;  /* 0x0000005a5c10723c */ /* 0x000fe80000041810 */
[----:B------:R-:W-:Y:S04]  /*5b70*/  IADD3 R0, R0, -UR17, R124 ;  /* 0x8000001100007c10 */ /* 0x000fe8000fffe07c */
[C---:B------:R-:W-:Y:S05]  /*5b80*/  HMMA.16816.F32.BF16 R4, R100.reuse, R104, R4 ;  /* 0x000000686404723c */ /* 0x040fea0000041804 */
[----:B------:R-:W-:Y:S03]  /*5b90*/  @!P0 IADD3 R3, R0, UR9, RZ ;  /* 0x0000000900038c10 */ /* 0x000fe6000fffe0ff */
[C---:B------:R-:W-:Y:S08]  /*5ba0*/  HMMA.16816.F32.BF16 R8, R100.reuse, R106, R8 ;  /* 0x0000006a6408723c */ /* 0x040ff00000041808 */
[C---:B--2---:R-:W-:Y:S08]  /*5bb0*/  HMMA.16816.F32.BF16 R12, R100.reuse, R84, R12 ;  /* 0x00000054640c723c */ /* 0x044ff0000004180c */
[----:B------:R-:W-:Y:S01]  /*5bc0*/  HMMA.16816.F32.BF16 R16, R100, R86, R16 ;  /* 0x000000566410723c */ /* 0x000fe20000041810 */
[----:B------:R-:W1:Y:S07]  /*5bd0*/  LDSM.16.M88.4 R84, [R223+0x1e800] ;  /* 0x01e80000df54783b */ /* 0x000e6e0000000200 */
[C---:B-----5:R-:W-:Y:S08]  /*5be0*/  HMMA.16816.F32.BF16 R4, R108.reuse, R112, R4 ;  /* 0x000000706c04723c */ /* 0x060ff00000041804 */
        /* <DEDUP_REMOVED lines=8> */
[----:B------:R-:W-:Y:S02]  /*5c70*/  FMUL.FTZ R8, R8, c[0x0][0x2ec] ;  /* 0x0000bb0008087a20 */ /* 0x000fe40000410000 */
[----:B------:R-:W-:Y:S01]  /*5c80*/  FMUL.FTZ R11, R11, c[0x0][0x2ec] ;  /* 0x0000bb000b0b7a20 */ /* 0x000fe20000410000 */
[----:B------:R1:W4:Y:S01]  /*5c90*/  MUFU.TANH R101, R4 ;  /* 0x0000000400657308 */ /* 0x0003220000002400 */
[----:B------:R-:W-:Y:S01]  /*5ca0*/  FMUL.FTZ R9, R9, c[0x0][0x2ec] ;  /* 0x0000bb0009097a20 */ /* 0x000fe20000410000 */
[----:B------:R-:W-:Y:S04]  /*5cb0*/  HMMA.16816.F32.BF16 R16, R108, R86, R16 ;  /* 0x000000566c10723c */ /* 0x000fe80000041810 */
[----:B------:R-:W-:Y:S04]  /*5cc0*/  FMUL.FTZ R10, R10, c[0x0][0x2ec] ;  /* 0x0000bb000a0a7a20 */ /* 0x000fe80000410000 */
[----:B------:R3:W-:Y:S01]  /*5cd0*/  MUFU.TANH R98, R8 ;  /* 0x0000000800627308 */ /* 0x0007e20000002400 */
[----:B--2---:R-:W2:Y:S07]  /*5ce0*/  LDL R7, [R1+0x10] ;  /* 0x0000100001077983 */ /* 0x004eae0000100800 */
[----:B------:R-:W-:Y:S02]  /*5cf0*/  FMUL.FTZ R15, R15, c[0x0][0x2ec] ;  /* 0x0000bb000f0f7a20 */ /* 0x000fe40000410000 */
[----:B------:R-:W5:Y:S01]  /*5d00*/  MUFU.TANH R99, R5 ;  /* 0x0000000500637308 */ /* 0x000f620000002400 */
[----:B------:R-:W-:Y:S02]  /*5d10*/  FMUL.FTZ R14, R14, c[0x0][0x2ec] ;  /* 0x0000bb000e0e7a20 */ /* 0x000fe40000410000 */
[----:B------:R-:W-:Y:S01]  /*5d20*/  FMUL.FTZ R13, R13, c[0x0][0x2ec] ;  /* 0x0000bb000d0d7a20 */ /* 0x000fe20000410000 */
[C---:B-1----:R-:W-:Y:S01]  /*5d30*/  @!P0 IMNMX R4, R3.reuse, UR16, PT ;  /* 0x0000001003048c17 */ /* 0x042fe2000b800200 */
[----:B----4-:R-:W-:Y:S01]  /*5d40*/  FFMA.FTZ R0, R122, UR6, R101 ;  /* 0x000000067a007c23 */ /* 0x010fe20008010065 */
[----:B------:R-:W-:Y:S01]  /*5d50*/  @!P0 IADD3 R3, R3, 0x8, RZ ;  /* 0x0000000803038810 */ /* 0x000fe20007ffe0ff */
[----:B------:R-:W-:Y:S01]  /*5d60*/  FMUL.FTZ R16, R16, c[0x0][0x2ec] ;  /* 0x0000bb0010107a20 */ /* 0x000fe20000410000 */
[-C--:B------:R-:W-:Y:S01]  /*5d70*/  @!P0 ISETP.GE.AND P2, PT, R121, R4.reuse, PT ;  /* 0x000000047900820c */ /* 0x080fe20003f46270 */
[----:B------:R-:W-:Y:S01]  /*5d80*/  FMUL.FTZ R12, R12, c[0x0][0x2ec] ;  /* 0x0000bb000c0c7a20 */ /* 0x000fe20000410000 */
[----:B------:R1:W-:Y:S01]  /*5d90*/  MUFU.TANH R112, R15 ;  /* 0x0000000f00707308 */ /* 0x0003e20000002400 */
[-C--:B------:R-:W-:Y:S01]  /*5da0*/  @!P0 ISETP.GE.AND P1, PT, R119, R4.reuse, PT ;  /* 0x000000047700820c */ /* 0x080fe20003f26270 */
[----:B------:R-:W-:Y:S01]  /*5db0*/  FMUL.FTZ R17, R17, c[0x0][0x2ec] ;  /* 0x0000bb0011117a20 */ /* 0x000fe20000410000 */
[----:B------:R-:W-:Y:S01]  /*5dc0*/  @!P0 FSEL R0, R0, -INF , !P2 ;  /* 0xff80000000008808 */ /* 0x000fe20005000000 */
[----:B---3--:R-:W3:Y:S01]  /*5dd0*/  LDL R8, [R1+0x68] ;  /* 0x0000680001087983 */ /* 0x008ee20000100800 */
[----:B------:R-:W-:Y:S01]  /*5de0*/  @!P0 IMNMX R3, R3, UR16, PT ;  /* 0x0000001003038c17 */ /* 0x000fe2000b800200 */
[----:B------:R-:W-:Y:S02]  /*5df0*/  FMUL.FTZ R18, R18, c[0x0][0x2ec] ;  /* 0x0000bb0012127a20 */ /* 0x000fe40000410000 */
[--C-:B------:R-:W-:Y:S01]  /*5e00*/  FFMA.FTZ R0, R0, c[0x0][0x23c], -R2.reuse ;  /* 0x00008f0000007a23 */ /* 0x100fe20000010802 */
[-C--:B------:R-:W-:Y:S01]  /*5e10*/  @!P0 ISETP.GE.AND P2, PT, R121, R3.reuse, PT ;  /* 0x000000037900820c */ /* 0x080fe20003f46270 */
[----:B------:R4:W-:Y:S01]  /*5e20*/  MUFU.TANH R95, R16 ;  /* 0x00000010005f7308 */ /* 0x0009e20000002400 */
[----:B------:R-:W-:Y:S02]  /*5e30*/  FMUL.FTZ R19, R19, c[0x0][0x2ec] ;  /* 0x0000bb0013137a20 */ /* 0x000fe40000410000 */
[----:B-----5:R-:W-:Y:S05]  /*5e40*/  FFMA.FTZ R5, R120, UR6, R99 ;  /* 0x0000000678057c23 */ /* 0x020fea0008010063 */
[----:B------:R-:W-:Y:S02]  /*5e50*/  @!P0 FSEL R5, R5, -INF , !P1 ;  /* 0xff80000005058808 */ /* 0x000fe40004800000 */
[----:B------:R5:W-:Y:S01]  /*5e60*/  MUFU.EX2 R107, R0 ;  /* 0x00000000006b7308 */ /* 0x000be20000000800 */
[----:B------:R-:W-:Y:S01]  /*5e70*/  FSETP.NEU.FTZ.AND P1, PT, R123, -INF , PT ;  /* 0xff8000007b00780b */ /* 0x000fe20003f3d000 */
[----:B-1----:R-:W3:Y:S01]  /*5e80*/  LDL R15, [R1+0x14] ;  /* 0x00001400010f7983 */ /* 0x002ee20000100800 */
[----:B------:R-:W-:Y:S07]  /*5e90*/  FFMA.FTZ R5, R5, c[0x0][0x23c], -R2 ;  /* 0x00008f0005057a23 */ /* 0x000fee0000010802 */
[----:B------:R-:W1:Y:S01]  /*5ea0*/  MUFU.TANH R118, R6 ;  /* 0x0000000600767308 */ /* 0x000e620000002400 */
[----:B----4-:R-:W4:Y:S09]  /*5eb0*/  LDL R16, [R1+0x6c] ;  /* 0x00006c0001107983 */ /* 0x010f320000100800 */
[----:B------:R1:W-:Y:S01]  /*5ec0*/  MUFU.TANH R113, R14 ;  /* 0x0000000e00717308 */ /* 0x0003e20000002400 */
[----:B-----5:R-:W-:Y:S05]  /*5ed0*/  FMUL.FTZ R0, R123, 1.4426950216293334961 ;  /* 0x3fb8aa3b7b007820 */ /* 0x020fea0000410000 */
[----:B------:R-:W-:Y:S04]  /*5ee0*/  FSEL R0, R0, RZ, P1 ;  /* 0x000000ff00007208 */ /* 0x000fe80000800000 */
[----:B------:R5:W-:Y:S01]  /*5ef0*/  MUFU.TANH R96, R13 ;  /* 0x0000000d00607308 */ /* 0x000be20000002400 */
[-C--:B------:R-:W-:Y:S01]  /*5f00*/  @!P0 ISETP.GE.AND P1, PT, R119, R3.reuse, PT ;  /* 0x000000037700820c */ /* 0x080fe20003f26270 */
[----:B-1----:R-:W-:Y:S05]  /*5f10*/  FFMA.FTZ R6, R122, UR6, R118 ;  /* 0x000000067a067c23 */ /* 0x002fea0008010076 */
[----:B------:R-:W-:Y:S03]  /*5f20*/  @!P0 FSEL R6, R6, -INF , !P2 ;  /* 0xff80000006068808 */ /* 0x000fe60005000000 */
[----:B------:R1:W-:Y:S01]  /*5f30*/  MUFU.EX2 R104, R5 ;  /* 0x0000000500687308 */ /* 0x0003e20000000800 */
[----:B------:R-:W4:Y:S01]  /*5f40*/  LDL R14, [R1+0x70] ;  /* 0x00007000010e7983 */ /* 0x000f220000100800 */
[--C-:B------:R-:W-:Y:S08]  /*5f50*/  FFMA.FTZ R6, R6, c[0x0][0x23c], -R0.reuse ;  /* 0x00008f0006067a23 */ /* 0x100ff00000010800 */
[----:B------:R1:W-:Y:S01]  /*5f60*/  MUFU.TANH R100, R12 ;  /* 0x0000000c00647308 */ /* 0x0003e20000002400 */
[----:B-----5:R-:W5:Y:S09]  /*5f70*/  LDL R13, [R1+0x18] ;  /* 0x00001800010d7983 */ /* 0x020f720000100800 */
[----:B------:R1:W-:Y:S02]  /*5f80*/  MUFU.TANH R114, R11 ;  /* 0x0000000b00727308 */ /* 0x0003e40000002400 */
[----:B-1----:R-:W-:Y:S05]  /*5f90*/  FFMA.FTZ R5, R120, UR6, R117 ;  /* 0x0000000678057c23 */ /* 0x002fea0008010075 */
[----:B------:R-:W-:Y:S03]  /*5fa0*/  @!P0 FSEL R5, R5, -INF , !P1 ;  /* 0xff80000005058808 */ /* 0x000fe60004800000 */
[----:B------:R-:W-:Y:S01]  /*5fb0*/  MUFU.EX2 R124, R6 ;  /* 0x00000006007c7308 */ /* 0x000fe20000000800 */
[----:B------:R-:W5:Y:S01]  /*5fc0*/  LDL R12, [R1+0x74] ;  /* 0x00007400010c7983 */ /* 0x000f620000100800 */
[----:B------:R-:W-:Y:S08]  /*5fd0*/  FFMA.FTZ R5, R5, c[0x0][0x23c], -R0 ;  /* 0x00008f0005057a23 */ /* 0x000ff00000010800 */
[----:B------:R1:W4:Y:S01]  /*5fe0*/  MUFU.TANH R97, R9 ;  /* 0x0000000900617308 */ /* 0x0003220000002400 */
[----:B------:R-:W5:Y:S09]  /*5ff0*/  LDL R11, [R1+0x1c] ;  /* 0x00001c00010b7983 */ /* 0x000f720000100800 */
[----:B------:R-:W-:Y:S10]  /*6000*/  MUFU.EX2 R122, R5 ;  /* 0x00000005007a7308 */ /* 0x000ff40000000800 */
[----:B------:R1:W1:Y:S02]  /*6010*/  MUFU.TANH R115, R10 ;  /* 0x0000000a00737308 */ /* 0x0002640000002400 */
[----:B-1----:R-:W5:Y:S08]  /*6020*/  LDL R9, [R1+0x20] ;  /* 0x0000200001097983 */ /* 0x002f700000100800 */
[----:B------:R-:W-:Y:S10]  /*6030*/  MUFU.TANH R94, R17 ;  /* 0x00000011005e7308 */ /* 0x000ff40000002400 */
[----:B------:R-:W-:Y:S01]  /*6040*/  MUFU.TANH R111, R18 ;  /* 0x00000012006f7308 */ /* 0x000fe20000002400 */
[----:B------:R-:W5:Y:S09]  /*6050*/  LDL R10, [R1+0x78] ;  /* 0x00007800010a7983 */ /* 0x000f720000100800 */
[----:B------:R-:W-:Y:S01]  /*6060*/  MUFU.TANH R108, R19 ;  /* 0x00000013006c7308 */ /* 0x000fe20000002400 */
[-C--:B--2---:R-:W-:Y:S01]  /*6070*/  @!P0 ISETP.GE.AND P1, PT, R7, R4.reuse, PT ;  /* 0x000000040700820c */ /* 0x084fe20003f26270 */
[----:B---3--:R-:W-:Y:S05]  /*6080*/  FFMA.FTZ R6, R8, UR6, R98 ;  /* 0x0000000608067c23 */ /* 0x008fea0008010062 */
[----:B------:R-:W-:Y:S05]  /*6090*/  @!P0 FSEL R6, R6, -INF , !P1 ;  /* 0xff80000006068808 */ /* 0x000fea0004800000 */
[--C-:B------:R-:W-:Y:S04]  /*60a0*/  FFMA.FTZ R6, R6, c[0x0][0x23c], -R2.reuse ;  /* 0x00008f0006067a23 */ /* 0x100fe80000010802 */
[----:B------:R1:W-:Y:S01]  /*60b0*/  MUFU.EX2 R105, R6 ;  /* 0x0000000600697308 */ /* 0x0003e20000000800 */
[-C--:B------:R-:W-:Y:S01]  /*60c0*/  @!P0 ISETP.GE.AND P1, PT, R15, R4.reuse, PT ;  /* 0x000000040f00820c */ /* 0x080fe20003f26270 */
[----:B----4-:R-:W-:Y:S05]  /*60d0*/  FFMA.FTZ R5, R16, UR6, R97 ;  /* 0x0000000610057c23 */ /* 0x010fea0008010061 */
[----:B------:R-:W-:Y:S02]  /*60e0*/  @!P0 FSEL R5, R5, -INF , !P1 ;  /* 0xff80000005058808 */ /* 0x000fe40004800000 */
[-C--:B------:R-:W-:Y:S01]  /*60f0*/  @!P0 ISETP.GE.AND P1, PT, R7, R3.reuse, PT ;  /* 0x000000030700820c */ /* 0x080fe20003f26270 */
[----:B-1----:R-:W-:Y:S01]  /*6100*/  FFMA.FTZ R6, R8, UR6, R115 ;  /* 0x0000000608067c23 */ /* 0x002fe20008010073 */
[----:B------:R-:W2:Y:S01]  /*6110*/  LDL R7, [R1+0x40] ;  /* 0x0000400001077983 */ /* 0x000ea20000100800 */
[----:B------:R-:W-:Y:S03]  /*6120*/  FFMA.FTZ R5, R5, c[0x0][0x23c], -R2 ;  /* 0x00008f0005057a23 */ /* 0x000fe60000010802 */
[----:B------:R-:W-:Y:S01]  /*6130*/  @!P0 FSEL R6, R6, -INF , !P1 ;  /* 0xff80000006068808 */ /* 0x000fe20004800000 */
[----:B------:R-:W3:Y:S01]  /*6140*/  LDL R8, [R1+0x7c] ;  /* 0x00007c0001087983 */ /* 0x000ee20000100800 */
[----:B------:R1:W-:Y:S01]  /*6150*/  MUFU.EX2 R103, R5 ;  /* 0x0000000500677308 */ /* 0x0003e20000000800 */
[-C--:B------:R-:W-:Y:S02]  /*6160*/  @!P0 ISETP.GE.AND P1, PT, R15, R3.reuse, PT ;  /* 0x000000030f00820c */ /* 0x080fe40003f26270 */
[----:B------:R-:W-:Y:S07]  /*6170*/  FFMA.FTZ R6, R6, c[0x0][0x23c], -R0 ;  /* 0x00008f0006067a23 */ /* 0x000fee0000010800 */
[----:B------:R4:W-:Y:S01]  /*6180*/  MUFU.EX2 R123, R6 ;  /* 0x00000006007b7308 */ /* 0x0009e20000000800 */
[----:B-1----:R-:W-:Y:S05]  /*6190*/  FFMA.FTZ R5, R16, UR6, R114 ;  /* 0x0000000610057c23 */ /* 0x002fea0008010072 */
[----:B------:R-:W-:Y:S02]  /*61a0*/  @!P0 FSEL R5, R5, -INF , !P1 ;  /* 0xff80000005058808 */ /* 0x000fe40004800000 */
[-C--:B-----5:R-:W-:Y:S01]  /*61b0*/  @!P0 ISETP.GE.AND P1, PT, R13, R4.reuse, PT ;  /* 0x000000040d00820c */ /* 0x0a0fe20003f26270 */
[----:B----4-:R-:W-:Y:S02]  /*61c0*/  FFMA.FTZ R6, R14, UR6, R100 ;  /* 0x000000060e067c23 */ /* 0x010fe40008010064 */
[----:B------:R-:W-:Y:S03]  /*61d0*/  FFMA.FTZ R5, R5, c[0x0][0x23c], -R0 ;  /* 0x00008f0005057a23 */ /* 0x000fe60000010800 */
[----:B------:R-:W-:Y:S01]  /*61e0*/  @!P0 FSEL R6, R6, -INF , !P1 ;  /* 0xff80000006068808 */ /* 0x000fe20004800000 */
[----:B------:R1:W4:Y:S04]  /*61f0*/  MUFU.EX2 R121, R5 ;  /* 0x0000000500797308 */ /* 0x0003280000000800 */
[----:B------:R-:W-:Y:S06]  /*6200*/  FFMA.FTZ R6, R6, c[0x0][0x23c], -R2 ;  /* 0x00008f0006067a23 */ /* 0x000fec0000010802 */
[----:B------:R5:W-:Y:S01]  /*6210*/  MUFU.EX2 R110, R6 ;  /* 0x00000006006e7308 */ /* 0x000be20000000800 */
[-C--:B------:R-:W-:Y:S01]  /*6220*/  @!P0 ISETP.GE.AND P1, PT, R11, R4.reuse, PT ;  /* 0x000000040b00820c */ /* 0x080fe20003f26270 */
[----:B-1----:R-:W-:Y:S05]  /*6230*/  FFMA.FTZ R5, R12, UR6, R96 ;  /* 0x000000060c057c23 */ /* 0x002fea0008010060 */
[----:B------:R-:W-:Y:S02]  /*6240*/  @!P0 FSEL R5, R5, -INF , !P1 ;  /* 0xff80000005058808 */ /* 0x000fe40004800000 */
[-C--:B------:R-:W-:Y:S01]  /*6250*/  @!P0 ISETP.GE.AND P1, PT, R13, R3.reuse, PT ;  /* 0x000000030d00820c */ /* 0x080fe20003f26270 */
[----:B-----5:R-:W-:Y:S01]  /*6260*/  FFMA.FTZ R6, R14, UR6, R113 ;  /* 0x000000060e067c23 */ /* 0x020fe20008010071 */
[-C--:B------:R-:W-:Y:S01]  /*6270*/  @!P0 ISETP.GE.AND P2, PT, R9, R4.reuse, PT ;  /* 0x000000040900820c */ /* 0x080fe20003f46270 */
[----:B------:R-:W-:Y:S03]  /*6280*/  FFMA.FTZ R5, R5, c[0x0][0x23c], -R2 ;  /* 0x00008f0005057a23 */ /* 0x000fe60000010802 */
[----:B------:R-:W-:Y:S01]  /*6290*/  @!P0 FSEL R6, R6, -INF , !P1 ;  /* 0xff80000006068808 */ /* 0x000fe20004800000 */
[----:B------:R1:W-:Y:S01]  /*62a0*/  MUFU.EX2 R109, R5 ;  /* 0x00000005006d7308 */ /* 0x0003e20000000800 */
[----:B------:R-:W-:Y:S03]  /*62b0*/  @!P0 ISETP.GE.AND P1, PT, R11, R3, PT ;  /* 0x000000030b00820c */ /* 0x000fe60003f26270 */
[----:B------:R-:W-:Y:S06]  /*62c0*/  FFMA.FTZ R6, R6, c[0x0][0x23c], -R0 ;  /* 0x00008f0006067a23 */ /* 0x000fec0000010800 */
[----:B------:R5:W-:Y:S01]  /*62d0*/  MUFU.EX2 R126, R6 ;  /* 0x00000006007e7308 */ /* 0x000be20000000800 */
[----:B-1----:R-:W-:Y:S05]  /*62e0*/  FFMA.FTZ R5, R12, UR6, R112 ;  /* 0x000000060c057c23 */ /* 0x002fea0008010070 */
[----:B------:R-:W-:Y:S01]  /*62f0*/  @!P0 FSEL R5, R5, -INF , !P1 ;  /* 0xff80000005058808 */ /* 0x000fe20004800000 */
[----:B-----5:R-:W-:Y:S04]  /*6300*/  FFMA.FTZ R6, R10, UR6, R95 ;  /* 0x000000060a067c23 */ /* 0x020fe8000801005f */
[----:B------:R-:W-:Y:S01]  /*6310*/  FFMA.FTZ R5, R5, c[0x0][0x23c], -R0 ;  /* 0x00008f0005057a23 */ /* 0x000fe20000010800 */
[----:B------:R-:W-:Y:S03]  /*6320*/  @!P0 FSEL R6, R6, -INF , !P2 ;  /* 0xff80000006068808 */ /* 0x000fe60005000000 */
[----:B------:R4:W1:Y:S02]  /*6330*/  MUFU.EX2 R125, R5 ;  /* 0x00000005007d7308 */ /* 0x0008640000000800 */
[----:B------:R-:W-:Y:S08]  /*6340*/  FFMA.FTZ R6, R6, c[0x0][0x23c], -R2 ;  /* 0x00008f0006067a23 */ /* 0x000ff00000010802 */
[----:B------:R-:W-:Y:S01]  /*6350*/  MUFU.EX2 R106, R6 ;  /* 0x00000006006a7308 */ /* 0x000fe20000000800 */
[----:B----4-:R-:W-:Y:S02]  /*6360*/  F2FP.BF16.PACK_AB R5, R121, R123 ;  /* 0x0000007b7905723e */ /* 0x010fe400000010ff */
[----:B--2---:R-:W-:Y:S01]  /*6370*/  @!P0 ISETP.GE.AND P1, PT, R7, R4, PT ;  /* 0x000000040700820c */ /* 0x004fe20003f26270 */
[----:B---3--:R-:W-:Y:S05]  /*6380*/  FFMA.FTZ R4, R8, UR6, R94 ;  /* 0x0000000608047c23 */ /* 0x008fea000801005e */
[----:B------:R-:W-:Y:S02]  /*6390*/  @!P0 FSEL R4, R4, -INF , !P1 ;  /* 0xff80000004048808 */ /* 0x000fe40004800000 */
[-C--:B------:R-:W-:Y:S03]  /*63a0*/  @!P0 ISETP.GE.AND P1, PT, R9, R3.reuse, PT ;  /* 0x000000030900820c */ /* 0x080fe60003f26270 */
[----:B------:R-:W-:Y:S02]  /*63b0*/  FFMA.FTZ R2, R4, c[0x0][0x23c], -R2 ;  /* 0x00008f0004027a23 */ /* 0x000fe40000010802 */
[----:B------:R-:W-:Y:S02]  /*63c0*/  FFMA.FTZ R4, R10, UR6, R111 ;  /* 0x000000060a047c23 */ /* 0x000fe4000801006f */
[----:B------:R2:W3:Y:S03]  /*63d0*/  MUFU.EX2 R102, R2 ;  /* 0x0000000200667308 */ /* 0x0004e60000000800 */
[----:B------:R-:W-:Y:S02]  /*63e0*/  @!P0 FSEL R4, R4, -INF , !P1 ;  /* 0xff80000004048808 */ /* 0x000fe40004800000 */
[----:B------:R-:W-:Y:S02]  /*63f0*/  @!P0 ISETP.GE.AND P1, PT, R7, R3, PT ;  /* 0x000000030700820c */ /* 0x000fe40003f26270 */
[----:B------:R-:W-:Y:S01]  /*6400*/  F2FP.BF16.PACK_AB R3, R104, R107 ;  /* 0x0000006b6803723e */ /* 0x000fe200000010ff */
[----:B------:R-:W-:Y:S04]  /*6410*/  FFMA.FTZ R4, R4, c[0x0][0x23c], -R0 ;  /* 0x00008f0004047a23 */ /* 0x000fe80000010800 */
[----:B------:R1:W-:Y:S01]  /*6420*/  STS [R246+0x2a000], R3 ;  /* 0x02a00003f6007388 */ /* 0x0003e20000000800 */
[----:B------:R4:W-:Y:S01]  /*6430*/  MUFU.EX2 R120, R4 ;  /* 0x0000000400787308 */ /* 0x0009e20000000800 */
[----:B--2---:R-:W-:Y:S05]  /*6440*/  FFMA.FTZ R2, R8, UR6, R108 ;  /* 0x0000000608027c23 */ /* 0x004fea000801006c */
[----:B------:R-:W-:Y:S02]  /*6450*/  @!P0 FSEL R2, R2, -INF , !P1 ;  /* 0xff80000002028808 */ /* 0x000fe40004800000 */
[----:B------:R-:W-:Y:S03]  /*6460*/  IADD3 R92, P0, R127, UR14, RZ ;  /* 0x0000000e7f5c7c10 */ /* 0x000fe6000ff1e0ff */
[----:B------:R-:W-:Y:S01]  /*6470*/  FFMA.FTZ R0, R2, c[0x0][0x23c], -R0 ;  /* 0x00008f0002007a23 */ /* 0x000fe20000010800 */
[----:B------:R-:W-:Y:S02]  /*6480*/  F2FP.BF16.PACK_AB R2, R122, R124 ;  /* 0x0000007c7a02723e */ /* 0x000fe400000010ff */
[----:B-1----:R-:W-:Y:S01]  /*6490*/  F2FP.BF16.PACK_AB R3, R125, R126 ;  /* 0x0000007e7d03723e */ /* 0x002fe200000010ff */
[----:B------:R1:W2:Y:S01]  /*64a0*/  MUFU.EX2 R119, R0 ;  /* 0x0000000000777308 */ /* 0x0002a20000000800 */
[----:B----4-:R-:W-:Y:S01]  /*64b0*/  F2FP.BF16.PACK_AB R4, R109, R110 ;  /* 0x0000006e6d04723e */ /* 0x010fe200000010ff */
[----:B------:R3:W-:Y:S01]  /*64c0*/  STS [R246+0x2a400], R2 ;  /* 0x02a40002f6007388 */ /* 0x0007e20000000800 */
[----:B------:R-:W-:Y:S02]  /*64d0*/  IADD3.X R93, R128, UR13, RZ, P0, !PT ;  /* 0x0000000d805d7c10 */ /* 0x000fe400087fe4ff */
[C---:B------:R-:W-:Y:S02]  /*64e0*/  LEA R234, P0, R129.reuse, R234, 0x2 ;  /* 0x000000ea81ea7211 */ /* 0x040fe400078010ff */
[----:B------:R-:W-:Y:S02]  /*64f0*/  STS [R249+0x2a400], R5 ;  /* 0x02a40005f9007388 */ /* 0x000fe40000000800 */
[----:B------:R-:W-:Y:S02]  /*6500*/  LEA.HI.X.SX32 R235, R129, R235, 0x2, P0 ;  /* 0x000000eb81eb7211 */ /* 0x000fe400000f16ff */
[----:B------:R-:W-:Y:S02]  /*6510*/  PLOP3.LUT P0, PT, PT, PT, UP0, 0x80, 0x0 ;  /* 0x000000000000781c */ /* 0x000fe40003f0f008 */
[----:B-1----:R-:W-:Y:S02]  /*6520*/  F2FP.BF16.PACK_AB R0, R103, R105 ;  /* 0x000000696700723e */ /* 0x002fe400000010ff */
[----:B---3--:R-:W-:Y:S03]  /*6530*/  F2FP.BF16.PACK_AB R2, R102, R106 ;  /* 0x0000006a6602723e */ /* 0x008fe600000010ff */
[----:B------:R2:W-:Y:S05]  /*6540*/  STS [R249+0x2a000], R0 ;  /* 0x02a00000f9007388 */ /* 0x0005ea0000000800 */
[----:B------:R-:W-:Y:S05]  /*6550*/  STS [R247+0x2a000], R4 ;  /* 0x02a00004f7007388 */ /* 0x000fea0000000800 */
[----:B------:R1:W-:Y:S05]  /*6560*/  STS [R247+0x2a400], R3 ;  /* 0x02a40003f7007388 */ /* 0x0003ea0000000800 */
[----:B------:R-:W-:Y:S01]  /*6570*/  STS [R248+0x2a000], R2 ;  /* 0x02a00002f8007388 */ /* 0x000fe20000000800 */
[----:B--2---:R-:W-:Y:S05]  /*6580*/  F2FP.BF16.PACK_AB R0, R119, R120 ;  /* 0x000000787700723e */ /* 0x004fea00000010ff */
[----:B------:R2:W-:Y:S05]  /*6590*/  STS [R248+0x2a400], R0 ;  /* 0x02a40000f8007388 */ /* 0x0005ea0000000800 */
[----:B------:R-:W-:Y:S01]  /*65a0*/  LDSM.16.M88.4 R16, [R228+0x10000] ;  /* 0x01000000e410783b */ /* 0x000fe20000000200 */
[CC--:B-1----:R-:W-:Y:S04]  /*65b0*/  IADD3 R3, R217.reuse, R228.reuse, RZ ;  /* 0x000000e4d9037210 */ /* 0x0c2fe80007ffe0ff */
[----:B------:R-:W1:Y:S05]  /*65c0*/  LDSM.16.M88.4 R8, [R221+0x20000] ;  /* 0x02000000dd08783b */ /* 0x000e6a0000000200 */
[----:B------:R-:W3:Y:S01]  /*65d0*/  LDSM.16.M88.4 R84, [R221+0x20800] ;  /* 0x02080000dd54783b */ /* 0x000ee20000000200 */
[----:B--2---:R-:W-:Y:S04]  /*65e0*/  IADD3 R0, R116, R228, RZ ;  /* 0x000000e474007210 */ /* 0x004fe80007ffe0ff */
[----:B------:R-:W-:Y:S01]  /*65f0*/  IADD3 R2, R217, R0, RZ ;  /* 0x00000000d9027210 */ /* 0x000fe20007ffe0ff */
[----:B------:R-:W-:Y:S01]  /*6600*/  LDSM.16.M88.4 R88, [R0+0x10000] ;  /* 0x010000000058783b */ /* 0x000fe20000000200 */
[C---:B-1----:R-:W-:Y:S08]  /*6610*/  HMMA.16816.F32.BF16 R4, R16.reuse, R8, RZ ;  /* 0x000000081004723c */ /* 0x042ff000000418ff */
        /* <DEDUP_REMOVED lines=87> */
[----:B------:R-:W2:Y:S05]  /*6b90*/  LDSM.16.M88.4 R88, [R222+0x26000] ;  /* 0x02600000de58783b */ /* 0x000eaa0000000200 */
[----:B-1----:R-:W3:Y:S01]  /*6ba0*/  LDG.E R0, [R92.64+0x20] ;  /* 0x000020045c007981 */ /* 0x002ee2000c1e1900 */
[C---:B--2---:R-:W-:Y:S08]  /*6bb0*/  HMMA.16816.F32.BF16 R4, R84.reuse, R88, R4 ;  /* 0x000000585404723c */ /* 0x044ff00000041804 */
[C---:B------:R-:W-:Y:S01]  /*6bc0*/  HMMA.16816.F32.BF16 R8, R84.reuse, R90, R8 ;  /* 0x0000005a5408723c */ /* 0x040fe20000041808 */
[----:B------:R-:W1:Y:S07]  /*6bd0*/  LDSM.16.M88.4 R88, [R222+0x26800] ;  /* 0x02680000de58783b */ /* 0x000e6e0000000200 */
[C---:B-1----:R-:W-:Y:S08]  /*6be0*/  HMMA.16816.F32.BF16 R12, R84.reuse, R88, R12 ;  /* 0x00000058540c723c */ /* 0x042ff0000004180c */
[----:B------:R-:W-:Y:S01]  /*6bf0*/  HMMA.16816.F32.BF16 R16, R84, R90, R16 ;  /* 0x0000005a5410723c */ /* 0x000fe20000041810 */
[----:B------:R1:W-:Y:S05]  /*6c00*/  LDSM.16.M88.4 R84, [R3+0x16000] ;  /* 0x016000000354783b */ /* 0x0003ea0000000200 */
[----:B------:R-:W2:Y:S05]  /*6c10*/  LDSM.16.M88.4 R88, [R224+0x26000] ;  /* 0x02600000e058783b */ /* 0x000eaa0000000200 */
[----:B-1----:R-:W4:Y:S01]  /*6c20*/  LDG.E R3, [R92.64] ;  /* 0x000000045c037981 */ /* 0x002f22000c1e1900 */
[C---:B--2---:R-:W-:Y:S08]  /*6c30*/  HMMA.16816.F32.BF16 R4, R84.reuse, R88, R4 ;  /* 0x000000585404723c */ /* 0x044ff00000041804 */
        /* <DEDUP_REMOVED lines=9> */
[C---:B-1----:R-:W-:Y:S07]  /*6cd0*/  HMMA.16816.F32.BF16 R12, R84.reuse, R88, R12 ;  /* 0x00000058540c723c */ /* 0x042fee000004180c */
[----:B------:R-:W-:Y:S01]  /*6ce0*/  FFMA.FTZ R89, -R99, R99, 1 ;  /* 0x3f80000063597423 */ /* 0x000fe20000010163 */
[----:B------:R-:W-:Y:S04]  /*6cf0*/  HMMA.16816.F32.BF16 R16, R84, R90, R16 ;  /* 0x0000005a5410723c */ /* 0x000fe80000041810 */
[----:B------:R-:W-:Y:S02]  /*6d00*/  FMUL.FTZ R89, R89, c[0x0][0x2ec] ;  /* 0x0000bb0059597a20 */ /* 0x000fe40000410000 */
[----:B------:R-:W-:Y:S02]  /*6d10*/  FFMA.FTZ R88, -R100, R100, 1 ;  /* 0x3f80000064587423 */ /* 0x000fe40000010164 */
[----:B------:R-:W-:Y:S04]  /*6d20*/  FFMA.FTZ R90, -R101, R101, 1 ;  /* 0x3f800000655a7423 */ /* 0x000fe80000010165 */
[----:B------:R-:W-:Y:S02]  /*6d30*/  FMUL.FTZ R90, R90, c[0x0][0x2ec] ;  /* 0x0000bb005a5a7a20 */ /* 0x000fe40000410000 */
[----:B------:R-:W-:Y:S02]  /*6d40*/  FFMA.FTZ R84, -R98, R98, 1 ;  /* 0x3f80000062547423 */ /* 0x000fe40000010162 */
[----:B------:R-:W-:Y:S02]  /*6d50*/  FFMA.FTZ R87, -R96, R96, 1 ;  /* 0x3f80000060577423 */ /* 0x000fe40000010160 */
[----:B------:R-:W-:Y:S02]  /*6d60*/  FMUL.FTZ R84, R84, c[0x0][0x2ec] ;  /* 0x0000bb0054547a20 */ /* 0x000fe40000410000 */
[----:B------:R-:W-:Y:S02]  /*6d70*/  FFMA.FTZ R85, -R94, R94, 1 ;  /* 0x3f8000005e557423 */ /* 0x000fe4000001015e */
[----:B------:R-:W-:Y:S02]  /*6d80*/  FMUL.FTZ R88, R88, c[0x0][0x2ec] ;  /* 0x0000bb0058587a20 */ /* 0x000fe40000410000 */
[----:B------:R-:W-:Y:S02]  /*6d90*/  FMUL.FTZ R87, R87, c[0x0][0x2ec] ;  /* 0x0000bb0057577a20 */ /* 0x000fe40000410000 */
[----:B------:R-:W-:Y:S02]  /*6da0*/  FMUL.FTZ R85, R85, c[0x0][0x2ec] ;  /* 0x0000bb0055557a20 */ /* 0x000fe40000410000 */
[----:B------:R-:W-:Y:S02]  /*6db0*/  FFMA.FTZ R86, -R95, R95, 1 ;  /* 0x3f8000005f567423 */ /* 0x000fe4000001015f */
[----:B---3--:R-:W-:Y:S02]  /*6dc0*/  FADD.FTZ R18, -R0, R18 ;  /* 0x0000001200127221 */ /* 0x008fe40000010100 */
[----:B------:R-:W-:Y:S02]  /*6dd0*/  FMUL.FTZ R86, R86, c[0x0][0x2ec] ;  /* 0x0000bb0056567a20 */ /* 0x000fe40000410000 */
[C---:B----4-:R-:W-:Y:S02]  /*6de0*/  FADD.FTZ R2, -R3.reuse, R4 ;  /* 0x0000000403027221 */ /* 0x050fe40000010100 */
[----:B------:R-:W-:Y:S02]  /*6df0*/  FADD.FTZ R4, -R3, R5 ;  /* 0x0000000503047221 */ /* 0x000fe40000010100 */
[----:B------:R-:W-:Y:S02]  /*6e00*/  FMUL.FTZ R2, R107, R2 ;  /* 0x000000026b027220 */ /* 0x000fe40000410000 */
[C---:B------:R-:W-:Y:S02]  /*6e10*/  FADD.FTZ R5, -R3.reuse, R8 ;  /* 0x0000000803057221 */ /* 0x040fe40000010100 */
[----:B------:R-:W-:Y:S02]  /*6e20*/  FMUL.FTZ R4, R104, R4 ;  /* 0x0000000468047220 */ /* 0x000fe40000410000 */
[----:B------:R-:W-:Y:S02]  /*6e30*/  FADD.FTZ R8, -R3, R9 ;  /* 0x0000000903087221 */ /* 0x000fe40000010100 */
[----:B------:R-:W-:Y:S02]  /*6e40*/  FMUL.FTZ R5, R105, R5 ;  /* 0x0000000569057220 */ /* 0x000fe40000410000 */
[----:B------:R-:W-:Y:S02]  /*6e50*/  FMUL.FTZ R90, R90, R2 ;  /* 0x000000025a5a7220 */ /* 0x000fe40000410000 */
[----:B------:R-:W-:Y:S02]  /*6e60*/  FFMA.FTZ R2, -R97, R97, 1 ;  /* 0x3f80000061027423 */ /* 0x000fe40000010161 */
[C---:B------:R-:W-:Y:S02]  /*6e70*/  FADD.FTZ R12, -R3.reuse, R12 ;  /* 0x0000000c030c7221 */ /* 0x040fe40000010100 */
[C---:B------:R-:W-:Y:S02]  /*6e80*/  FADD.FTZ R13, -R3.reuse, R13 ;  /* 0x0000000d030d7221 */ /* 0x040fe40000010100 */
[----:B------:R-:W-:Y:S02]  /*6e90*/  FADD.FTZ R9, -R3, R17 ;  /* 0x0000001103097221 */ /* 0x000fe40000010100 */
[----:B------:R-:W-:Y:S02]  /*6ea0*/  FMUL.FTZ R89, R89, R4 ;  /* 0x0000000459597220 */ /* 0x000fe40000410000 */
[----:B------:R-:W-:Y:S02]  /*6eb0*/  FADD.FTZ R4, -R3, R16 ;  /* 0x0000001003047221 */ /* 0x000fe40000010100 */
[----:B------:R-:W-:Y:S02]  /*6ec0*/  FMUL.FTZ R17, R2, c[0x0][0x2ec] ;  /* 0x0000bb0002117a20 */ /* 0x000fe40000410000 */
[----:B------:R-:W-:Y:S02]  /*6ed0*/  FMUL.FTZ R2, R110, R12 ;  /* 0x0000000c6e027220 */ /* 0x000fe40000410000 */
[----:B------:R-:W-:Y:S02]  /*6ee0*/  FMUL.FTZ R3, R109, R13 ;  /* 0x0000000d6d037220 */ /* 0x000fe40000410000 */
[----:B------:R-:W-:Y:S02]  /*6ef0*/  FMUL.FTZ R84, R84, R5 ;  /* 0x0000000554547220 */ /* 0x000fe40000410000 */
[----:B------:R-:W-:Y:S02]  /*6f00*/  FMUL.FTZ R5, R102, R9 ;  /* 0x0000000966057220 */ /* 0x000fe40000410000 */
[----:B------:R-:W-:Y:S02]  /*6f10*/  FMUL.FTZ R88, R88, R2 ;  /* 0x0000000258587220 */ /* 0x000fe40000410000 */
[----:B------:R-:W-:Y:S02]  /*6f20*/  FMUL.FTZ R87, R87, R3 ;  /* 0x0000000357577220 */ /* 0x000fe40000410000 */
[C---:B------:R-:W-:Y:S02]  /*6f30*/  FADD.FTZ R2, -R0.reuse, R6 ;  /* 0x0000000600027221 */ /* 0x040fe40000010100 */
[----:B------:R-:W-:Y:S02]  /*6f40*/  FADD.FTZ R3, -R0, R7 ;  /* 0x0000000700037221 */ /* 0x000fe40000010100 */
        /* <DEDUP_REMOVED lines=18> */
[----:B------:R-:W-:Y:S02]  /*7070*/  FFMA.FTZ R13, -R113, R113, 1 ;  /* 0x3f800000710d7423 */ /* 0x000fe40000010171 */
[----:B------:R-:W-:Y:S02]  /*7080*/  FFMA.FTZ R12, -R112, R112, 1 ;  /* 0x3f800000700c7423 */ /* 0x000fe40000010170 */
        /* <DEDUP_REMOVED lines=118> */
.L_x_979:
        /* <DEDUP_REMOVED lines=173> */
.L_x_980:
[----:B-1----:R-:W-:Y:S01]  /*82c0*/  IMAD.MOV.U32 R2, RZ, RZ, R128 ;  /* 0x000000ffff027224 */ /* 0x002fe200078e0080 */
[----:B------:R-:W-:Y:S01]  /*82d0*/  LDSM.16.MT88.4 R16, [R216+0x18000] ;  /* 0x01800000d810783b */ /* 0x000fe20000004200 */
[----:B------:R-:W-:Y:S01]  /*82e0*/  IMAD.MOV.U32 R3, RZ, RZ, R127 ;  /* 0x000000ffff037224 */ /* 0x000fe200078e007f */
[----:B------:R-:W-:Y:S01]  /*82f0*/  ULOP3.LUT UR8, UR7, 0x1, URZ, 0xc0, !UPT ;  /* 0x0000000107087892 */ /* 0x000fe2000f8ec03f */
[----:B------:R-:W-:Y:S01]  /*8300*/  IMAD.IADD R0, R229, 0x1, R116 ;  /* 0x00000001e5007824 */ /* 0x000fe200078e0274 */
[----:B------:R-:W1:Y:S01]  /*8310*/  LDSM.16.M88.4 R128, [R229] ;  /* 0x00000000e580783b */ /* 0x000e620000000200 */
[----:B------:R-:W-:Y:S02]  /*8320*/  UISETP.GT.AND UP3, UPT, UR7, UR15, UPT ;  /* 0x0000000f0700728c */ /* 0x000fe4000bf64270 */
[----:B------:R-:W-:Y:S01]  /*8330*/  UISETP.NE.U32.AND UP1, UPT, UR8, 0x1, UPT ;  /* 0x000000010800788c */ /* 0x000fe2000bf25070 */
[----:B------:R-:W2:Y:S01]  /*8340*/  LDSM.16.M88.4 R124, [R229+0x1000] ;  /* 0x00100000e57c783b */ /* 0x000ea20000000200 */
[----:B------:R-:W-:Y:S02]  /*8350*/  @UP0 UIADD3 UR9, UP2, UR12, -0x100, URZ ;  /* 0xffffff000c090890 */ /* 0x000fe4000ff5e03f */
[----:B------:R-:W-:Y:S01]  /*8360*/  UIADD3 UR7, UR7, -0x1, URZ ;  /* 0xffffffff07077890 */ /* 0x000fe2000fffe03f */
[----:B------:R-:W3:Y:S01]  /*8370*/  LDSM.16.MT88.4 R96, [R216+0x1a000] ;  /* 0x01a00000d860783b */ /* 0x000ee20000004200 */
[----:B------:R-:W-:Y:S03]  /*8380*/  @UP0 UIADD3.X UR8, UR11, -0x1, URZ, UP2, !UPT ;  /* 0xffffffff0b080890 */ /* 0x000fe600097fe43f */
        /* <DEDUP_REMOVED lines=710> */
.L_x_982:
        /* <DEDUP_REMOVED lines=18> */
.L_x_983:
        /* <DEDUP_REMOVED lines=65> */
.L_x_985:
[----:B--23--:R-:W-:Y:S05]  /*b520*/  BSYNC B0 ;  /* 0x0000000000007941 */ /* 0x00cfea0003800000 */
.L_x_984:
        /* <DEDUP_REMOVED lines=21> */
.L_x_987:
[----:B------:R-:W-:Y:S05]  /*b680*/  BSYNC B0 ;  /* 0x0000000000007941 */ /* 0x000fea0003800000 */
.L_x_986:
        /* <DEDUP_REMOVED lines=31> */
.L_x_989:
[----:B------:R-:W-:Y:S05]  /*b880*/  BSYNC B0 ;  /* 0x0000000000007941 */ /* 0x000fea0003800000 */
.L_x_988:
        /* <DEDUP_REMOVED lines=19> */
.L_x_960:
[----:B------:R-:W-:Y:S05]  /*b9c0*/  BSYNC B1 ;  /* 0x0000000000017941 */ /* 0x000fea0003800000 */
.L_x_946:
        /* <DEDUP_REMOVED lines=12> */
.L_x_990:
[----:B------:R-:W-:Y:S05]  /*ba90*/  EXIT ;  /* 0x000000000000794d */ /* 0x000fea0003800000 */
.L_x_992:
        /* <DEDUP_REMOVED lines=14> */
.L_x_1045:


//--------------------- .text._ZN5flash25flash_bwd_dot_do_o_kernelILb0E23Flash_bwd_kernel_traitsILi256ELi64ELi64ELi8ELi4ELi2ELi2ELb0ELb0EN7cutlass10bfloat16_tE19Flash_kernel_traitsILi256ELi64ELi64ELi8ES3_EEEEvNS_16Flash_bwd_paramsE --------------------------
	.section	.text._ZN5flash25flash_bwd_dot_do_o_kernelILb0E23Flash_bwd_kernel_traitsILi256ELi64ELi64ELi8ELi4ELi2ELi2ELb0ELb0EN7cutlass10bfloat16_tE19Flash_kernel_traitsILi256ELi64ELi64ELi8ES3_EEEEvNS_16Flash_bwd_paramsE,"ax",@progbits
	.sectioninfo	@"SHI_REGISTERS=79"
	.align	128
        .global         _ZN5flash25flash_bwd_dot_do_o_kernelILb0E23Flash_bwd_kernel_traitsILi256ELi64ELi64ELi8ELi4ELi2ELi2ELb0ELb0EN7cutlass10bfloat16_tE19Flash_kernel_traitsILi256ELi64ELi64ELi8ES3_EEEEvNS_16Flash_bwd_paramsE
        .type           _ZN5flash25flash_bwd_dot_do_o_kernelILb0E23Flash_bwd_kernel_traitsILi256ELi64ELi64ELi8ELi4ELi2ELi2ELb0ELb0EN7cutlass10bfloat16_tE19Flash_kernel_traitsILi256ELi64ELi64ELi8ES3_EEEEvNS_16Flash_bwd_paramsE,@function
        .size           _ZN5flash25flash_bwd_dot_do_o_kernelILb0E23Flash_bwd_kernel_traitsILi256ELi64ELi64ELi8ELi4ELi2ELi2ELb0ELb0EN7cutlass10bfloat16_tE19Flash_kernel_traitsILi256ELi64ELi64ELi8ES3_EEEEvNS_16Flash_bwd_paramsE,(.L_x_1046 - _ZN5flash25flash_bwd_dot_do_o_kernelILb0E23Flash_bwd_kernel_traitsILi256ELi64ELi64ELi8ELi4ELi2ELi2ELb0ELb0EN7cutlass10bfloat16_tE19Flash_kernel_traitsILi256ELi64ELi64ELi8ES3_EEEEvNS_16Flash_bwd_paramsE)
        .other          _ZN5flash25flash_bwd_dot_do_o_kernelILb0E23Flash_bwd_kernel_traitsILi256ELi64ELi64ELi8ELi4ELi2ELi2ELb0ELb0EN7cutlass10bfloat16_tE19Flash_kernel_traitsILi256ELi64ELi64ELi8ES3_EEEEvNS_16Flash_bwd_paramsE,@"STO_CUDA_ENTRY STV_DEFAULT"
_ZN5flash25flash_bwd_dot_do_o_kernelILb0E23Flash_bwd_kernel_traitsILi256ELi64ELi64ELi8ELi4ELi2ELi2ELb0ELb0EN7cutlass10bfloat16_tE19Flash_kernel_traitsILi256ELi64ELi64ELi8ES3_EEEEvNS_16Flash_bwd_paramsE:
.text._ZN5flash25flash_bwd_dot_do_o_kernelILb0E23Flash_bwd_kernel_traitsILi256ELi64ELi64ELi8ELi4ELi2ELi2ELb0ELb0EN7cutlass10bfloat16_tE19Flash_kernel_traitsILi256ELi64ELi64ELi8ES3_EEEEvNS_16Flash_bwd_paramsE:
        /* <DEDUP_REMOVED lines=50> */
.L_x_993:
[----:B01----:R-:W-:-:S04]  /*0320*/  IMAD R0, R0, c[0x0][0x1c0], R11 ;  /* 0x0000700000007a24 */ /* 0x003fc800078e020b */
[----:B------:R-:W-:Y:S02]  /*0330*/  IMAD R0, R0, c[0x0][0x224], RZ ;  /* 0x0000890000007a24 */ /* 0x000fe400078e02ff */
.L_x_994:
        /* <DEDUP_REMOVED lines=68> */
.L_x_996:
[----:B------:R-:W-:Y:S05]  /*0780*/  BSYNC B0 ;  /* 0x0000000000007941 */ /* 0x000fea0003800000 */
.L_x_995:
        /* <DEDUP_REMOVED lines=21> */
.L_x_998:
[----:B------:R-:W-:Y:S05]  /*08e0*/  BSYNC B0 ;  /* 0x0000000000007941 */ /* 0x000fea0003800000 */
.L_x_997:
        /* <DEDUP_REMOVED lines=28> */
.L_x_1000:
[----:B------:R-:W-:Y:S05]  /*0ab0*/  BSYNC B0 ;  /* 0x0000000000007941 */ /* 0x000fea0003800000 */
.L_x_999:
        /* <DEDUP_REMOVED lines=29> */
.L_x_1002:
[----:B------:R-:W-:Y:S05]  /*0c90*/  BSYNC B0 ;  /* 0x0000000000007941 */ /* 0x000fea0003800000 */
.L_x_1001:
        /* <DEDUP_REMOVED lines=216> */
.L_x_1003:
        /* <DEDUP_REMOVED lines=14> */
.L_x_1046:


//--------------------- .text._ZN5flash25flash_bwd_dot_do_o_kernelILb1E23Flash_bwd_kernel_traitsILi256ELi64ELi64ELi8ELi4ELi2ELi2ELb0ELb0EN7cutlass10bfloat16_tE19Flash_kernel_traitsILi256ELi64ELi64ELi8ES3_EEEEvNS_16Flash_bwd_paramsE --------------------------
	.section	.text._ZN5flash25flash_bwd_dot_do_o_kernelILb1E23Flash_bwd_kernel_traitsILi256ELi64ELi64ELi8ELi4ELi2ELi2ELb0ELb0EN7cutlass10bfloat16_tE19Flash_kernel_traitsILi256ELi64ELi64ELi8ES3_EEEEvNS_16Flash_bwd_paramsE,"ax",@progbits
	.sectioninfo	@"SHI_REGISTERS=81"
	.align	128
        .global         _ZN5flash25flash_bwd_dot_do_o_kernelILb1E23Flash_bwd_kernel_traitsILi256ELi64ELi64ELi8ELi4ELi2ELi2ELb0ELb0EN7cutlass10bfloat16_tE19Flash_kernel_traitsILi256ELi64ELi64ELi8ES3_EEEEvNS_16Flash_bwd_paramsE
        .type           _ZN5flash25flash_bwd_dot_do_o_kernelILb1E23Flash_bwd_kernel_traitsILi256ELi64ELi64ELi8ELi4ELi2ELi2ELb0ELb0EN7cutlass10bfloat16_tE19Flash_kernel_traitsILi256ELi64ELi64ELi8ES3_EEEEvNS_16Flash_bwd_paramsE,@function
        .size           _ZN5flash25flash_bwd_dot_do_o_kernelILb1E23Flash_bwd_kernel_traitsILi256ELi64ELi64ELi8ELi4ELi2ELi2ELb0ELb0EN7cutlass10bfloat16_tE19Flash_kernel_traitsILi256ELi64ELi64ELi8ES3_EEEEvNS_16Flash_bwd_paramsE,(.L_x_1047 - _ZN5flash25flash_bwd_dot_do_o_kernelILb1E23Flash_bwd_kernel_traitsILi256ELi64ELi64ELi8ELi4ELi2ELi2ELb0ELb0EN7cutlass10bfloat16_tE19Flash_kernel_traitsILi256ELi64ELi64ELi8ES3_EEEEvNS_16Flash_bwd_paramsE)
        .other          _ZN5flash25flash_bwd_dot_do_o_kernelILb1E23Flash_bwd_kernel_traitsILi256ELi64ELi64ELi8ELi4ELi2ELi2ELb0ELb0EN7cutlass10bfloat16_tE19Flash_kernel_traitsILi256ELi64ELi64ELi8ES3_EEEEvNS_16Flash_bwd_paramsE,@"STO_CUDA_ENTRY STV_DEFAULT"
_ZN5flash25flash_bwd_dot_do_o_kernelILb1E23Flash_bwd_kernel_traitsILi256ELi64ELi64ELi8ELi4ELi2ELi2ELb0ELb0EN7cutlass10bfloat16_tE19Flash_kernel_traitsILi256ELi64ELi64ELi8ES3_EEEEvNS_16Flash_bwd_paramsE:
.text._ZN5flash25flash_bwd_dot_do_o_kernelILb1E23Flash_bwd_kernel_traitsILi256ELi64ELi64ELi8ELi4ELi2ELi2ELb0ELb0EN7cutlass10bfloat16_tE19Flash_kernel_traitsILi256ELi64ELi64ELi8ES3_EEEEvNS_16Flash_bwd_paramsE:
        /* <DEDUP_REMOVED lines=85> */
.L_x_1004:
[----:B-1----:R-:W-:-:S04]  /*0550*/  IMAD R0, R17, c[0x0][0x1c0], R74 ;  /* 0x0000700011007a24 */ /* 0x002fc800078e024a */
[----:B------:R-:W-:Y:S02]  /*0560*/  IMAD R0, R0, c[0x0][0x224], RZ ;  /* 0x0000890000007a24 */ /* 0x000fe400078e02ff */
.L_x_1005:
        /* <DEDUP_REMOVED lines=79> */
.L_x_1007:
[----:B------:R-:W-:Y:S05]  /*0a60*/  BSYNC B0 ;  /* 0x0000000000007941 */ /* 0x000fea0003800000 */
.L_x_1006:
        /* <DEDUP_REMOVED lines=22> */
.L_x_1009:
[----:B------:R-:W-:Y:S05]  /*0bd0*/  BSYNC B0 ;  /* 0x0000000000007941 */ /* 0x000fea0003800000 */
.L_x_1008:
        /* <DEDUP_REMOVED lines=28> */
.L_x_1011:
[----:B------:R-:W-:Y:S05]  /*0da0*/  BSYNC B0 ;  /* 0x0000000000007941 */ /* 0x000fea0003800000 */
.L_x_1010:
        /* <DEDUP_REMOVED lines=30> */
.L_x_1013:
[----:B------:R-:W-:Y:S05]  /*0f90*/  BSYNC B0 ;  /* 0x0000000000007941 */ /* 0x000fea0003800000 */
.L_x_1012:
        /* <DEDUP_REMOVED lines=238> */
.L_x_1014:
        /* <DEDUP_REMOVED lines=16> */
.L_x_1047:


//--------------------- .nv.shared._ZN5flash27flash_bwd_convert_dq_kernelI23Flash_bwd_kernel_traitsILi256ELi64ELi32ELi8ELi4ELi1ELi2ELb1ELb1EN7cutlass10bfloat16_tE19Flash_kernel_traitsILi256ELi64ELi32ELi8ES3_EEEEvNS_16Flash_bwd_paramsEi --------------------------
	.section	.nv.shared._ZN5flash27flash_bwd_convert_dq_kernelI23Flash_bwd_kernel_traitsILi256ELi64ELi32ELi8ELi4ELi1ELi2ELb1ELb1EN7cutlass10bfloat16_tE19Flash_kernel_traitsILi256ELi64ELi32ELi8ES3_EEEEvNS_16Flash_bwd_paramsEi,"aw",@nobits
	.sectionflags	@""
	.align	16


//--------------------- .nv.global                --------------------------
	.section	.nv.global,"aw",@nobits
.nv.global:
	.type		_ZN73_INTERNAL_7983b5e8_37_flash_bwd_hdim256_bf16_causal_sm80_cu_ea41c527_34034cute1_E,@object
	.size		_ZN73_INTERNAL_7983b5e8_37_flash_bwd_hdim256_bf16_causal_sm80_cu_ea41c527_34034cute1_E,(_ZN73_INTERNAL_7983b5e8_37_flash_bwd_hdim256_bf16_causal_sm80_cu_ea41c527_34034cuda3std3__45__cpo6cbeginE - _ZN73_INTERNAL_7983b5e8_37_flash_bwd_hdim256_bf16_causal_sm80_cu_ea41c527_34034cute1_E)
_ZN73_INTERNAL_7983b5e8_37_flash_bwd_hdim256_bf16_causal_sm80_cu_ea41c527_34034cute1_E:
	.zero		1
	.type		_ZN73_INTERNAL_7983b5e8_37_flash_bwd_hdim256_bf16_causal_sm80_cu_ea41c527_34034cuda3std3__45__cpo6cbeginE,@object
	.size		_ZN73_INTERNAL_7983b5e8_37_flash_bwd_hdim256_bf16_causal_sm80_cu_ea41c527_34034cuda3std3__45__cpo6cbeginE,(_ZN73_INTERNAL_7983b5e8_37_flash_bwd_hdim256_bf16_causal_sm80_cu_ea41c527_34034cuda3std3__48in_placeE - _ZN73_INTERNAL_7983b5e8_37_flash_bwd_hdim256_bf16_causal_sm80_cu_ea41c527_34034cuda3std3__45__cpo6cbeginE)
_ZN73_INTERNAL_7983b5e8_37_flash_bwd_hdim256_bf16_causal_sm80_cu_ea41c527_34034cuda3std3__45__cpo6cbeginE:
	.zero		1
	.type		_ZN73_INTERNAL_7983b5e8_37_flash_bwd_hdim256_bf16_causal_sm80_cu_ea41c527_34034cuda3std3__48in_placeE,@object
	.size		_ZN73_INTERNAL_7983b5e8_37_flash_bwd_hdim256_bf16_causal_sm80_cu_ea41c527_34034cuda3std3__48in_placeE,(_ZN73_INTERNAL_7983b5e8_37_flash_bwd_hdim256_bf16_causal_sm80_cu_ea41c527_34034cuda3std6ranges3__45__cpo9iter_moveE - _ZN73_INTERNAL_7983b5e8_37_flash_bwd_hdim256_bf16_causal_sm80_cu_ea41c527_34034cuda3std3__48in_placeE)
_ZN73_INTERNAL_7983b5e8_37_flash_bwd_hdim256_bf16_causal_sm80_cu_ea41c527_34034cuda3std3__48in_placeE:
	.zero		1
	.type		_ZN73_INTERNAL_7983b5e8_37_flash_bwd_hdim256_bf16_causal_sm80_cu_ea41c527_34034cuda3std6ranges3__45__cpo9iter_moveE,@object
	.size		_ZN73_INTERNAL_7983b5e8_37_flash_bwd_hdim256_bf16_causal_sm80_cu_ea41c527_34034cuda3std6ranges3__45__cpo9iter_moveE,(_ZN73_INTERNAL_7983b5e8_37_flash_bwd_hdim256_bf16_causal_sm80_cu_ea41c527_34034cuda3std3__45__cpo5beginE - _ZN73_INTERNAL_7983b5e8_37_flash_bwd_hdim256_bf16_causal_sm80_cu_ea41c527_34034cuda3std6ranges3__45__cpo9iter_moveE)
_ZN73_INTERNAL_7983b5e8_37_flash_bwd_hdim256_bf16_causal_sm80_cu_ea41c527_34034cuda3std6ranges3__45__cpo9iter_moveE:
	.zero		1
	.type		_ZN73_INTERNAL_7983b5e8_37_flash_bwd_hdim256_bf16_causal_sm80_cu_ea41c527_34034cuda3std3__45__cpo5beginE,@object
	.size		_ZN73_INTERNAL_7983b5e8_37_flash_bwd_hdim256_bf16_causal_sm80_cu_ea41c527_34034cuda3std3__45__cpo5beginE,(_ZN73_INTERNAL_7983b5e8_37_flash_bwd_hdim256_bf16_causal_sm80_cu_ea41c527_34034cuda3std3__475_GLOBAL__N__7983b5e8_37_flash_bwd_hdim256_bf16_causal_sm80_cu_ea41c527_34036ignoreE - _ZN73_INTERNAL_7983b5e8_37_flash_bwd_hdim256_bf16_causal_sm80_cu_ea41c527_34034cuda3std3__45__cpo5beginE)
_ZN73_INTERNAL_7983b5e8_37_flash_bwd_hdim256_bf16_causal_sm80_cu_ea41c527_34034cuda3std3__45__cpo5beginE:
	.zero		1
	.type		_ZN73_INTERNAL_7983b5e8_37_flash_bwd_hdim256_bf16_causal_sm80_cu_ea41c527_34034cuda3std3__475_GLOBAL__N__7983b5e8_37_flash_bwd_hdim256_bf16_causal_sm80_cu_ea41c527_34036ignoreE,@object
	.size		_ZN73_INTERNAL_7983b5e8_37_flash_bwd_hdim256_bf16_causal_sm80_cu_ea41c527_34034cuda3std3__475_GLOBAL__N__7983b5e8_37_flash_bwd_hdim256_bf16_causal_sm80_cu_ea41c527_34036ignoreE,(_ZN73_INTERNAL_7983b5e8_37_flash_bwd_hdim256_bf16_causal_sm80_cu_ea41c527_34034cute7productE - _ZN73_INTERNAL_7983b5e8_37_flash_bwd_hdim256_bf16_causal_sm80_cu_ea41c527_34034cuda3std3__475_GLOBAL__N__7983b5e8_37_flash_bwd_hdim256_bf16_causal_sm80_cu_ea41c527_34036ignoreE)
_ZN73_INTERNAL_7983b5e8_37_flash_bwd_hdim256_bf16_causal_sm80_cu_ea41c527_34034cuda3std3__475_GLOBAL__N__7983b5e8_37_flash_bwd_hdim256_bf16_causal_sm80_cu_ea41c527_34036ignoreE:
	.zero		1
	.type		_ZN73_INTERNAL_7983b5e8_37_flash_bwd_hdim256_bf16_causal_sm80_cu_ea41c527_34034cute7productE,@object
	.size		_ZN73_INTERNAL_7983b5e8_37_flash_bwd_hdim256_bf16_causal_sm80_cu_ea41c527_34034cute7productE,(_ZN73_INTERNAL_7983b5e8_37_flash_bwd_hdim256_bf16_causal_sm80_cu_ea41c527_34034cuda3std3__45__cpo3endE - _ZN73_INTERNAL_7983b5e8_37_flash_bwd_hdim256_bf16_causal_sm80_cu_ea41c527_34034cute7productE)
_ZN73_INTERNAL_7983b5e8_37_flash_bwd_hdim256_bf16_causal_sm80_cu_ea41c527_34034cute7productE:
	.zero		1
	.type		_ZN73_INTERNAL_7983b5e8_37_flash_bwd_hdim256_bf16_causal_sm80_cu_ea41c527_34034cuda3std3__45__cpo3endE,@object
	.size		_ZN73_INTERNAL_7983b5e8_37_flash_bwd_hdim256_bf16_causal_sm80_cu_ea41c527_34034cuda3std3__45__cpo3endE,(_ZN73_INTERNAL_7983b5e8_37_flash_bwd_hdim256_bf16_causal_sm80_cu_ea41c527_34034cuda3std3__419piecewise_constructE - _ZN73_INTERNAL_7983b5e8_37_flash_bwd_hdim256_bf16_causal_sm80_cu_ea41c527_34034cuda3std3__45__cpo3endE)
_ZN73_INTERNAL_7983b5e8_37_flash_bwd_hdim256_bf16_causal_sm80_cu_ea41c527_34034cuda3std3__45__cpo3endE:
	.zero		1
	.type		_ZN73_INTERNAL_7983b5e8_37_flash_bwd_hdim256_bf16_causal_sm80_cu_ea41c527_34034cuda3std3__419piecewise_constructE,@object
	.size		_ZN73_INTERNAL_7983b5e8_37_flash_bwd_hdim256_bf16_causal_sm80_cu_ea41c527_34034cuda3std3__419piecewise_constructE,(_ZN73_INTERNAL_7983b5e8_37_flash_bwd_hdim256_bf16_causal_sm80_cu_ea41c527_34034cuda3std3__45__cpo4cendE - _ZN73_INTERNAL_7983b5e8_37_flash_bwd_hdim256_bf16_causal_sm80_cu_ea41c527_34034cuda3std3__419piecewise_constructE)
_ZN73_INTERNAL_7983b5e8_37_flash_bwd_hdim256_bf16_causal_sm80_cu_ea41c527_34034cuda3std3__419piecewise_constructE:
	.zero		1
	.type		_ZN73_INTERNAL_7983b5e8_37_flash_bwd_hdim256_bf16_causal_sm80_cu_ea41c527_34034cuda3std3__45__cpo4cendE,@object
	.size		_ZN73_INTERNAL_7983b5e8_37_flash_bwd_hdim256_bf16_causal_sm80_cu_ea41c527_34034cuda3std3__45__cpo4cendE,(_ZN73_INTERNAL_7983b5e8_37_flash_bwd_hdim256_bf16_causal_sm80_cu_ea41c527_34034cuda3std6ranges3__45__cpo4swapE - _ZN73_INTERNAL_7983b5e8_37_flash_bwd_hdim256_bf16_causal_sm80_cu_ea41c527_34034cuda3std3__45__cpo4cendE)
_ZN73_INTERNAL_7983b5e8_37_flash_bwd_hdim256_bf16_causal_sm80_cu_ea41c527_34034cuda3std3__45__cpo4cendE:
	.zero		1
	.type		_ZN73_INTERNAL_7983b5e8_37_flash_bwd_hdim256_bf16_causal_sm80_cu_ea41c527_34034cuda3std6ranges3__45__cpo4swapE,@object
	.size		_ZN73_INTERNAL_7983b5e8_37_flash_bwd_hdim256_bf16_causal_sm80_cu_ea41c527_34034cuda3std6ranges3__45__cpo4swapE,(.L_7 - _ZN73_INTERNAL_7983b5e8_37_flash_bwd_hdim256_bf16_causal_sm80_cu_ea41c527_34034cuda3std6ranges3__45__cpo4swapE)
_ZN73_INTERNAL_7983b5e8_37_flash_bwd_hdim256_bf16_causal_sm80_cu_ea41c527_34034cuda3std6ranges3__45__cpo4swapE:
	.zero		1
.L_7:


//--------------------- .nv.shared._ZN5flash44flash_bwd_dq_dk_dv_loop_seqk_parallel_kernelI23Flash_bwd_kernel_traitsILi256ELi64ELi32ELi8ELi4ELi1ELi2ELb1ELb1EN7cutlass10bfloat16_tE19Flash_kernel_traitsILi256ELi64ELi32ELi8ES3_EELb0ELb1ELb0ELb0ELb0ELb0ELb0EEEvNS_16Flash_bwd_paramsE --------------------------
	.section	.nv.shared._ZN5flash44flash_bwd_dq_dk_dv_loop_seqk_parallel_kernelI23Flash_bwd_kernel_traitsILi256ELi64ELi32ELi8ELi4ELi1ELi2ELb1ELb1EN7cutlass10bfloat16_tE19Flash_kernel_traitsILi256ELi64ELi32ELi8ES3_EELb0ELb1ELb0ELb0ELb0ELb0ELb0EEEvNS_16Flash_bwd_paramsE,"aw",@nobits
	.sectionflags	@""
	.align	16


//--------------------- .nv.shared._ZN5flash44flash_bwd_dq_dk_dv_loop_seqk_parallel_kernelI23Flash_bwd_kernel_traitsILi256ELi64ELi32ELi8ELi4ELi1ELi2ELb1ELb1EN7cutlass10bfloat16_tE19Flash_kernel_traitsILi256ELi64ELi32ELi8ES3_EELb0ELb1ELb0ELb0ELb0ELb0ELb1EEEvNS_16Flash_bwd_paramsE --------------------------
	.section	.nv.shared._ZN5flash44flash_bwd_dq_dk_dv_loop_seqk_parallel_kernelI23Flash_bwd_kernel_traitsILi256ELi64ELi32ELi8ELi4ELi1ELi2ELb1ELb1EN7cutlass10bfloat16_tE19Flash_kernel_traitsILi256ELi64ELi32ELi8ES3_EELb0ELb1ELb0ELb0ELb0ELb0ELb1EEEvNS_16Flash_bwd_paramsE,"aw",@nobits
	.sectionflags	@""
	.align	16


//--------------------- .nv.shared._ZN5flash44flash_bwd_dq_dk_dv_loop_seqk_parallel_kernelI23Flash_bwd_kernel_traitsILi256ELi64ELi32ELi8ELi4ELi1ELi2ELb1ELb1EN7cutlass10bfloat16_tE19Flash_kernel_traitsILi256ELi64ELi32ELi8ES3_EELb0ELb1ELb0ELb0ELb0ELb1ELb0EEEvNS_16Flash_bwd_paramsE --------------------------
	.section	.nv.shared._ZN5flash44flash_bwd_dq_dk_dv_loop_seqk_parallel_kernelI23Flash_bwd_kernel_traitsILi256ELi64ELi32ELi8ELi4ELi1ELi2ELb1ELb1EN7cutlass10bfloat16_tE19Flash_kernel_traitsILi256ELi64ELi32ELi8ES3_EELb0ELb1ELb0ELb0ELb0ELb1ELb0EEEvNS_16Flash_bwd_paramsE,"aw",@nobits
	.sectionflags	@""
	.align	16


//--------------------- .nv.shared._ZN5flash44flash_bwd_dq_dk_dv_loop_seqk_parallel_kernelI23Flash_bwd_kernel_traitsILi256ELi64ELi32ELi8ELi4ELi1ELi2ELb1ELb1EN7cutlass10bfloat16_tE19Flash_kernel_traitsILi256ELi64ELi32ELi8ES3_EELb0ELb1ELb0ELb0ELb0ELb1ELb1EEEvNS_16Flash_bwd_paramsE --------------------------
	.section	.nv.shared._ZN5flash44flash_bwd_dq_dk_dv_loop_seqk_parallel_kernelI23Flash_bwd_kernel_traitsILi256ELi64ELi32ELi8ELi4ELi1ELi2ELb1ELb1EN7cutlass10bfloat16_tE19Flash_kernel_traitsILi256ELi64ELi32ELi8ES3_EELb0ELb1ELb0ELb0ELb0ELb1ELb1EEEvNS_16Flash_bwd_paramsE,"aw",@nobits
	.sectionflags	@""
	.align	16


//--------------------- .nv.shared._ZN5flash44flash_bwd_dq_dk_dv_loop_seqk_parallel_kernelI23Flash_bwd_kernel_traitsILi256ELi64ELi32ELi8ELi4ELi1ELi2ELb1ELb1EN7cutlass10bfloat16_tE19Flash_kernel_traitsILi256ELi64ELi32ELi8ES3_EELb0ELb1ELb0ELb1ELb0ELb0ELb0EEEvNS_16Flash_bwd_paramsE --------------------------
	.section	.nv.shared._ZN5flash44flash_bwd_dq_dk_dv_loop_seqk_parallel_kernelI23Flash_bwd_kernel_traitsILi256ELi64ELi32ELi8ELi4ELi1ELi2ELb1ELb1EN7cutlass10bfloat16_tE19Flash_kernel_traitsILi256ELi64ELi32ELi8ES3_EELb0ELb1ELb0ELb1ELb0ELb0ELb0EEEvNS_16Flash_bwd_paramsE,"aw",@nobits
	.sectionflags	@""
	.align	16


//--------------------- .nv.shared._ZN5flash44flash_bwd_dq_dk_dv_loop_seqk_parallel_kernelI23Flash_bwd_kernel_traitsILi256ELi64ELi32ELi8ELi4ELi1ELi2ELb1ELb1EN7cutlass10bfloat16_tE19Flash_kernel_traitsILi256ELi64ELi32ELi8ES3_EELb0ELb1ELb0ELb1ELb0ELb0ELb1EEEvNS_16Flash_bwd_paramsE --------------------------
	.section	.nv.shared._ZN5flash44flash_bwd_dq_dk_dv_loop_seqk_parallel_kernelI23Flash_bwd_kernel_traitsILi256ELi64ELi32ELi8ELi4ELi1ELi2ELb1ELb1EN7cutlass10bfloat16_tE19Flash_kernel_traitsILi256ELi64ELi32ELi8ES3_EELb0ELb1ELb0ELb1ELb0ELb0ELb1EEEvNS_16Flash_bwd_paramsE,"aw",@nobits
	.sectionflags	@""
	.align	16


//--------------------- .nv.shared._ZN5flash25flash_bwd_dot_do_o_kernelILb0E23Flash_bwd_kernel_traitsILi256ELi64ELi32ELi8ELi4ELi1ELi2ELb1ELb1EN7cutlass10bfloat16_tE19Flash_kernel_traitsILi256ELi64ELi32ELi8ES3_EEEEvNS_16Flash_bwd_paramsE --------------------------
	.section	.nv.shared._ZN5flash25flash_bwd_dot_do_o_kernelILb0E23Flash_bwd_kernel_traitsILi256ELi64ELi32ELi8ELi4ELi1ELi2ELb1ELb1EN7cutlass10bfloat16_tE19Flash_kernel_traitsILi256ELi64ELi32ELi8ES3_EEEEvNS_16Flash_bwd_paramsE,"aw",@nobits
	.sectionflags	@""
	.align	16


//--------------------- .nv.shared._ZN5flash25flash_bwd_dot_do_o_kernelILb1E23Flash_bwd_kernel_traitsILi256ELi64ELi32ELi8ELi4ELi1ELi2ELb1ELb1EN7cutlass10bfloat16_tE19Flash_kernel_traitsILi256ELi64ELi32ELi8ES3_EEEEvNS_16Flash_bwd_paramsE --------------------------
	.section	.nv.shared._ZN5flash25flash_bwd_dot_do_o_kernelILb1E23Flash_bwd_kernel_traitsILi256ELi64ELi32ELi8ELi4ELi1ELi2ELb1ELb1EN7cutlass10bfloat16_tE19Flash_kernel_traitsILi256ELi64ELi32ELi8ES3_EEEEvNS_16Flash_bwd_paramsE,"aw",@nobits
	.sectionflags	@""
	.align	16


//--------------------- .nv.shared._ZN5flash44flash_bwd_dq_dk_dv_loop_seqk_parallel_kernelI23Flash_bwd_kernel_traitsILi256ELi64ELi64ELi8ELi4ELi2ELi2ELb0ELb1EN7cutlass10bfloat16_tE19Flash_kernel_traitsILi256ELi64ELi64ELi8ES3_EELb0ELb1ELb0ELb0ELb0ELb0ELb0EEEvNS_16Flash_bwd_paramsE --------------------------
	.section	.nv.shared._ZN5flash44flash_bwd_dq_dk_dv_loop_seqk_parallel_kernelI23Flash_bwd_kernel_traitsILi256ELi64ELi64ELi8ELi4ELi2ELi2ELb0ELb1EN7cutlass10bfloat16_tE19Flash_kernel_traitsILi256ELi64ELi64ELi8ES3_EELb0ELb1ELb0ELb0ELb0ELb0ELb0EEEvNS_16Flash_bwd_paramsE,"aw",@nobits
	.sectionflags	@""
	.align	16


//--------------------- .nv.shared._ZN5flash44flash_bwd_dq_dk_dv_loop_seqk_parallel_kernelI23Flash_bwd_kernel_traitsILi256ELi64ELi64ELi8ELi4ELi2ELi2ELb0ELb1EN7cutlass10bfloat16_tE19Flash_kernel_traitsILi256ELi64ELi64ELi8ES3_EELb0ELb1ELb0ELb0ELb0ELb1ELb0EEEvNS_16Flash_bwd_paramsE --------------------------
	.section	.nv.shared._ZN5flash44flash_bwd_dq_dk_dv_loop_seqk_parallel_kernelI23Flash_bwd_kernel_traitsILi256ELi64ELi64ELi8ELi4ELi2ELi2ELb0ELb1EN7cutlass10bfloat16_tE19Flash_kernel_traitsILi256ELi64ELi64ELi8ES3_EELb0ELb1ELb0ELb0ELb0ELb1ELb0EEEvNS_16Flash_bwd_paramsE,"aw",@nobits
	.sectionflags	@""
	.align	16


//--------------------- .nv.shared._ZN5flash44flash_bwd_dq_dk_dv_loop_seqk_parallel_kernelI23Flash_bwd_kernel_traitsILi256ELi64ELi64ELi8ELi4ELi2ELi2ELb0ELb1EN7cutlass10bfloat16_tE19Flash_kernel_traitsILi256ELi64ELi64ELi8ES3_EELb0ELb1ELb0ELb1ELb0ELb0ELb0EEEvNS_16Flash_bwd_paramsE --------------------------
	.section	.nv.shared._ZN5flash44flash_bwd_dq_dk_dv_loop_seqk_parallel_kernelI23Flash_bwd_kernel_traitsILi256ELi64ELi64ELi8ELi4ELi2ELi2ELb0ELb1EN7cutlass10bfloat16_tE19Flash_kernel_traitsILi256ELi64ELi64ELi8ES3_EELb0ELb1ELb0ELb1ELb0ELb0ELb0EEEvNS_16Flash_bwd_paramsE,"aw",@nobits
	.sectionflags	@""
	.align	16


//--------------------- .nv.shared._ZN5flash44flash_bwd_dq_dk_dv_loop_seqk_parallel_kernelI23Flash_bwd_kernel_traitsILi256ELi64ELi64ELi8ELi4ELi2ELi2ELb0ELb0EN7cutlass10bfloat16_tE19Flash_kernel_traitsILi256ELi64ELi64ELi8ES3_EELb0ELb1ELb0ELb0ELb0ELb0ELb0EEEvNS_16Flash_bwd_paramsE --------------------------
	.section	.nv.shared._ZN5flash44flash_bwd_dq_dk_dv_loop_seqk_parallel_kernelI23Flash_bwd_kernel_traitsILi256ELi64ELi64ELi8ELi4ELi2ELi2ELb0ELb0EN7cutlass10bfloat16_tE19Flash_kernel_traitsILi256ELi64ELi64ELi8ES3_EELb0ELb1ELb0ELb0ELb0ELb0ELb0EEEvNS_16Flash_bwd_paramsE,"aw",@nobits
	.sectionflags	@""
	.align	16


//--------------------- .nv.shared._ZN5flash44flash_bwd_dq_dk_dv_loop_seqk_parallel_kernelI23Flash_bwd_kernel_traitsILi256ELi64ELi64ELi8ELi4ELi2ELi2ELb0ELb0EN7cutlass10bfloat16_tE19Flash_kernel_traitsILi256ELi64ELi64ELi8ES3_EELb0ELb1ELb0ELb0ELb0ELb1ELb0EEEvNS_16Flash_bwd_paramsE --------------------------
	.section	.nv.shared._ZN5flash44flash_bwd_dq_dk_dv_loop_seqk_parallel_kernelI23Flash_bwd_kernel_traitsILi256ELi64ELi64ELi8ELi4ELi2ELi2ELb0ELb0EN7cutlass10bfloat16_tE19Flash_kernel_traitsILi256ELi64ELi64ELi8ES3_EELb0ELb1ELb0ELb0ELb0ELb1ELb0EEEvNS_16Flash_bwd_paramsE,"aw",@nobits
	.sectionflags	@""
	.align	16


//--------------------- .nv.shared._ZN5flash44flash_bwd_dq_dk_dv_loop_seqk_parallel_kernelI23Flash_bwd_kernel_traitsILi256ELi64ELi64ELi8ELi4ELi2ELi2ELb0ELb0EN7cutlass10bfloat16_tE19Flash_kernel_traitsILi256ELi64ELi64ELi8ES3_EELb0ELb1ELb0ELb1ELb0ELb0ELb0EEEvNS_16Flash_bwd_paramsE --------------------------
	.section	.nv.shared._ZN5flash44flash_bwd_dq_dk_dv_loop_seqk_parallel_kernelI23Flash_bwd_kernel_traitsILi256ELi64ELi64ELi8ELi4ELi2ELi2ELb0ELb0EN7cutlass10bfloat16_tE19Flash_kernel_traitsILi256ELi64ELi64ELi8ES3_EELb0ELb1ELb0ELb1ELb0ELb0ELb0EEEvNS_16Flash_bwd_paramsE,"aw",@nobits
	.sectionflags	@""
	.align	16


//--------------------- .nv.shared._ZN5flash27flash_bwd_convert_dq_kernelI23Flash_bwd_kernel_traitsILi256ELi64ELi64ELi8ELi4ELi2ELi2ELb0ELb1EN7cutlass10bfloat16_tE19Flash_kernel_traitsILi256ELi64ELi64ELi8ES3_EEEEvNS_16Flash_bwd_paramsEi --------------------------
	.section	.nv.shared._ZN5flash27flash_bwd_convert_dq_kernelI23Flash_bwd_kernel_traitsILi256ELi64ELi64ELi8ELi4ELi2ELi2ELb0ELb1EN7cutlass10bfloat16_tE19Flash_kernel_traitsILi256ELi64ELi64ELi8ES3_EEEEvNS_16Flash_bwd_paramsEi,"aw",@nobits
	.sectionflags	@""
	.align	16


//--------------------- .nv.shared._ZN5flash44flash_bwd_dq_dk_dv_loop_seqk_parallel_kernelI23Flash_bwd_kernel_traitsILi256ELi64ELi64ELi8ELi4ELi2ELi2ELb0ELb1EN7cutlass10bfloat16_tE19Flash_kernel_traitsILi256ELi64ELi64ELi8ES3_EELb1ELb1ELb0ELb0ELb0ELb0ELb0EEEvNS_16Flash_bwd_paramsE --------------------------
	.section	.nv.shared._ZN5flash44flash_bwd_dq_dk_dv_loop_seqk_parallel_kernelI23Flash_bwd_kernel_traitsILi256ELi64ELi64ELi8ELi4ELi2ELi2ELb0ELb1EN7cutlass10bfloat16_tE19Flash_kernel_traitsILi256ELi64ELi64ELi8ES3_EELb1ELb1ELb0ELb0ELb0ELb0ELb0EEEvNS_16Flash_bwd_paramsE,"aw",@nobits
	.sectionflags	@""
	.align	16


//--------------------- .nv.shared._ZN5flash44flash_bwd_dq_dk_dv_loop_seqk_parallel_kernelI23Flash_bwd_kernel_traitsILi256ELi64ELi64ELi8ELi4ELi2ELi2ELb0ELb1EN7cutlass10bfloat16_tE19Flash_kernel_traitsILi256ELi64ELi64ELi8ES3_EELb0ELb1ELb0ELb0ELb0ELb0ELb1EEEvNS_16Flash_bwd_paramsE --------------------------
	.section	.nv.shared._ZN5flash44flash_bwd_dq_dk_dv_loop_seqk_parallel_kernelI23Flash_bwd_kernel_traitsILi256ELi64ELi64ELi8ELi4ELi2ELi2ELb0ELb1EN7cutlass10bfloat16_tE19Flash_kernel_traitsILi256ELi64ELi64ELi8ES3_EELb0ELb1ELb0ELb0ELb0ELb0ELb1EEEvNS_16Flash_bwd_paramsE,"aw",@nobits
	.sectionflags	@""
	.align	16


//--------------------- .nv.shared._ZN5flash44flash_bwd_dq_dk_dv_loop_seqk_parallel_kernelI23Flash_bwd_kernel_traitsILi256ELi64ELi64ELi8ELi4ELi2ELi2ELb0ELb1EN7cutlass10bfloat16_tE19Flash_kernel_traitsILi256ELi64ELi64ELi8ES3_EELb1ELb1ELb0ELb0ELb0ELb1ELb0EEEvNS_16Flash_bwd_paramsE --------------------------
	.section	.nv.shared._ZN5flash44flash_bwd_dq_dk_dv_loop_seqk_parallel_kernelI23Flash_bwd_kernel_traitsILi256ELi64ELi64ELi8ELi4ELi2ELi2ELb0ELb1EN7cutlass10bfloat16_tE19Flash_kernel_traitsILi256ELi64ELi64ELi8ES3_EELb1ELb1ELb0ELb0ELb0ELb1ELb0EEEvNS_16Flash_bwd_paramsE,"aw",@nobits
	.sectionflags	@""
	.align	16


//--------------------- .nv.shared._ZN5flash44flash_bwd_dq_dk_dv_loop_seqk_parallel_kernelI23Flash_bwd_kernel_traitsILi256ELi64ELi64ELi8ELi4ELi2ELi2ELb0ELb1EN7cutlass10bfloat16_tE19Flash_kernel_traitsILi256ELi64ELi64ELi8ES3_EELb0ELb1ELb0ELb0ELb0ELb1ELb1EEEvNS_16Flash_bwd_paramsE --------------------------
	.section	.nv.shared._ZN5flash44flash_bwd_dq_dk_dv_loop_seqk_parallel_kernelI23Flash_bwd_kernel_traitsILi256ELi64ELi64ELi8ELi4ELi2ELi2ELb0ELb1EN7cutlass10bfloat16_tE19Flash_kernel_traitsILi256ELi64ELi64ELi8ES3_EELb0ELb1ELb0ELb0ELb0ELb1ELb1EEEvNS_16Flash_bwd_paramsE,"aw",@nobits
	.sectionflags	@""
	.align	16


//--------------------- .nv.shared._ZN5flash44flash_bwd_dq_dk_dv_loop_seqk_parallel_kernelI23Flash_bwd_kernel_traitsILi256ELi64ELi64ELi8ELi4ELi2ELi2ELb0ELb1EN7cutlass10bfloat16_tE19Flash_kernel_traitsILi256ELi64ELi64ELi8ES3_EELb1ELb1ELb0ELb1ELb0ELb0ELb0EEEvNS_16Flash_bwd_paramsE --------------------------
	.section	.nv.shared._ZN5flash44flash_bwd_dq_dk_dv_loop_seqk_parallel_kernelI23Flash_bwd_kernel_traitsILi256ELi64ELi64ELi8ELi4ELi2ELi2ELb0ELb1EN7cutlass10bfloat16_tE19Flash_kernel_traitsILi256ELi64ELi64ELi8ES3_EELb1ELb1ELb0ELb1ELb0ELb0ELb0EEEvNS_16Flash_bwd_paramsE,"aw",@nobits
	.sectionflags	@""
	.align	16


//--------------------- .nv.shared._ZN5flash44flash_bwd_dq_dk_dv_loop_seqk_parallel_kernelI23Flash_bwd_kernel_traitsILi256ELi64ELi64ELi8ELi4ELi2ELi2ELb0ELb1EN7cutlass10bfloat16_tE19Flash_kernel_traitsILi256ELi64ELi64ELi8ES3_EELb0ELb1ELb0ELb1ELb0ELb0ELb1EEEvNS_16Flash_bwd_paramsE --------------------------
	.section	.nv.shared._ZN5flash44flash_bwd_dq_dk_dv_loop_seqk_parallel_kernelI23Flash_bwd_kernel_traitsILi256ELi64ELi64ELi8ELi4ELi2ELi2ELb0ELb1EN7cutlass10bfloat16_tE19Flash_kernel_traitsILi256ELi64ELi64ELi8ES3_EELb0ELb1ELb0ELb1ELb0ELb0ELb1EEEvNS_16Flash_bwd_paramsE,"aw",@nobits
	.sectionflags	@""
	.align	16


//--------------------- .nv.shared._ZN5flash25flash_bwd_dot_do_o_kernelILb0E23Flash_bwd_kernel_traitsILi256ELi64ELi64ELi8ELi4ELi2ELi2ELb0ELb1EN7cutlass10bfloat16_tE19Flash_kernel_traitsILi256ELi64ELi64ELi8ES3_EEEEvNS_16Flash_bwd_paramsE --------------------------
	.section	.nv.shared._ZN5flash25flash_bwd_dot_do_o_kernelILb0E23Flash_bwd_kernel_traitsILi256ELi64ELi64ELi8ELi4ELi2ELi2ELb0ELb1EN7cutlass10bfloat16_tE19Flash_kernel_traitsILi256ELi64ELi64ELi8ES3_EEEEvNS_16Flash_bwd_paramsE,"aw",@nobits
	.sectionflags	@""
	.align	16


//--------------------- .nv.shared._ZN5flash25flash_bwd_dot_do_o_kernelILb1E23Flash_bwd_kernel_traitsILi256ELi64ELi64ELi8ELi4ELi2ELi2ELb0ELb1EN7cutlass10bfloat16_tE19Flash_kernel_traitsILi256ELi64ELi64ELi8ES3_EEEEvNS_16Flash_bwd_paramsE --------------------------
	.section	.nv.shared._ZN5flash25flash_bwd_dot_do_o_kernelILb1E23Flash_bwd_kernel_traitsILi256ELi64ELi64ELi8ELi4ELi2ELi2ELb0ELb1EN7cutlass10bfloat16_tE19Flash_kernel_traitsILi256ELi64ELi64ELi8ES3_EEEEvNS_16Flash_bwd_paramsE,"aw",@nobits
	.sectionflags	@""
	.align	16


//--------------------- .nv.shared._ZN5flash27flash_bwd_convert_dq_kernelI23Flash_bwd_kernel_traitsILi256ELi64ELi64ELi8ELi4ELi2ELi2ELb0ELb0EN7cutlass10bfloat16_tE19Flash_kernel_traitsILi256ELi64ELi64ELi8ES3_EEEEvNS_16Flash_bwd_paramsEi --------------------------
	.section	.nv.shared._ZN5flash27flash_bwd_convert_dq_kernelI23Flash_bwd_kernel_traitsILi256ELi64ELi64ELi8ELi4ELi2ELi2ELb0ELb0EN7cutlass10bfloat16_tE19Flash_kernel_traitsILi256ELi64ELi64ELi8ES3_EEEEvNS_16Flash_bwd_paramsEi,"aw",@nobits
	.sectionflags	@""
	.align	16


//--------------------- .nv.shared._ZN5flash44flash_bwd_dq_dk_dv_loop_seqk_parallel_kernelI23Flash_bwd_kernel_traitsILi256ELi64ELi64ELi8ELi4ELi2ELi2ELb0ELb0EN7cutlass10bfloat16_tE19Flash_kernel_traitsILi256ELi64ELi64ELi8ES3_EELb1ELb1ELb0ELb0ELb0ELb0ELb0EEEvNS_16Flash_bwd_paramsE --------------------------
	.section	.nv.shared._ZN5flash44flash_bwd_dq_dk_dv_loop_seqk_parallel_kernelI23Flash_bwd_kernel_traitsILi256ELi64ELi64ELi8ELi4ELi2ELi2ELb0ELb0EN7cutlass10bfloat16_tE19Flash_kernel_traitsILi256ELi64ELi64ELi8ES3_EELb1ELb1ELb0ELb0ELb0ELb0ELb0EEEvNS_16Flash_bwd_paramsE,"aw",@nobits
	.sectionflags	@""
	.align	16


//--------------------- .nv.shared._ZN5flash44flash_bwd_dq_dk_dv_loop_seqk_parallel_kernelI23Flash_bwd_kernel_traitsILi256ELi64ELi64ELi8ELi4ELi2ELi2ELb0ELb0EN7cutlass10bfloat16_tE19Flash_kernel_traitsILi256ELi64ELi64ELi8ES3_EELb0ELb1ELb0ELb0ELb0ELb0ELb1EEEvNS_16Flash_bwd_paramsE --------------------------
	.section	.nv.shared._ZN5flash44flash_bwd_dq_dk_dv_loop_seqk_parallel_kernelI23Flash_bwd_kernel_traitsILi256ELi64ELi64ELi8ELi4ELi2ELi2ELb0ELb0EN7cutlass10bfloat16_tE19Flash_kernel_traitsILi256ELi64ELi64ELi8ES3_EELb0ELb1ELb0ELb0ELb0ELb0ELb1EEEvNS_16Flash_bwd_paramsE,"aw",@nobits
	.sectionflags	@""
	.align	16


//--------------------- .nv.shared._ZN5flash44flash_bwd_dq_dk_dv_loop_seqk_parallel_kernelI23Flash_bwd_kernel_traitsILi256ELi64ELi64ELi8ELi4ELi2ELi2ELb0ELb0EN7cutlass10bfloat16_tE19Flash_kernel_traitsILi256ELi64ELi64ELi8ES3_EELb1ELb1ELb0ELb0ELb0ELb1ELb0EEEvNS_16Flash_bwd_paramsE --------------------------
	.section	.nv.shared._ZN5flash44flash_bwd_dq_dk_dv_loop_seqk_parallel_kernelI23Flash_bwd_kernel_traitsILi256ELi64ELi64ELi8ELi4ELi2ELi2ELb0ELb0EN7cutlass10bfloat16_tE19Flash_kernel_traitsILi256ELi64ELi64ELi8ES3_EELb1ELb1ELb0ELb0ELb0ELb1ELb0EEEvNS_16Flash_bwd_paramsE,"aw",@nobits
	.sectionflags	@""
	.align	16


//--------------------- .nv.shared._ZN5flash44flash_bwd_dq_dk_dv_loop_seqk_parallel_kernelI23Flash_bwd_kernel_traitsILi256ELi64ELi64ELi8ELi4ELi2ELi2ELb0ELb0EN7cutlass10bfloat16_tE19Flash_kernel_traitsILi256ELi64ELi64ELi8ES3_EELb0ELb1ELb0ELb0ELb0ELb1ELb1EEEvNS_16Flash_bwd_paramsE --------------------------
	.section	.nv.shared._ZN5flash44flash_bwd_dq_dk_dv_loop_seqk_parallel_kernelI23Flash_bwd_kernel_traitsILi256ELi64ELi64ELi8ELi4ELi2ELi2ELb0ELb0EN7cutlass10bfloat16_tE19Flash_kernel_traitsILi256ELi64ELi64ELi8ES3_EELb0ELb1ELb0ELb0ELb0ELb1ELb1EEEvNS_16Flash_bwd_paramsE,"aw",@nobits
	.sectionflags	@""
	.align	16


//--------------------- .nv.shared._ZN5flash44flash_bwd_dq_dk_dv_loop_seqk_parallel_kernelI23Flash_bwd_kernel_traitsILi256ELi64ELi64ELi8ELi4ELi2ELi2ELb0ELb0EN7cutlass10bfloat16_tE19Flash_kernel_traitsILi256ELi64ELi64ELi8ES3_EELb1ELb1ELb0ELb1ELb0ELb0ELb0EEEvNS_16Flash_bwd_paramsE --------------------------
	.section	.nv.shared._ZN5flash44flash_bwd_dq_dk_dv_loop_seqk_parallel_kernelI23Flash_bwd_kernel_traitsILi256ELi64ELi64ELi8ELi4ELi2ELi2ELb0ELb0EN7cutlass10bfloat16_tE19Flash_kernel_traitsILi256ELi64ELi64ELi8ES3_EELb1ELb1ELb0ELb1ELb0ELb0ELb0EEEvNS_16Flash_bwd_paramsE,"aw",@nobits
	.sectionflags	@""
	.align	16


//--------------------- .nv.shared._ZN5flash44flash_bwd_dq_dk_dv_loop_seqk_parallel_kernelI23Flash_bwd_kernel_traitsILi256ELi64ELi64ELi8ELi4ELi2ELi2ELb0ELb0EN7cutlass10bfloat16_tE19Flash_kernel_traitsILi256ELi64ELi64ELi8ES3_EELb0ELb1ELb0ELb1ELb0ELb0ELb1EEEvNS_16Flash_bwd_paramsE --------------------------
	.section	.nv.shared._ZN5flash44flash_bwd_dq_dk_dv_loop_seqk_parallel_kernelI23Flash_bwd_kernel_traitsILi256ELi64ELi64ELi8ELi4ELi2ELi2ELb0ELb0EN7cutlass10bfloat16_tE19Flash_kernel_traitsILi256ELi64ELi64ELi8ES3_EELb0ELb1ELb0ELb1ELb0ELb0ELb1EEEvNS_16Flash_bwd_paramsE,"aw",@nobits
	.sectionflags	@""
	.align	16


//--------------------- .nv.shared._ZN5flash25flash_bwd_dot_do_o_kernelILb0E23Flash_bwd_kernel_traitsILi256ELi64ELi64ELi8ELi4ELi2ELi2ELb0ELb0EN7cutlass10bfloat16_tE19Flash_kernel_traitsILi256ELi64ELi64ELi8ES3_EEEEvNS_16Flash_bwd_paramsE --------------------------
	.section	.nv.shared._ZN5flash25flash_bwd_dot_do_o_kernelILb0E23Flash_bwd_kernel_traitsILi256ELi64ELi64ELi8ELi4ELi2ELi2ELb0ELb0EN7cutlass10bfloat16_tE19Flash_kernel_traitsILi256ELi64ELi64ELi8ES3_EEEEvNS_16Flash_bwd_paramsE,"aw",@nobits
	.sectionflags	@""
	.align	16


//--------------------- .nv.shared._ZN5flash25flash_bwd_dot_do_o_kernelILb1E23Flash_bwd_kernel_traitsILi256ELi64ELi64ELi8ELi4ELi2ELi2ELb0ELb0EN7cutlass10bfloat16_tE19Flash_kernel_traitsILi256ELi64ELi64ELi8ES3_EEEEvNS_16Flash_bwd_paramsE --------------------------
	.section	.nv.shared._ZN5flash25flash_bwd_dot_do_o_kernelILb1E23Flash_bwd_kernel_traitsILi256ELi64ELi64ELi8ELi4ELi2ELi2ELb0ELb0EN7cutlass10bfloat16_tE19Flash_kernel_traitsILi256ELi64ELi64ELi8ES3_EEEEvNS_16Flash_bwd_paramsE,"aw",@nobits
	.sectionflags	@""
	.align	16
